	.target	sm_90a

	.elftype	@"ET_EXEC"


//--------------------- .note.nv.tkinfo           --------------------------
	.section	.note.nv.tkinfo,"",@"SHT_NOTE"
	.sectionflags	@"SHF_NOTE_NV_TKINFO"
	.tkinfo
        /*0018*/ 	.word	0x00000002
        /*0030*/ 	.string	""
        /*0030*/ 	.string	"ptxas"
        /*0030*/ 	.string	"Cuda compilation tools, release 13.0, V13.0.88"
        /*0030*/ 	.string	"Build cuda_13.0.r13.0/compiler.36424714_0"
        /*0030*/ 	.string	"-v  -suppress-debug-info  -lineinfo  -arch sm_90a "



//--------------------- .note.nv.cuinfo           --------------------------
	.section	.note.nv.cuinfo,"",@"SHT_NOTE"
	.sectionflags	@"SHF_NOTE_NV_CUINFO"
        /*0018*/ 	.short	0x0002
        /*001a*/ 	.short	0x005a
        /*001c*/ 	.short	0x0082
	.zero		2


//--------------------- .nv.info                  --------------------------
	.section	.nv.info,"",@"SHT_CUDA_INFO"
	.align	4


	//----- nvinfo : EIATTR_REGCOUNT
	.align		4
        /*0000*/ 	.byte	0x04, 0x2f
        /*0002*/ 	.short	(.L_1 - .L_0)
	.align		4
.L_0:
        /*0004*/ 	.word	index@(matmul_kernel)
        /*0008*/ 	.word	0x000000ff


	//----- nvinfo : EIATTR_FRAME_SIZE
	.align		4
.L_1:
        /*000c*/ 	.byte	0x04, 0x11
        /*000e*/ 	.short	(.L_3 - .L_2)
	.align		4
.L_2:
        /*0010*/ 	.word	index@(matmul_kernel)
        /*0014*/ 	.word	0x00000db0


	//----- nvinfo : EIATTR_MIN_STACK_SIZE
	.align		4
.L_3:
        /*0018*/ 	.byte	0x04, 0x12
        /*001a*/ 	.short	(.L_5 - .L_4)
	.align		4
.L_4:
        /*001c*/ 	.word	index@(matmul_kernel)
        /*0020*/ 	.word	0x00000db0
.L_5:


//--------------------- .nv.compat                --------------------------
	.section	.nv.compat,"",@"SHT_CUDA_COMPAT_INFO"
	.align	4
        /*0000*/ 	.byte	0x02, 0x09, 0x01, 0x00, 0x02, 0x02, 0x04, 0x00, 0x02, 0x05, 0x05, 0x00, 0x03, 0x07, 0x01, 0x01
        /*0010*/ 	.byte	0x02, 0x03, 0x00, 0x00, 0x02, 0x06, 0x01, 0x00, 0x04, 0x0b, 0x08, 0x00, 0x00, 0x00, 0x00, 0x00
        /*0020*/ 	.byte	0x00, 0x00, 0x00, 0x00


//--------------------- .nv.info.matmul_kernel    --------------------------
	.section	.nv.info.matmul_kernel,"",@"SHT_CUDA_INFO"
	.sectionflags	@""
	.align	4


	//----- nvinfo : EIATTR_CUDA_API_VERSION
	.align		4
        /*0000*/ 	.byte	0x04, 0x37
        /*0002*/ 	.short	(.L_7 - .L_6)
.L_6:
        /*0004*/ 	.word	0x00000082


	//----- nvinfo : EIATTR_KPARAM_INFO
	.align		4
.L_7:
        /*0008*/ 	.byte	0x04, 0x17
        /*000a*/ 	.short	(.L_9 - .L_8)
.L_8:
        /*000c*/ 	.word	0x00000000
        /*0010*/ 	.short	0x000d
        /*0012*/ 	.short	0x0048
        /*0014*/ 	.byte	0x00, 0xf4, 0x21, 0x00


	//----- nvinfo : EIATTR_KPARAM_INFO
	.align		4
.L_9:
        /*0018*/ 	.byte	0x04, 0x17
        /*001a*/ 	.short	(.L_11 - .L_10)
.L_10:
        /*001c*/ 	.word	0x00000000
        /*0020*/ 	.short	0x000c
        /*0022*/ 	.short	0x0040
        /*0024*/ 	.byte	0x00, 0xf4, 0x21, 0x00


	//----- nvinfo : EIATTR_KPARAM_INFO
	.align		4
.L_11:
        /*0028*/ 	.byte	0x04, 0x17
        /*002a*/ 	.short	(.L_13 - .L_12)
.L_12:
        /*002c*/ 	.word	0x00000000
        /*0030*/ 	.short	0x000b
        /*0032*/ 	.short	0x0038
        /*0034*/ 	.byte	0x00, 0xf0, 0x11, 0x00


	//----- nvinfo : EIATTR_KPARAM_INFO
	.align		4
.L_13:
        /*0038*/ 	.byte	0x04, 0x17
        /*003a*/ 	.short	(.L_15 - .L_14)
.L_14:
        /*003c*/ 	.word	0x00000000
        /*0040*/ 	.short	0x000a
        /*0042*/ 	.short	0x0034
        /*0044*/ 	.byte	0x00, 0xf0, 0x11, 0x00


	//----- nvinfo : EIATTR_KPARAM_INFO
	.align		4
.L_15:
        /*0048*/ 	.byte	0x04, 0x17
        /*004a*/ 	.short	(.L_17 - .L_16)
.L_16:
        /*004c*/ 	.word	0x00000000
        /*0050*/ 	.short	0x0009
        /*0052*/ 	.short	0x0030
        /*0054*/ 	.byte	0x00, 0xf0, 0x11, 0x00


	//----- nvinfo : EIATTR_KPARAM_INFO
	.align		4
.L_17:
        /*0058*/ 	.byte	0x04, 0x17
        /*005a*/ 	.short	(.L_19 - .L_18)
.L_18:
        /*005c*/ 	.word	0x00000000
        /*0060*/ 	.short	0x0008
        /*0062*/ 	.short	0x002c
        /*0064*/ 	.byte	0x00, 0xf0, 0x11, 0x00


	//----- nvinfo : EIATTR_KPARAM_INFO
	.align		4
.L_19:
        /*0068*/ 	.byte	0x04, 0x17
        /*006a*/ 	.short	(.L_21 - .L_20)
.L_20:
        /*006c*/ 	.word	0x00000000
        /*0070*/ 	.short	0x0007
        /*0072*/ 	.short	0x0028
        /*0074*/ 	.byte	0x00, 0xf0, 0x11, 0x00


	//----- nvinfo : EIATTR_KPARAM_INFO
	.align		4
.L_21:
        /*0078*/ 	.byte	0x04, 0x17
        /*007a*/ 	.short	(.L_23 - .L_22)
.L_22:
        /*007c*/ 	.word	0x00000000
        /*0080*/ 	.short	0x0006
        /*0082*/ 	.short	0x0024
        /*0084*/ 	.byte	0x00, 0xf0, 0x11, 0x00


	//----- nvinfo : EIATTR_KPARAM_INFO
	.align		4
.L_23:
        /*0088*/ 	.byte	0x04, 0x17
        /*008a*/ 	.short	(.L_25 - .L_24)
.L_24:
        /*008c*/ 	.word	0x00000000
        /*0090*/ 	.short	0x0005
        /*0092*/ 	.short	0x0020
        /*0094*/ 	.byte	0x00, 0xf0, 0x11, 0x00


	//----- nvinfo : EIATTR_KPARAM_INFO
	.align		4
.L_25:
        /*0098*/ 	.byte	0x04, 0x17
        /*009a*/ 	.short	(.L_27 - .L_26)
.L_26:
        /*009c*/ 	.word	0x00000000
        /*00a0*/ 	.short	0x0004
        /*00a2*/ 	.short	0x001c
        /*00a4*/ 	.byte	0x00, 0xf0, 0x11, 0x00


	//----- nvinfo : EIATTR_KPARAM_INFO
	.align		4
.L_27:
        /*00a8*/ 	.byte	0x04, 0x17
        /*00aa*/ 	.short	(.L_29 - .L_28)
.L_28:
        /*00ac*/ 	.word	0x00000000
        /*00b0*/ 	.short	0x0003
        /*00b2*/ 	.short	0x0018
        /*00b4*/ 	.byte	0x00, 0xf0, 0x11, 0x00


	//----- nvinfo : EIATTR_KPARAM_INFO
	.align		4
.L_29:
        /*00b8*/ 	.byte	0x04, 0x17
        /*00ba*/ 	.short	(.L_31 - .L_30)
.L_30:
        /*00bc*/ 	.word	0x00000000
        /*00c0*/ 	.short	0x0002
        /*00c2*/ 	.short	0x0010
        /*00c4*/ 	.byte	0x00, 0xf4, 0x21, 0x00


	//----- nvinfo : EIATTR_KPARAM_INFO
	.align		4
.L_31:
        /*00c8*/ 	.byte	0x04, 0x17
        /*00ca*/ 	.short	(.L_33 - .L_32)
.L_32:
        /*00cc*/ 	.word	0x00000000
        /*00d0*/ 	.short	0x0001
        /*00d2*/ 	.short	0x0008
        /*00d4*/ 	.byte	0x00, 0xf4, 0x21, 0x00


	//----- nvinfo : EIATTR_KPARAM_INFO
	.align		4
.L_33:
        /*00d8*/ 	.byte	0x04, 0x17
        /*00da*/ 	.short	(.L_35 - .L_34)
.L_34:
        /*00dc*/ 	.word	0x00000000
        /*00e0*/ 	.short	0x0000
        /*00e2*/ 	.short	0x0000
        /*00e4*/ 	.byte	0x00, 0xf4, 0x21, 0x00


	//----- nvinfo : EIATTR_SPARSE_MMA_MASK
	.align		4
.L_35:
        /*00e8*/ 	.byte	0x03, 0x50
        /*00ea*/ 	.short	0x0000


	//----- nvinfo : EIATTR_MAXREG_COUNT
	.align		4
        /*00ec*/ 	.byte	0x03, 0x1b
        /*00ee*/ 	.short	0x00ff


	//----- nvinfo : EIATTR_NUM_BARRIERS
	.align		4
        /*00f0*/ 	.byte	0x02, 0x4c
        /*00f2*/ 	.byte	0x01
	.zero		1


	//----- nvinfo : EIATTR_ANNOTATIONS
	.align		4
        /*00f4*/ 	.byte	0x04, 0x55
        /*00f6*/ 	.short	(.L_37 - .L_36)


	//   ....[0]....
.L_36:
        /*00f8*/ 	.word	0x00000001
        /*00fc*/ 	.byte	0x30, 0x05, 0x00, 0x00, 0x01, 0x00, 0x00, 0x00, 0x60, 0x05, 0x00, 0x00, 0x01, 0x00, 0x00, 0x00
        /* <DEDUP_REMOVED lines=1418> */
        /*59ac*/ 	.byte	0x50, 0x9d, 0x01, 0x00


	//----- nvinfo : EIATTR_MERCURY_ISA_VERSION
	.align		4
.L_37:
        /*59b0*/ 	.byte	0x03, 0x5f
        /*59b2*/ 	.short	0x0101


	//----- nvinfo : EIATTR_EXIT_INSTR_OFFSETS
	.align		4
        /*59b4*/ 	.byte	0x04, 0x1c
        /*59b6*/ 	.short	(.L_39 - .L_38)


	//   ....[0]....
.L_38:
        /*59b8*/ 	.word	0x0001ef20


	//   ....[1]....
        /*59bc*/ 	.word	0x0001ef40


	//----- nvinfo : EIATTR_REQNTID
	.align		4
.L_39:
        /*59c0*/ 	.byte	0x04, 0x10
        /*59c2*/ 	.short	(.L_41 - .L_40)
.L_40:
        /*59c4*/ 	.word	0x00000080
        /*59c8*/ 	.word	0x00000001
        /*59cc*/ 	.word	0x00000001


	//----- nvinfo : EIATTR_CBANK_PARAM_SIZE
	.align		4
.L_41:
        /*59d0*/ 	.byte	0x03, 0x19
        /*59d2*/ 	.short	0x0050


	//----- nvinfo : EIATTR_PARAM_CBANK
	.align		4
        /*59d4*/ 	.byte	0x04, 0x0a
        /*59d6*/ 	.short	(.L_43 - .L_42)
	.align		4
.L_42:
        /*59d8*/ 	.word	index@(.nv.constant0.matmul_kernel)
        /*59dc*/ 	.short	0x0210
        /*59de*/ 	.short	0x0050


	//----- nvinfo : EIATTR_SW_WAR
	.align		4
.L_43:
        /*59e0*/ 	.byte	0x04, 0x36
        /*59e2*/ 	.short	(.L_45 - .L_44)
.L_44:
        /*59e4*/ 	.word	0x00000008
.L_45:


//--------------------- .nv.callgraph             --------------------------
	.section	.nv.callgraph,"",@"SHT_CUDA_CALLGRAPH"
	.align	4
	.sectionentsize	8
	.align		4
        /*0000*/ 	.word	0x00000000
	.align		4
        /*0004*/ 	.word	0xffffffff
	.align		4
        /*0008*/ 	.word	0x00000000
	.align		4
        /*000c*/ 	.word	0xfffffffe
	.align		4
        /*0010*/ 	.word	0x00000000
	.align		4
        /*0014*/ 	.word	0xfffffffd
	.align		4
        /*0018*/ 	.word	0x00000000
	.align		4
        /*001c*/ 	.word	0xfffffffc


//--------------------- .text.matmul_kernel       --------------------------
	.section	.text.matmul_kernel,"ax",@progbits
	.align	128
        .global         matmul_kernel
        .type           matmul_kernel,@function
        .size           matmul_kernel,(.L_x_4 - matmul_kernel)
        .other          matmul_kernel,@"STO_CUDA_ENTRY STV_DEFAULT"
matmul_kernel:
.text.matmul_kernel:
[----:B------:R-:W0:Y:S08]  /*0000*/  LDC R1, c[0x0][0x28] ;  /* 0x00000a00ff017b82 */ /* 0x000e300000000800 */
[----:B------:R-:W1:Y:S01]  /*0010*/  LDC.64 R2, c[0x0][0x228] ;  /* 0x00008a00ff027b82 */ /* 0x000e620000000a00 */
[----:B------:R-:W2:Y:S01]  /*0020*/  S2R R7, SR_CTAID.X ;  /* 0x0000000000077919 */ /* 0x000ea20000002500 */
[----:B0-----:R-:W-:Y:S01]  /*0030*/  VIADD R1, R1, 0xfffff250 ;  /* 0xfffff25001017836 */ /* 0x001fe20000000000 */
[----:B------:R-:W-:Y:S01]  /*0040*/  UMOV UR4, 0x400 ;  /* 0x0000040000047882 */ /* 0x000fe20000000000 */
[----:B------:R-:W-:-:S04]  /*0050*/  ULDC.64 UR6, c[0x0][0x208] ;  /* 0x0000820000067ab9 */ /* 0x000fc80000000a00 */
[----:B------:R-:W0:Y:S01]  /*0060*/  S2UR UR5, SR_CgaCtaId ;  /* 0x00000000000579c3 */ /* 0x000e220000008800 */
[----:B-1----:R-:W-:-:S05]  /*0070*/  VIADD R0, R3, 0x1f ;  /* 0x0000001f03007836 */ /* 0x002fca0000000000 */
[----:B------:R-:W-:Y:S01]  /*0080*/  SHF.R.S32.HI R5, RZ, 0x1f, R0 ;  /* 0x0000001fff057819 */ /* 0x000fe20000011400 */
[----:B0-----:R-:W-:-:S03]  /*0090*/  ULEA UR4, UR5, UR4, 0x18 ;  /* 0x0000000405047291 */ /* 0x001fc6000f8ec03f */
[----:B------:R-:W-:Y:S02]  /*00a0*/  LEA.HI R5, R5, R0, RZ, 0x5 ;  /* 0x0000000005057211 */ /* 0x000fe400078f28ff */
[----:B--2---:R-:W-:Y:S02]  /*00b0*/  IABS R10, R7 ;  /* 0x00000007000a7213 */ /* 0x004fe40000000000 */
[----:B------:R-:W-:-:S05]  /*00c0*/  SHF.R.S32.HI R5, RZ, 0x5, R5 ;  /* 0x00000005ff057819 */ /* 0x000fca0000011405 */
[----:B------:R-:W-:-:S05]  /*00d0*/  IMAD.SHL.U32 R6, R5, 0x8, RZ ;  /* 0x0000000805067824 */ /* 0x000fca00078e00ff */
[-C--:B------:R-:W-:Y:S02]  /*00e0*/  IABS R9, R6.reuse ;  /* 0x0000000600097213 */ /* 0x080fe40000000000 */
[----:B------:R-:W-:Y:S02]  /*00f0*/  IABS R12, R6 ;  /* 0x00000006000c7213 */ /* 0x000fe40000000000 */
[----:B------:R-:W0:Y:S08]  /*0100*/  I2F.RP R0, R9 ;  /* 0x0000000900007306 */ /* 0x000e300000209400 */
[----:B0-----:R-:W0:Y:S02]  /*0110*/  MUFU.RCP R0, R0 ;  /* 0x0000000000007308 */ /* 0x001e240000001000 */
[----:B0-----:R-:W-:-:S02]  /*0120*/  VIADD R4, R0, 0xffffffe ;  /* 0x0ffffffe00047836 */ /* 0x001fc40000000000 */
[----:B------:R-:W-:-:S04]  /*0130*/  IMAD.MOV R0, RZ, RZ, -R12 ;  /* 0x000000ffff007224 */ /* 0x000fc800078e0a0c */
[----:B------:R0:W1:Y:S02]  /*0140*/  F2I.FTZ.U32.TRUNC.NTZ R5, R4 ;  /* 0x0000000400057305 */ /* 0x000064000021f000 */
[----:B0-----:R-:W-:Y:S02]  /*0150*/  IMAD.MOV.U32 R4, RZ, RZ, RZ ;  /* 0x000000ffff047224 */ /* 0x001fe400078e00ff */
[----:B-1----:R-:W-:-:S04]  /*0160*/  IMAD.MOV R8, RZ, RZ, -R5 ;  /* 0x000000ffff087224 */ /* 0x002fc800078e0a05 */
[----:B------:R-:W-:Y:S02]  /*0170*/  IMAD R11, R8, R9, RZ ;  /* 0x00000009080b7224 */ /* 0x000fe400078e02ff */
[----:B------:R-:W-:Y:S02]  /*0180*/  IMAD.MOV.U32 R8, RZ, RZ, R10 ;  /* 0x000000ffff087224 */ /* 0x000fe400078e000a */
[----:B------:R-:W-:Y:S01]  /*0190*/  IMAD.HI.U32 R5, R5, R11, R4 ;  /* 0x0000000b05057227 */ /* 0x000fe200078e0004 */
[----:B------:R-:W0:Y:S05]  /*01a0*/  LDC R10, c[0x0][0x230] ;  /* 0x00008c00ff0a7b82 */ /* 0x000e2a0000000800 */
[----:B------:R-:W-:-:S04]  /*01b0*/  IMAD.HI.U32 R5, R5, R8, RZ ;  /* 0x0000000805057227 */ /* 0x000fc800078e00ff */
[----:B------:R-:W-:-:S05]  /*01c0*/  IMAD R0, R5, R0, R8 ;  /* 0x0000000005007224 */ /* 0x000fca00078e0208 */
[----:B------:R-:W-:Y:S01]  /*01d0*/  ISETP.GT.U32.AND P1, PT, R9, R0, PT ;  /* 0x000000000900720c */ /* 0x000fe20003f24070 */
[----:B0-----:R-:W-:-:S12]  /*01e0*/  VIADD R10, R10, 0x3f ;  /* 0x0000003f0a0a7836 */ /* 0x001fd80000000000 */
[----:B------:R-:W-:Y:S02]  /*01f0*/  @!P1 IMAD.IADD R0, R0, 0x1, -R9 ;  /* 0x0000000100009824 */ /* 0x000fe400078e0a09 */
[----:B------:R-:W-:Y:S01]  /*0200*/  @!P1 VIADD R5, R5, 0x1 ;  /* 0x0000000105059836 */ /* 0x000fe20000000000 */
[----:B------:R-:W-:Y:S02]  /*0210*/  ISETP.NE.AND P1, PT, R6, RZ, PT ;  /* 0x000000ff0600720c */ /* 0x000fe40003f25270 */
[----:B------:R-:W-:Y:S02]  /*0220*/  ISETP.GE.U32.AND P0, PT, R0, R9, PT ;  /* 0x000000090000720c */ /* 0x000fe40003f06070 */
[----:B------:R-:W-:-:S04]  /*0230*/  LOP3.LUT R0, R7, R6, RZ, 0x3c, !PT ;  /* 0x0000000607007212 */ /* 0x000fc800078e3cff */
[----:B------:R-:W-:Y:S01]  /*0240*/  ISETP.GE.AND P2, PT, R0, RZ, PT ;  /* 0x000000ff0000720c */ /* 0x000fe20003f46270 */
[----:B------:R-:W-:-:S06]  /*0250*/  VIADD R0, R2, 0x1ff ;  /* 0x000001ff02007836 */ /* 0x000fcc0000000000 */
[----:B------:R-:W-:-:S04]  /*0260*/  @P0 VIADD R5, R5, 0x1 ;  /* 0x0000000105050836 */ /* 0x000fc80000000000 */
[----:B------:R-:W-:Y:S01]  /*0270*/  IMAD.MOV.U32 R4, RZ, RZ, R5 ;  /* 0x000000ffff047224 */ /* 0x000fe200078e0005 */
[----:B------:R-:W-:-:S03]  /*0280*/  SHF.R.S32.HI R5, RZ, 0x1f, R0 ;  /* 0x0000001fff057819 */ /* 0x000fc60000011400 */
[----:B------:R-:W-:Y:S01]  /*0290*/  @!P2 IMAD.MOV R4, RZ, RZ, -R4 ;  /* 0x000000ffff04a224 */ /* 0x000fe200078e0a04 */
[----:B------:R-:W-:Y:S02]  /*02a0*/  @!P1 LOP3.LUT R4, RZ, R6, RZ, 0x33, !PT ;  /* 0x00000006ff049212 */ /* 0x000fe400078e33ff */
[----:B------:R-:W-:-:S03]  /*02b0*/  LEA.HI R5, R5, R0, RZ, 0x9 ;  /* 0x0000000005057211 */ /* 0x000fc600078f48ff */
[----:B------:R-:W-:Y:S02]  /*02c0*/  IMAD.SHL.U32 R12, R4, 0x8, RZ ;  /* 0x00000008040c7824 */ /* 0x000fe400078e00ff */
[----:B------:R-:W-:-:S03]  /*02d0*/  IMAD.MOV R4, RZ, RZ, -R4 ;  /* 0x000000ffff047224 */ /* 0x000fc600078e0a04 */
[----:B------:R-:W-:Y:S01]  /*02e0*/  LEA.HI.SX32 R5, R5, -R12, 0x17 ;  /* 0x8000000c05057211 */ /* 0x000fe200078fbaff */
[----:B------:R-:W-:-:S03]  /*02f0*/  IMAD R6, R6, R4, R7 ;  /* 0x0000000406067224 */ /* 0x000fc600078e0207 */
[----:B------:R-:W-:Y:S02]  /*0300*/  VIMNMX R13, R5, 0x8, PT ;  /* 0x00000008050d7848 */ /* 0x000fe40003fe0100 */
[----:B------:R-:W-:Y:S02]  /*0310*/  IABS R11, R6 ;  /* 0x00000006000b7213 */ /* 0x000fe40000000000 */
[----:B------:R-:W-:-:S04]  /*0320*/  IABS R9, R13 ;  /* 0x0000000d00097213 */ /* 0x000fc80000000000 */
[----:B------:R-:W0:Y:S08]  /*0330*/  I2F.RP R0, R9 ;  /* 0x0000000900007306 */ /* 0x000e300000209400 */
[----:B0-----:R-:W0:Y:S02]  /*0340*/  MUFU.RCP R0, R0 ;  /* 0x0000000000007308 */ /* 0x001e240000001000 */
[----:B0-----:R-:W-:-:S06]  /*0350*/  VIADD R5, R0, 0xffffffe ;  /* 0x0ffffffe00057836 */ /* 0x001fcc0000000000 */
[----:B------:R-:W0:Y:S02]  /*0360*/  F2I.FTZ.U32.TRUNC.NTZ R5, R5 ;  /* 0x0000000500057305 */ /* 0x000e24000021f000 */
[----:B0-----:R-:W-:-:S04]  /*0370*/  IMAD.MOV R8, RZ, RZ, -R5 ;  /* 0x000000ffff087224 */ /* 0x001fc800078e0a05 */
[----:B------:R-:W-:Y:S01]  /*0380*/  IMAD.MOV.U32 R4, RZ, RZ, R8 ;  /* 0x000000ffff047224 */ /* 0x000fe200078e0008 */
[----:B------:R-:W-:-:S03]  /*0390*/  IABS R8, R13 ;  /* 0x0000000d00087213 */ /* 0x000fc60000000000 */
[----:B------:R-:W-:Y:S02]  /*03a0*/  IMAD R7, R4, R9, RZ ;  /* 0x0000000904077224 */ /* 0x000fe400078e02ff */
[----:B------:R-:W-:Y:S02]  /*03b0*/  IMAD.MOV.U32 R4, RZ, RZ, RZ ;  /* 0x000000ffff047224 */ /* 0x000fe400078e00ff */
[----:B------:R-:W-:Y:S02]  /*03c0*/  IMAD.MOV R0, RZ, RZ, -R8 ;  /* 0x000000ffff007224 */ /* 0x000fe400078e0a08 */
[----:B------:R-:W-:Y:S01]  /*03d0*/  IMAD.HI.U32 R4, R5, R7, R4 ;  /* 0x0000000705047227 */ /* 0x000fe200078e0004 */
[----:B------:R-:W0:Y:S05]  /*03e0*/  S2R R8, SR_TID.X ;  /* 0x0000000000087919 */ /* 0x000e2a0000002100 */
[----:B------:R-:W-:-:S04]  /*03f0*/  IMAD.HI.U32 R4, R4, R11, RZ ;  /* 0x0000000b04047227 */ /* 0x000fc800078e00ff */
[----:B------:R-:W-:-:S05]  /*0400*/  IMAD R0, R4, R0, R11 ;  /* 0x0000000004007224 */ /* 0x000fca00078e020b */
[----:B------:R-:W-:-:S13]  /*0410*/  ISETP.GT.U32.AND P1, PT, R9, R0, PT ;  /* 0x000000000900720c */ /* 0x000fda0003f24070 */
[----:B------:R-:W-:Y:S02]  /*0420*/  @!P1 IMAD.IADD R0, R0, 0x1, -R9 ;  /* 0x0000000100009824 */ /* 0x000fe400078e0a09 */
[----:B------:R-:W-:Y:S01]  /*0430*/  @!P1 VIADD R4, R4, 0x1 ;  /* 0x0000000104049836 */ /* 0x000fe20000000000 */
[----:B------:R-:W-:Y:S02]  /*0440*/  ISETP.NE.AND P1, PT, R13, RZ, PT ;  /* 0x000000ff0d00720c */ /* 0x000fe40003f25270 */
[----:B------:R-:W-:Y:S02]  /*0450*/  ISETP.GE.U32.AND P0, PT, R0, R9, PT ;  /* 0x000000090000720c */ /* 0x000fe40003f06070 */
[----:B------:R-:W-:Y:S02]  /*0460*/  LOP3.LUT R0, R6, R13, RZ, 0x3c, !PT ;  /* 0x0000000d06007212 */ /* 0x000fe400078e3cff */
[----:B0-----:R-:W-:Y:S02]  /*0470*/  LOP3.LUT R152, R8, 0x7f, RZ, 0xc0, !PT ;  /* 0x0000007f08987812 */ /* 0x001fe400078ec0ff */
[----:B------:R-:W-:-:S07]  /*0480*/  ISETP.GE.AND P2, PT, R0, RZ, PT ;  /* 0x000000ff0000720c */ /* 0x000fce0003f46270 */
[----:B------:R-:W-:Y:S01]  /*0490*/  @P0 VIADD R4, R4, 0x1 ;  /* 0x0000000104040836 */ /* 0x000fe20000000000 */
[----:B------:R-:W-:-:S05]  /*04a0*/  ISETP.GT.AND P0, PT, R10, 0x3f, PT ;  /* 0x0000003f0a00780c */ /* 0x000fca0003f04270 */
[----:B------:R-:W-:Y:S01]  /*04b0*/  @!P2 IMAD.MOV R4, RZ, RZ, -R4 ;  /* 0x000000ffff04a224 */ /* 0x000fe200078e0a04 */
[----:B------:R-:W-:-:S05]  /*04c0*/  @!P1 LOP3.LUT R4, RZ, R13, RZ, 0x33, !PT ;  /* 0x0000000dff049212 */ /* 0x000fca00078e33ff */
[----:B------:R-:W-:Y:S02]  /*04d0*/  IMAD.MOV R0, RZ, RZ, -R4 ;  /* 0x000000ffff007224 */ /* 0x000fe400078e0a04 */
[----:B------:R-:W-:Y:S02]  /*04e0*/  IMAD.SHL.U32 R15, R4, 0x20, RZ ;  /* 0x00000020040f7824 */ /* 0x000fe400078e00ff */
[----:B------:R-:W-:-:S04]  /*04f0*/  IMAD R0, R13, R0, R6 ;  /* 0x000000000d007224 */ /* 0x000fc800078e0206 */
[----:B------:R-:W-:-:S04]  /*0500*/  IMAD.IADD R0, R12, 0x1, R0 ;  /* 0x000000010c007824 */ /* 0x000fc800078e0200 */
[----:B------:R-:W-:-:S04]  /*0510*/  IMAD R156, R0, 0x200, R152 ;  /* 0x00000200009c7824 */ /* 0x000fc800078e0298 */
[C---:B------:R-:W-:Y:S01]  /*0520*/  VIADD R155, R156.reuse, 0x80 ;  /* 0x000000809c9b7836 */ /* 0x040fe20000000000 */
[----:B------:R0:W-:Y:S01]  /*0530*/  STL [R1+0xa70], R156 ;  /* 0x000a709c01007387 */ /* 0x0001e20000100800 */
[C---:B------:R-:W-:Y:S02]  /*0540*/  VIADD R153, R156.reuse, 0x180 ;  /* 0x000001809c997836 */ /* 0x040fe40000000000 */
[----:B------:R-:W-:Y:S01]  /*0550*/  VIADD R154, R156, 0x100 ;  /* 0x000001009c9a7836 */ /* 0x000fe20000000000 */
[----:B------:R0:W-:Y:S04]  /*0560*/  STL [R1+0xa6c], R15 ;  /* 0x000a6c0f01007387 */ /* 0x0001e80000100800 */
[----:B------:R0:W-:Y:S04]  /*0570*/  STL [R1+0xa80], R155 ;  /* 0x000a809b01007387 */ /* 0x0001e80000100800 */
[----:B------:R0:W-:Y:S04]  /*0580*/  STL [R1+0xa78], R153 ;  /* 0x000a789901007387 */ /* 0x0001e80000100800 */
[----:B------:R0:W-:Y:S01]  /*0590*/  STL [R1+0xa7c], R154 ;  /* 0x000a7c9a01007387 */ /* 0x0001e20000100800 */
[----:B------:R-:W-:Y:S05]  /*05a0*/  @P0 BRA `(.L_x_0) ;  /* 0x00000004000c0947 */ /* 0x000fea0003800000 */
[----:B------:R-:W-:Y:S01]  /*05b0*/  IMAD.SHL.U32 R0, R8, 0x8, RZ ;  /* 0x0000000808007824 */ /* 0x000fe200078e00ff */
[----:B------:R-:W-:Y:S02]  /*05c0*/  CS2R R136, SRZ ;  /* 0x0000000000887805 */ /* 0x000fe4000001ff00 */
[----:B------:R-:W-:Y:S02]  /*05d0*/  CS2R R138, SRZ ;  /* 0x00000000008a7805 */ /* 0x000fe4000001ff00 */
[----:B------:R-:W-:Y:S02]  /*05e0*/  CS2R R140, SRZ ;  /* 0x00000000008c7805 */ /* 0x000fe4000001ff00 */
[----:B------:R-:W-:Y:S01]  /*05f0*/  CS2R R142, SRZ ;  /* 0x00000000008e7805 */ /* 0x000fe2000001ff00 */
[----:B------:R1:W-:Y:S01]  /*0600*/  STL [R1+0xb0c], R0 ;  /* 0x000b0c0001007387 */ /* 0x0003e20000100800 */
[----:B------:R-:W-:Y:S02]  /*0610*/  CS2R R144, SRZ ;  /* 0x0000000000907805 */ /* 0x000fe4000001ff00 */
[----:B------:R-:W-:-:S02]  /*0620*/  CS2R R146, SRZ ;  /* 0x0000000000927805 */ /* 0x000fc4000001ff00 */
[----:B------:R-:W-:Y:S02]  /*0630*/  CS2R R148, SRZ ;  /* 0x0000000000947805 */ /* 0x000fe4000001ff00 */
[----:B------:R-:W-:Y:S02]  /*0640*/  CS2R R150, SRZ ;  /* 0x0000000000967805 */ /* 0x000fe4000001ff00 */
[----:B------:R-:W-:Y:S02]  /*0650*/  CS2R R120, SRZ ;  /* 0x0000000000787805 */ /* 0x000fe4000001ff00 */
[----:B------:R-:W-:Y:S02]  /*0660*/  CS2R R122, SRZ ;  /* 0x00000000007a7805 */ /* 0x000fe4000001ff00 */
        /* <DEDUP_REMOVED lines=53> */
[----:B------:R-:W-:Y:S01]  /*09c0*/  CS2R R38, SRZ ;  /* 0x0000000000267805 */ /* 0x000fe2000001ff00 */
[----:B-1----:R-:W-:Y:S06]  /*09d0*/  BRA `(.L_x_1) ;  /* 0x0000019000887947 */ /* 0x002fec0003800000 */
.L_x_0:
[----:B------:R-:W-:Y:S01]  /*09e0*/  IABS R17, R2 ;  /* 0x0000000200117213 */ /* 0x000fe20000000000 */
[----:B------:R-:W-:Y:S01]  /*09f0*/  ULDC UR9, c[0x0][0x23c] ;  /* 0x00008f0000097ab9 */ /* 0x000fe20000000800 */
[----:B------:R-:W-:Y:S01]  /*0a00*/  IABS R25, R3 ;  /* 0x0000000300197213 */ /* 0x000fe20000000000 */
[----:B------:R-:W-:Y:S01]  /*0a10*/  ULDC UR8, c[0x0][0x240] ;  /* 0x0000900000087ab9 */ /* 0x000fe20000000800 */
[----:B------:R-:W1:Y:S01]  /*0a20*/  I2F.RP R0, R17 ;  /* 0x0000001100007306 */ /* 0x000e620000209400 */
[----:B------:R-:W-:Y:S01]  /*0a30*/  IABS R13, R156 ;  /* 0x0000009c000d7213 */ /* 0x000fe20000000000 */
[----:B------:R-:W-:Y:S01]  /*0a40*/  ULDC.64 UR10, c[0x0][0x218] ;  /* 0x00008600000a7ab9 */ /* 0x000fe20000000a00 */
[----:B------:R-:W-:Y:S01]  /*0a50*/  IABS R14, R155 ;  /* 0x0000009b000e7213 */ /* 0x000fe20000000000 */
[----:B------:R-:W-:Y:S01]  /*0a60*/  ULDC UR5, c[0x0][0x234] ;  /* 0x00008d0000057ab9 */ /* 0x000fe20000000800 */
[----:B------:R-:W-:Y:S01]  /*0a70*/  IABS R16, R153 ;  /* 0x0000009900107213 */ /* 0x000fe20000000000 */
[----:B------:R-:W-:Y:S01]  /*0a80*/  USHF.L.U32 UR61, UR9, 0x6, URZ ;  /* 0x00000006093d7899 */ /* 0x000fe2000800063f */
[----:B------:R-:W-:Y:S01]  /*0a90*/  LEA.HI R26, R8, R15, RZ, 0x1a ;  /* 0x0000000f081a7211 */ /* 0x000fe200078fd0ff */
[----:B------:R-:W2:Y:S01]  /*0aa0*/  I2F.RP R9, R25 ;  /* 0x0000001900097306 */ /* 0x000ea20000209400 */
[----:B------:R-:W-:Y:S01]  /*0ab0*/  ISETP.GE.AND P6, PT, R156, RZ, PT ;  /* 0x000000ff9c00720c */ /* 0x000fe20003fc6270 */
[----:B------:R-:W-:Y:S01]  /*0ac0*/  ULDC UR33, c[0x0][0x238] ;  /* 0x00008e0000217ab9 */ /* 0x000fe20000000800 */
[----:B------:R-:W-:Y:S01]  /*0ad0*/  UMOV UR15, URZ ;  /* 0x0000003f000f7c82 */ /* 0x000fe20008000000 */
[----:B------:R-:W-:Y:S01]  /*0ae0*/  UIMAD UR53, UR33, 0x3f, URZ ;  /* 0x0000003f213578a4 */ /* 0x000fe2000f8e023f */
[----:B------:R-:W-:Y:S01]  /*0af0*/  CS2R R136, SRZ ;  /* 0x0000000000887805 */ /* 0x000fe2000001ff00 */
[----:B------:R-:W-:Y:S01]  /*0b00*/  UIMAD UR25, UR33, 0x3e, URZ ;  /* 0x0000003e211978a4 */ /* 0x000fe2000f8e023f */
[----:B------:R-:W-:Y:S01]  /*0b10*/  CS2R R138, SRZ ;  /* 0x00000000008a7805 */ /* 0x000fe2000001ff00 */
[----:B-1----:R-:W1:Y:S01]  /*0b20*/  MUFU.RCP R0, R0 ;  /* 0x0000000000007308 */ /* 0x002e620000001000 */
[----:B------:R-:W-:Y:S01]  /*0b30*/  UIMAD UR17, UR33, 0x3d, URZ ;  /* 0x0000003d211178a4 */ /* 0x000fe2000f8e023f */
[----:B------:R-:W-:Y:S01]  /*0b40*/  CS2R R140, SRZ ;  /* 0x00000000008c7805 */ /* 0x000fe2000001ff00 */
[----:B------:R-:W-:Y:S01]  /*0b50*/  UIMAD UR57, UR33, 0x3b, URZ ;  /* 0x0000003b213978a4 */ /* 0x000fe2000f8e023f */
[----:B------:R-:W-:Y:S01]  /*0b60*/  CS2R R142, SRZ ;  /* 0x00000000008e7805 */ /* 0x000fe2000001ff00 */
[----:B------:R-:W-:Y:S01]  /*0b70*/  UIMAD UR37, UR33, 0x3a, URZ ;  /* 0x0000003a212578a4 */ /* 0x000fe2000f8e023f */
[----:B------:R-:W-:Y:S01]  /*0b80*/  CS2R R144, SRZ ;  /* 0x0000000000907805 */ /* 0x000fe2000001ff00 */
[----:B------:R-:W-:Y:S01]  /*0b90*/  USHF.R.S32.HI UR58, URZ, 0x1f, UR57 ;  /* 0x0000001f3f3a7899 */ /* 0x000fe20008011439 */
[----:B--2---:R-:W2:Y:S01]  /*0ba0*/  MUFU.RCP R9, R9 ;  /* 0x0000000900097308 */ /* 0x004ea20000001000 */
[----:B------:R-:W-:Y:S01]  /*0bb0*/  UIMAD UR47, UR33, 0x39, URZ ;  /* 0x00000039212f78a4 */ /* 0x000fe2000f8e023f */
[----:B------:R-:W-:Y:S01]  /*0bc0*/  CS2R R146, SRZ ;  /* 0x0000000000927805 */ /* 0x000fe2000001ff00 */
[----:B------:R-:W-:Y:S01]  /*0bd0*/  UIMAD UR21, UR33, 0x38, URZ ;  /* 0x00000038211578a4 */ /* 0x000fe2000f8e023f */
[----:B------:R-:W-:Y:S01]  /*0be0*/  CS2R R148, SRZ ;  /* 0x0000000000947805 */ /* 0x000fe2000001ff00 */
[----:B------:R-:W-:Y:S01]  /*0bf0*/  UIMAD UR34, UR33, 0x37, URZ ;  /* 0x00000037212278a4 */ /* 0x000fe2000f8e023f */
[----:B------:R-:W-:Y:S01]  /*0c00*/  CS2R R150, SRZ ;  /* 0x0000000000967805 */ /* 0x000fe2000001ff00 */
[----:B------:R-:W-:Y:S01]  /*0c10*/  UIMAD UR51, UR33, 0x36, URZ ;  /* 0x00000036213378a4 */ /* 0x000fe2000f8e023f */
[----:B------:R-:W-:Y:S01]  /*0c20*/  CS2R R120, SRZ ;  /* 0x0000000000787805 */ /* 0x000fe2000001ff00 */
[----:B-1----:R-:W-:Y:S01]  /*0c30*/  VIADD R4, R0, 0xffffffe ;  /* 0x0ffffffe00047836 */ /* 0x002fe20000000000 */
[----:B------:R-:W-:Y:S01]  /*0c40*/  UIMAD UR45, UR33, 0x35, URZ ;  /* 0x00000035212d78a4 */ /* 0x000fe2000f8e023f */
[----:B------:R-:W-:Y:S01]  /*0c50*/  CS2R R122, SRZ ;  /* 0x00000000007a7805 */ /* 0x000fe2000001ff00 */
[----:B------:R-:W-:Y:S01]  /*0c60*/  UIMAD UR29, UR33, 0x34, URZ ;  /* 0x00000034211d78a4 */ /* 0x000fe2000f8e023f */
[----:B------:R1:W3:Y:S01]  /*0c70*/  F2I.FTZ.U32.TRUNC.NTZ R5, R4 ;  /* 0x0000000400057305 */ /* 0x0002e2000021f000 */
[----:B------:R-:W-:Y:S01]  /*0c80*/  UIMAD UR30, UR33, 0x33, URZ ;  /* 0x00000033211e78a4 */ /* 0x000fe2000f8e023f */
[----:B------:R-:W-:Y:S01]  /*0c90*/  CS2R R124, SRZ ;  /* 0x00000000007c7805 */ /* 0x000fe2000001ff00 */
[----:B------:R-:W-:Y:S01]  /*0ca0*/  UIMAD UR38, UR33, 0x31, URZ ;  /* 0x00000031212678a4 */ /* 0x000fe2000f8e023f */
[----:B--2---:R-:W-:Y:S01]  /*0cb0*/  VIADD R6, R9, 0xffffffe ;  /* 0x0ffffffe09067836 */ /* 0x004fe20000000000 */
[----:B------:R-:W-:Y:S01]  /*0cc0*/  SHF.R.S32.HI R9, RZ, 0x1f, R10 ;  /* 0x0000001fff097819 */ /* 0x000fe2000001140a */
[----:B------:R-:W-:Y:S01]  /*0cd0*/  ULDC UR55, c[0x0][0x238] ;  /* 0x00008e0000377ab9 */ /* 0x000fe20000000800 */
[----:B------:R-:W-:Y:S01]  /*0ce0*/  ULDC UR41, c[0x0][0x238] ;  /* 0x00008e0000297ab9 */ /* 0x000fe20000000800 */
[----:B------:R2:W4:Y:S01]  /*0cf0*/  F2I.FTZ.U32.TRUNC.NTZ R7, R6 ;  /* 0x0000000600077305 */ /* 0x000522000021f000 */
[----:B-1----:R-:W-:Y:S01]  /*0d00*/  IMAD.MOV.U32 R4, RZ, RZ, RZ ;  /* 0x000000ffff047224 */ /* 0x002fe200078e00ff */
[----:B------:R-:W-:Y:S01]  /*0d10*/  LEA.HI R10, R9, R10, RZ, 0x6 ;  /* 0x0000000a090a7211 */ /* 0x000fe200078f30ff */
[----:B------:R-:W-:Y:S01]  /*0d20*/  UIMAD UR41, UR41, 0x1c, URZ ;  /* 0x0000001c292978a4 */ /* 0x000fe2000f8e023f */
[----:B------:R-:W-:Y:S01]  /*0d30*/  CS2R R126, SRZ ;  /* 0x00000000007e7805 */ /* 0x000fe2000001ff00 */
[----:B------:R-:W-:Y:S01]  /*0d40*/  ULDC UR49, c[0x0][0x238] ;  /* 0x00008e0000317ab9 */ /* 0x000fe20000000800 */
[----:B------:R-:W-:Y:S01]  /*0d50*/  ULDC UR43, c[0x0][0x238] ;  /* 0x00008e00002b7ab9 */ /* 0x000fe20000000800 */
[----:B---3--:R-:W-:Y:S01]  /*0d60*/  IMAD.MOV R12, RZ, RZ, -R5 ;  /* 0x000000ffff0c7224 */ /* 0x008fe200078e0a05 */
[----:B------:R-:W-:Y:S01]  /*0d70*/  UIMAD UR49, UR49, 0x1b, URZ ;  /* 0x0000001b313178a4 */ /* 0x000fe2000f8e023f */
[----:B--2---:R-:W-:Y:S01]  /*0d80*/  IMAD.MOV.U32 R6, RZ, RZ, RZ ;  /* 0x000000ffff067224 */ /* 0x004fe200078e00ff */
[----:B------:R-:W-:Y:S01]  /*0d90*/  UIMAD UR43, UR43, 0x1a, URZ ;  /* 0x0000001a2b2b78a4 */ /* 0x000fe2000f8e023f */
[----:B------:R-:W-:Y:S01]  /*0da0*/  IMAD R11, R12, R17, RZ ;  /* 0x000000110c0b7224 */ /* 0x000fe200078e02ff */
[----:B------:R-:W-:Y:S01]  /*0db0*/  ULDC UR31, c[0x0][0x238] ;  /* 0x00008e00001f7ab9 */ /* 0x000fe20000000800 */
[----:B------:R-:W-:Y:S01]  /*0dc0*/  IMAD.MOV.U32 R12, RZ, RZ, R13 ;  /* 0x000000ffff0c7224 */ /* 0x000fe200078e000d */
[----:B------:R-:W-:Y:S01]  /*0dd0*/  UIMAD UR31, UR31, 0x19, URZ ;  /* 0x000000191f1f78a4 */ /* 0x000fe2000f8e023f */
[----:B------:R-:W-:Y:S01]  /*0de0*/  IMAD.HI.U32 R5, R5, R11, R4 ;  /* 0x0000000b05057227 */ /* 0x000fe200078e0004 */
[----:B------:R-:W-:Y:S01]  /*0df0*/  IABS R11, R154 ;  /* 0x0000009a000b7213 */ /* 0x000fe20000000000 */
[----:B------:R-:W-:Y:S01]  /*0e00*/  ULDC UR35, c[0x0][0x238] ;  /* 0x00008e0000237ab9 */ /* 0x000fe20000000800 */
[----:B------:R-:W-:Y:S01]  /*0e10*/  ULDC UR39, c[0x0][0x238] ;  /* 0x00008e0000277ab9 */ /* 0x000fe20000000800 */
[----:B----4-:R-:W-:Y:S01]  /*0e20*/  IMAD.MOV R4, RZ, RZ, -R7 ;  /* 0x000000ffff047224 */ /* 0x010fe200078e0a07 */
[----:B------:R-:W-:Y:S01]  /*0e30*/  UIMAD UR35, UR35, 0x18, URZ ;  /* 0x00000018232378a4 */ /* 0x000fe2000f8e023f */
[----:B------:R-:W-:Y:S01]  /*0e40*/  IMAD.HI.U32 R0, R5, R12, RZ ;  /* 0x0000000c05007227 */ /* 0x000fe200078e00ff */
[----:B------:R-:W-:Y:S01]  /*0e50*/  UIMAD UR39, UR39, 0x17, URZ ;  /* 0x00000017272778a4 */ /* 0x000fe2000f8e023f */
[----:B------:R-:W-:Y:S01]  /*0e60*/  CS2R R128, SRZ ;  /* 0x0000000000807805 */ /* 0x000fe2000001ff00 */
[----:B------:R-:W-:Y:S01]  /*0e70*/  ULDC UR56, c[0x0][0x238] ;  /* 0x00008e0000387ab9 */ /* 0x000fe20000000800 */
[----:B------:R-:W-:Y:S01]  /*0e80*/  IMAD.MOV R0, RZ, RZ, -R0 ;  /* 0x000000ffff007224 */ /* 0x000fe200078e0a00 */
[----:B------:R-:W-:Y:S01]  /*0e90*/  UIMAD UR56, UR56, 0x16, URZ ;  /* 0x00000016383878a4 */ /* 0x000fe2000f8e023f */
[----:B------:R-:W-:Y:S01]  /*0ea0*/  IMAD R9, R4, R25, RZ ;  /* 0x0000001904097224 */ /* 0x000fe200078e02ff */
[----:B------:R-:W-:Y:S01]  /*0eb0*/  ULDC UR54, c[0x0][0x238] ;  /* 0x00008e0000367ab9 */ /* 0x000fe20000000800 */
[----:B------:R-:W-:Y:S01]  /*0ec0*/  IMAD R0, R17, R0, R12 ;  /* 0x0000000011007224 */ /* 0x000fe200078e020c */
[----:B------:R-:W-:Y:S01]  /*0ed0*/  UIMAD UR54, UR54, 0x15, URZ ;  /* 0x00000015363678a4 */ /* 0x000fe2000f8e023f */
[----:B------:R-:W-:Y:S01]  /*0ee0*/  IMAD.MOV.U32 R12, RZ, RZ, R11 ;  /* 0x000000ffff0c7224 */ /* 0x000fe200078e000b */
[----:B------:R-:W-:Y:S01]  /*0ef0*/  SHF.R.U32.HI R11, RZ, 0x6, R8 ;  /* 0x00000006ff0b7819 */ /* 0x000fe20000011608 */
[----:B------:R-:W-:Y:S01]  /*0f00*/  IMAD.HI.U32 R9, R7, R9, R6 ;  /* 0x0000000907097227 */ /* 0x000fe200078e0006 */
[----:B------:R-:W-:Y:S01]  /*0f10*/  ISETP.GT.U32.AND P0, PT, R17, R0, PT ;  /* 0x000000001100720c */ /* 0x000fe20003f04070 */
[----:B------:R-:W-:Y:S01]  /*0f20*/  ULDC UR52, c[0x0][0x238] ;  /* 0x00008e0000347ab9 */ /* 0x000fe20000000800 */
[----:B------:R-:W-:Y:S01]  /*0f30*/  SGXT.U32 R11, R11, 0x1 ;  /* 0x000000010b0b781a */ /* 0x000fe20000000000 */
[----:B------:R-:W-:Y:S01]  /*0f40*/  IMAD.HI.U32 R4, R5, R14, RZ ;  /* 0x0000000e05047227 */ /* 0x000fe200078e00ff */
[----:B------:R-:W-:Y:S01]  /*0f50*/  UIMAD UR52, UR52, 0x14, URZ ;  /* 0x00000014343478a4 */ /* 0x000fe2000f8e023f */
[----:B------:R-:W-:-:S02]  /*0f60*/  CS2R R130, SRZ ;  /* 0x0000000000827805 */ /* 0x000fc4000001ff00 */
[----:B------:R-:W-:Y:S01]  /*0f70*/  LOP3.LUT R30, R15, R11, RZ, 0xfc, !PT ;  /* 0x0000000b0f1e7212 */ /* 0x000fe200078efcff */
[C---:B------:R-:W-:Y:S01]  /*0f80*/  IMAD.HI.U32 R6, R5.reuse, R12, RZ ;  /* 0x0000000c05067227 */ /* 0x040fe200078e00ff */
[----:B------:R-:W-:Y:S01]  /*0f90*/  ULDC UR50, c[0x0][0x238] ;  /* 0x00008e0000327ab9 */ /* 0x000fe20000000800 */
[----:B------:R-:W-:Y:S01]  /*0fa0*/  ULDC UR16, c[0x0][0x238] ;  /* 0x00008e0000107ab9 */ /* 0x000fe20000000800 */
[C---:B------:R-:W-:Y:S01]  /*0fb0*/  LOP3.LUT R31, R30.reuse, 0x1a, RZ, 0xfc, !PT ;  /* 0x0000001a1e1f7812 */ /* 0x040fe200078efcff */
[----:B------:R-:W-:Y:S01]  /*0fc0*/  IMAD.HI.U32 R5, R5, R16, RZ ;  /* 0x0000001005057227 */ /* 0x000fe200078e00ff */
[C---:B------:R-:W-:Y:S01]  /*0fd0*/  LOP3.LUT R32, R30.reuse, 0x18, RZ, 0xfc, !PT ;  /* 0x000000181e207812 */ /* 0x040fe200078efcff */
[----:B------:R-:W-:Y:S01]  /*0fe0*/  UIMAD UR50, UR50, 0x13, URZ ;  /* 0x00000013323278a4 */ /* 0x000fe2000f8e023f */
[----:B------:R-:W-:Y:S01]  /*0ff0*/  LOP3.LUT R33, R30, 0x16, RZ, 0xfc, !PT ;  /* 0x000000161e217812 */ /* 0x000fe200078efcff */
[----:B------:R-:W-:Y:S01]  /*1000*/  VIADD R7, R26, 0x1e ;  /* 0x0000001e1a077836 */ /* 0x000fe20000000000 */
[----:B------:R-:W-:Y:S01]  /*1010*/  IABS R20, R31 ;  /* 0x0000001f00147213 */ /* 0x000fe20000000000 */
[----:B------:R-:W-:Y:S01]  /*1020*/  IMAD.MOV R5, RZ, RZ, -R5 ;  /* 0x000000ffff057224 */ /* 0x000fe200078e0a05 */
[----:B------:R-:W-:Y:S01]  /*1030*/  IABS R22, R32 ;  /* 0x0000002000167213 */ /* 0x000fe20000000000 */
[----:B------:R-:W-:Y:S01]  /*1040*/  IMAD.MOV R6, RZ, RZ, -R6 ;  /* 0x000000ffff067224 */ /* 0x000fe200078e0a06 */
[----:B------:R-:W-:Y:S01]  /*1050*/  ISETP.GE.AND P5, PT, R7, RZ, PT ;  /* 0x000000ff0700720c */ /* 0x000fe20003fa6270 */
[----:B------:R-:W-:Y:S01]  /*1060*/  IMAD.MOV R4, RZ, RZ, -R4 ;  /* 0x000000ffff047224 */ /* 0x000fe200078e0a04 */
[----:B------:R-:W-:Y:S01]  /*1070*/  IABS R13, R7 ;  /* 0x00000007000d7213 */ /* 0x000fe20000000000 */
[C---:B------:R-:W-:Y:S01]  /*1080*/  IMAD R7, R17.reuse, R5, R16 ;  /* 0x0000000511077224 */ /* 0x040fe200078e0210 */
[----:B------:R-:W-:Y:S01]  /*1090*/  LOP3.LUT R5, R30, 0x1c, RZ, 0xfc, !PT ;  /* 0x0000001c1e057812 */ /* 0x000fe200078efcff */
[C---:B------:R-:W-:Y:S01]  /*10a0*/  IMAD R6, R17.reuse, R6, R12 ;  /* 0x0000000611067224 */ /* 0x040fe200078e020c */
[----:B------:R-:W-:Y:S01]  /*10b0*/  IABS R24, R33 ;  /* 0x0000002100187213 */ /* 0x000fe20000000000 */
[C---:B------:R-:W-:Y:S01]  /*10c0*/  IMAD R4, R17.reuse, R4, R14 ;  /* 0x0000000411047224 */ /* 0x040fe200078e020e */
[C---:B------:R-:W-:Y:S01]  /*10d0*/  ISETP.GT.U32.AND P4, PT, R17.reuse, R7, PT ;  /* 0x000000071100720c */ /* 0x040fe20003f84070 */
[----:B------:R-:W-:Y:S01]  /*10e0*/  @!P0 IMAD.IADD R0, R0, 0x1, -R17 ;  /* 0x0000000100008824 */ /* 0x000fe200078e0a11 */
[C---:B------:R-:W-:Y:S01]  /*10f0*/  ISETP.GT.U32.AND P2, PT, R17.reuse, R6, PT ;  /* 0x000000061100720c */ /* 0x040fe20003f44070 */
[----:B------:R-:W-:Y:S01]  /*1100*/  IMAD.MOV.U32 R16, RZ, RZ, R13 ;  /* 0x000000ffff107224 */ /* 0x000fe200078e000d */
[----:B------:R-:W-:Y:S01]  /*1110*/  ISETP.GT.U32.AND P1, PT, R17, R4, PT ;  /* 0x000000041100720c */ /* 0x000fe20003f24070 */
[----:B------:R-:W-:Y:S01]  /*1120*/  IMAD.HI.U32 R12, R9, R20, RZ ;  /* 0x00000014090c7227 */ /* 0x000fe200078e00ff */
[----:B------:R-:W-:Y:S01]  /*1130*/  ISETP.GT.U32.AND P0, PT, R17, R0, PT ;  /* 0x000000001100720c */ /* 0x000fe20003f04070 */
[----:B------:R-:W-:Y:S01]  /*1140*/  UIMAD UR16, UR16, 0x12, URZ ;  /* 0x00000012101078a4 */ /* 0x000fe2000f8e023f */
[----:B------:R-:W-:Y:S01]  /*1150*/  IABS R18, R5 ;  /* 0x0000000500127213 */ /* 0x000fe20000000000 */
[----:B------:R-:W-:Y:S01]  /*1160*/  IMAD.HI.U32 R13, R9, R22, RZ ;  /* 0x00000016090d7227 */ /* 0x000fe200078e00ff */
[----:B------:R-:W-:Y:S01]  /*1170*/  ISETP.GE.AND P3, PT, R5, RZ, PT ;  /* 0x000000ff0500720c */ /* 0x000fe20003f66270 */
[----:B------:R-:W-:Y:S01]  /*1180*/  ULDC UR20, c[0x0][0x238] ;  /* 0x00008e0000147ab9 */ /* 0x000fe20000000800 */
[C---:B------:R-:W-:Y:S01]  /*1190*/  LOP3.LUT R35, R30.reuse, 0x12, RZ, 0xfc, !PT ;  /* 0x000000121e237812 */ /* 0x040fe200078efcff */
[--C-:B------:R-:W-:Y:S01]  /*11a0*/  @!P4 IMAD.IADD R7, R7, 0x1, -R17.reuse ;  /* 0x000000010707c824 */ /* 0x100fe200078e0a11 */
[----:B------:R-:W-:Y:S01]  /*11b0*/  LOP3.LUT R34, R30, 0x14, RZ, 0xfc, !PT ;  /* 0x000000141e227812 */ /* 0x000fe200078efcff */
[----:B------:R-:W-:Y:S01]  /*11c0*/  @!P2 IMAD.IADD R6, R6, 0x1, -R17 ;  /* 0x000000010606a824 */ /* 0x000fe200078e0a11 */
[C---:B------:R-:W-:Y:S01]  /*11d0*/  LOP3.LUT R36, R30.reuse, 0x8, RZ, 0xfc, !PT ;  /* 0x000000081e247812 */ /* 0x040fe200078efcff */
[----:B------:R-:W-:Y:S01]  /*11e0*/  IMAD.HI.U32 R5, R9, R16, RZ ;  /* 0x0000001009057227 */ /* 0x000fe200078e00ff */
[C---:B------:R-:W-:Y:S01]  /*11f0*/  ISETP.GT.U32.AND P4, PT, R17.reuse, R7, PT ;  /* 0x000000071100720c */ /* 0x040fe20003f84070 */
[----:B------:R-:W-:Y:S01]  /*1200*/  UIMAD UR20, UR20, 0x11, URZ ;  /* 0x00000011141478a4 */ /* 0x000fe2000f8e023f */
[----:B------:R-:W-:Y:S01]  /*1210*/  ISETP.GT.U32.AND P2, PT, R17, R6, PT ;  /* 0x000000061100720c */ /* 0x000fe20003f44070 */
[----:B------:R-:W-:Y:S01]  /*1220*/  IMAD.HI.U32 R11, R9, R18, RZ ;  /* 0x00000012090b7227 */ /* 0x000fe200078e00ff */
[C---:B------:R-:W-:Y:S01]  /*1230*/  LOP3.LUT R37, R30.reuse, 0x6, RZ, 0xfc, !PT ;  /* 0x000000061e257812 */ /* 0x040fe200078efcff */
[----:B------:R-:W-:Y:S01]  /*1240*/  ULDC UR24, c[0x0][0x238] ;  /* 0x00008e0000187ab9 */ /* 0x000fe20000000800 */
[C---:B------:R-:W-:Y:S01]  /*1250*/  LOP3.LUT R38, R30.reuse, 0x4, RZ, 0xfc, !PT ;  /* 0x000000041e267812 */ /* 0x040fe200078efcff */
[----:B------:R-:W-:Y:S01]  /*1260*/  IMAD.MOV R5, RZ, RZ, -R5 ;  /* 0x000000ffff057224 */ /* 0x000fe200078e0a05 */
[----:B------:R-:W-:Y:S01]  /*1270*/  LOP3.LUT R39, R30, 0x2, RZ, 0xfc, !PT ;  /* 0x000000021e277812 */ /* 0x000fe200078efcff */
[----:B0-----:R-:W-:Y:S01]  /*1280*/  IMAD.MOV R15, RZ, RZ, -R11 ;  /* 0x000000ffff0f7224 */ /* 0x001fe200078e0a0b */
[----:B------:R-:W-:Y:S01]  /*1290*/  USHF.L.U32 UR24, UR24, 0x4, URZ ;  /* 0x0000000418187899 */ /* 0x000fe2000800063f */
[--C-:B------:R-:W-:Y:S01]  /*12a0*/  @!P1 IMAD.IADD R4, R4, 0x1, -R17.reuse ;  /* 0x0000000104049824 */ /* 0x100fe200078e0a11 */
[----:B------:R-:W-:Y:S01]  /*12b0*/  ULDC UR28, c[0x0][0x238] ;  /* 0x00008e00001c7ab9 */ /* 0x000fe20000000800 */
[----:B------:R-:W-:Y:S01]  /*12c0*/  IMAD R11, R25, R5, R16 ;  /* 0x00000005190b7224 */ /* 0x000fe200078e0210 */
[----:B------:R-:W-:Y:S01]  /*12d0*/  LOP3.LUT R5, RZ, R2, RZ, 0x33, !PT ;  /* 0x00000002ff057212 */ /* 0x000fe200078e33ff */
[--C-:B------:R-:W-:Y:S01]  /*12e0*/  @!P0 IMAD.IADD R0, R0, 0x1, -R17.reuse ;  /* 0x0000000100008824 */ /* 0x100fe200078e0a11 */
[----:B------:R-:W-:Y:S01]  /*12f0*/  ISETP.GT.U32.AND P1, PT, R17, R4, PT ;  /* 0x000000041100720c */ /* 0x000fe20003f24070 */
[--C-:B------:R-:W-:Y:S01]  /*1300*/  @!P4 IMAD.IADD R7, R7, 0x1, -R17.reuse ;  /* 0x000000010707c824 */ /* 0x100fe200078e0a11 */
[----:B------:R-:W-:Y:S01]  /*1310*/  ISETP.GE.AND P4, PT, R154, RZ, PT ;  /* 0x000000ff9a00720c */ /* 0x000fe20003f86270 */
[----:B------:R-:W-:Y:S01]  /*1320*/  @!P6 IMAD.MOV R0, RZ, RZ, -R0 ;  /* 0x000000ffff00e224 */ /* 0x000fe200078e0a00 */
[----:B------:R-:W-:Y:S01]  /*1330*/  ISETP.GE.AND P0, PT, R153, RZ, PT ;  /* 0x000000ff9900720c */ /* 0x000fe20003f06270 */
[----:B------:R-:W-:Y:S01]  /*1340*/  @!P2 IMAD.IADD R6, R6, 0x1, -R17 ;  /* 0x000000010606a824 */ /* 0x000fe200078e0a11 */
[----:B------:R-:W-:Y:S01]  /*1350*/  ISETP.GT.U32.AND P6, PT, R25, R11, PT ;  /* 0x0000000b1900720c */ /* 0x000fe20003fc4070 */
[----:B------:R-:W-:Y:S01]  /*1360*/  IMAD.HI.U32 R14, R9, R24, RZ ;  /* 0x00000018090e7227 */ /* 0x000fe200078e00ff */
[----:B------:R-:W-:Y:S01]  /*1370*/  ISETP.GE.AND P2, PT, R155, RZ, PT ;  /* 0x000000ff9b00720c */ /* 0x000fe20003f46270 */
[----:B------:R-:W-:Y:S01]  /*1380*/  UIMAD UR28, UR28, 0xf, URZ ;  /* 0x0000000f1c1c78a4 */ /* 0x000fe2000f8e023f */
[----:B------:R-:W-:Y:S01]  /*1390*/  IABS R16, R34 ;  /* 0x0000002200107213 */ /* 0x000fe20000000000 */
[----:B------:R-:W-:Y:S01]  /*13a0*/  IMAD.MOV R19, RZ, RZ, -R12 ;  /* 0x000000ffff137224 */ /* 0x000fe200078e0a0c */
[----:B------:R-:W-:Y:S01]  /*13b0*/  LOP3.LUT R153, R8, 0x3f, RZ, 0xc0, !PT ;  /* 0x0000003f08997812 */ /* 0x000fe200078ec0ff */
[----:B------:R-:W-:Y:S01]  /*13c0*/  IMAD.MOV R21, RZ, RZ, -R13 ;  /* 0x000000ffff157224 */ /* 0x000fe200078e0a0d */
[----:B------:R-:W-:Y:S01]  /*13d0*/  ULDC UR32, c[0x0][0x238] ;  /* 0x00008e0000207ab9 */ /* 0x000fe20000000800 */
[----:B------:R-:W-:Y:S01]  /*13e0*/  IMAD.MOV R23, RZ, RZ, -R14 ;  /* 0x000000ffff177224 */ /* 0x000fe200078e0a0e */
[----:B------:R-:W-:Y:S01]  /*13f0*/  UIMAD UR32, UR32, 0xe, URZ ;  /* 0x0000000e202078a4 */ /* 0x000fe2000f8e023f */
[C---:B------:R-:W-:Y:S01]  /*1400*/  IMAD R13, R25.reuse, R19, R20 ;  /* 0x00000013190d7224 */ /* 0x040fe200078e0214 */
[----:B------:R-:W-:Y:S01]  /*1410*/  IABS R19, R37 ;  /* 0x0000002500137213 */ /* 0x000fe20000000000 */
[C---:B------:R-:W-:Y:S01]  /*1420*/  IMAD R14, R25.reuse, R21, R22 ;  /* 0x00000015190e7224 */ /* 0x040fe200078e0216 */
[----:B------:R-:W-:Y:S01]  /*1430*/  IABS R22, R36 ;  /* 0x0000002400167213 */ /* 0x000fe20000000000 */
[C---:B------:R-:W-:Y:S01]  /*1440*/  IMAD R12, R25.reuse, R15, R18 ;  /* 0x0000000f190c7224 */ /* 0x040fe200078e0212 */
[----:B------:R-:W-:Y:S01]  /*1450*/  ULDC UR36, c[0x0][0x238] ;  /* 0x00008e0000247ab9 */ /* 0x000fe20000000800 */
[----:B------:R-:W-:Y:S01]  /*1460*/  @!P1 IMAD.IADD R4, R4, 0x1, -R17 ;  /* 0x0000000104049824 */ /* 0x000fe200078e0a11 */
[----:B------:R-:W-:Y:S01]  /*1470*/  ISETP.NE.AND P1, PT, R2, RZ, PT ;  /* 0x000000ff0200720c */ /* 0x000fe20003f25270 */
[----:B------:R-:W-:Y:S01]  /*1480*/  @!P4 IMAD.MOV R6, RZ, RZ, -R6 ;  /* 0x000000ffff06c224 */ /* 0x000fe200078e0a06 */
[C---:B------:R-:W-:Y:S01]  /*1490*/  ISETP.GT.U32.AND P4, PT, R25.reuse, R13, PT ;  /* 0x0000000d1900720c */ /* 0x040fe20003f84070 */
[----:B------:R-:W-:Y:S01]  /*14a0*/  @!P0 IMAD.MOV R7, RZ, RZ, -R7 ;  /* 0x000000ffff078224 */ /* 0x000fe200078e0a07 */
[----:B------:R-:W-:Y:S01]  /*14b0*/  ISETP.GT.U32.AND P0, PT, R25, R14, PT ;  /* 0x0000000e1900720c */ /* 0x000fe20003f04070 */
[--C-:B------:R-:W-:Y:S01]  /*14c0*/  @!P6 IMAD.IADD R11, R11, 0x1, -R25.reuse ;  /* 0x000000010b0be824 */ /* 0x100fe200078e0a19 */
[----:B------:R-:W-:Y:S01]  /*14d0*/  IABS R2, R35 ;  /* 0x0000002300027213 */ /* 0x000fe20000000000 */
[----:B------:R-:W-:Y:S01]  /*14e0*/  @!P2 IMAD.MOV R4, RZ, RZ, -R4 ;  /* 0x000000ffff04a224 */ /* 0x000fe200078e0a04 */
[C---:B------:R-:W-:Y:S01]  /*14f0*/  ISETP.GT.U32.AND P2, PT, R25.reuse, R12, PT ;  /* 0x0000000c1900720c */ /* 0x040fe20003f44070 */
[C---:B------:R-:W-:Y:S01]  /*1500*/  IMAD R15, R25.reuse, R23, R24 ;  /* 0x00000017190f7224 */ /* 0x040fe200078e0218 */
[----:B------:R-:W-:Y:S01]  /*1510*/  ISETP.GT.U32.AND P6, PT, R25, R11, PT ;  /* 0x0000000b1900720c */ /* 0x000fe20003fc4070 */
[----:B------:R-:W-:Y:S01]  /*1520*/  UIMAD UR36, UR36, 0xd, URZ ;  /* 0x0000000d242478a4 */ /* 0x000fe2000f8e023f */
[C---:B------:R-:W-:Y:S01]  /*1530*/  SEL R28, R5.reuse, R4, !P1 ;  /* 0x00000004051c7207 */ /* 0x040fe20004800000 */
[----:B------:R-:W-:Y:S01]  /*1540*/  IMAD.MOV.U32 R4, RZ, RZ, R2 ;  /* 0x000000ffff047224 */ /* 0x000fe200078e0002 */
[----:B------:R-:W-:Y:S01]  /*1550*/  SEL R27, R5, R0, !P1 ;  /* 0x00000000051b7207 */ /* 0x000fe20004800000 */
[--C-:B------:R-:W-:Y:S01]  /*1560*/  @!P4 IMAD.IADD R13, R13, 0x1, -R25.reuse ;  /* 0x000000010d0dc824 */ /* 0x100fe200078e0a19 */
[C---:B------:R-:W-:Y:S01]  /*1570*/  SEL R29, R5.reuse, R6, !P1 ;  /* 0x00000006051d7207 */ /* 0x040fe20004800000 */
[--C-:B------:R-:W-:Y:S01]  /*1580*/  @!P0 IMAD.IADD R14, R14, 0x1, -R25.reuse ;  /* 0x000000010e0e8824 */ /* 0x100fe200078e0a19 */
[----:B------:R-:W-:Y:S01]  /*1590*/  SEL R5, R5, R7, !P1 ;  /* 0x0000000705057207 */ /* 0x000fe20004800000 */
[----:B------:R-:W-:Y:S01]  /*15a0*/  IMAD.HI.U32 R2, R9, R4, RZ ;  /* 0x0000000409027227 */ /* 0x000fe200078e00ff */
[C---:B------:R-:W-:Y:S01]  /*15b0*/  ISETP.GT.U32.AND P0, PT, R25.reuse, R13, PT ;  /* 0x0000000d1900720c */ /* 0x040fe20003f04070 */
[----:B------:R-:W-:Y:S01]  /*15c0*/  ULDC UR40, c[0x0][0x238] ;  /* 0x00008e0000287ab9 */ /* 0x000fe20000000800 */
[----:B------:R-:W-:Y:S01]  /*15d0*/  ISETP.GT.U32.AND P1, PT, R25, R15, PT ;  /* 0x0000000f1900720c */ /* 0x000fe20003f24070 */
[--C-:B------:R-:W-:Y:S01]  /*15e0*/  @!P2 IMAD.IADD R12, R12, 0x1, -R25.reuse ;  /* 0x000000010c0ca824 */ /* 0x100fe200078e0a19 */
[----:B------:R-:W-:Y:S01]  /*15f0*/  ISETP.GE.AND P2, PT, R31, RZ, PT ;  /* 0x000000ff1f00720c */ /* 0x000fe20003f46270 */
[--C-:B------:R-:W-:Y:S01]  /*1600*/  @!P6 IMAD.IADD R11, R11, 0x1, -R25.reuse ;  /* 0x000000010b0be824 */ /* 0x100fe200078e0a19 */
[----:B------:R-:W-:Y:S01]  /*1610*/  ISETP.GT.U32.AND P6, PT, R25, R14, PT ;  /* 0x0000000e1900720c */ /* 0x000fe20003fc4070 */
[----:B------:R-:W-:Y:S01]  /*1620*/  IMAD.HI.U32 R0, R9, R16, RZ ;  /* 0x0000001009007227 */ /* 0x000fe200078e00ff */
[C---:B------:R-:W-:Y:S01]  /*1630*/  ISETP.GT.U32.AND P4, PT, R25.reuse, R12, PT ;  /* 0x0000000c1900720c */ /* 0x040fe20003f84070 */
[----:B------:R-:W-:Y:S01]  /*1640*/  UIMAD UR40, UR40, 0xc, URZ ;  /* 0x0000000c282878a4 */ /* 0x000fe2000f8e023f */
[----:B------:R-:W-:Y:S01]  /*1650*/  LOP3.LUT R31, R30, 0x10, RZ, 0xfc, !PT ;  /* 0x000000101e1f7812 */ /* 0x000fe200078efcff */
[----:B------:R-:W-:Y:S01]  /*1660*/  IMAD.MOV R2, RZ, RZ, -R2 ;  /* 0x000000ffff027224 */ /* 0x000fe200078e0a02 */
[----:B------:R-:W-:Y:S01]  /*1670*/  IABS R24, R38 ;  /* 0x0000002600187213 */ /* 0x000fe20000000000 */
[----:B------:R-:W-:Y:S01]  /*1680*/  IMAD.MOV R0, RZ, RZ, -R0 ;  /* 0x000000ffff007224 */ /* 0x000fe200078e0a00 */
[----:B------:R-:W-:Y:S01]  /*1690*/  ULDC UR44, c[0x0][0x238] ;  /* 0x00008e00002c7ab9 */ /* 0x000fe20000000800 */
[C---:B------:R-:W-:Y:S01]  /*16a0*/  IMAD R2, R25.reuse, R2, R4 ;  /* 0x0000000219027224 */ /* 0x040fe200078e0204 */
[----:B------:R-:W-:Y:S01]  /*16b0*/  UIMAD UR44, UR44, 0xb, URZ ;  /* 0x0000000b2c2c78a4 */ /* 0x000fe2000f8e023f */
[----:B------:R-:W-:Y:S01]  /*16c0*/  IMAD R0, R25, R0, R16 ;  /* 0x0000000019007224 */ /* 0x000fe200078e0210 */
[----:B------:R-:W-:Y:S01]  /*16d0*/  IABS R16, R31 ;  /* 0x0000001f00107213 */ /* 0x000fe20000000000 */
[----:B------:R-:W-:Y:S01]  /*16e0*/  VIADD R4, R26, 0xe ;  /* 0x0000000e1a047836 */ /* 0x000fe20000000000 */
[----:B------:R-:W-:Y:S01]  /*16f0*/  IABS R26, R30 ;  /* 0x0000001e001a7213 */ /* 0x000fe20000000000 */
[--C-:B------:R-:W-:Y:S01]  /*1700*/  @!P0 IMAD.IADD R13, R13, 0x1, -R25.reuse ;  /* 0x000000010d0d8824 */ /* 0x100fe200078e0a19 */
[----:B------:R-:W-:Y:S01]  /*1710*/  ULDC UR48, c[0x0][0x238] ;  /* 0x00008e0000307ab9 */ /* 0x000fe20000000800 */
[--C-:B------:R-:W-:Y:S01]  /*1720*/  @!P6 IMAD.IADD R14, R14, 0x1, -R25.reuse ;  /* 0x000000010e0ee824 */ /* 0x100fe200078e0a19 */
[----:B------:R-:W-:Y:S01]  /*1730*/  ISETP.GE.AND P0, PT, R4, RZ, PT ;  /* 0x000000ff0400720c */ /* 0x000fe20003f06270 */
[--C-:B------:R-:W-:Y:S01]  /*1740*/  @!P1 IMAD.IADD R15, R15, 0x1, -R25.reuse ;  /* 0x000000010f0f9824 */ /* 0x100fe200078e0a19 */
[----:B------:R-:W-:Y:S01]  /*1750*/  IABS R18, R4 ;  /* 0x0000000400127213 */ /* 0x000fe20000000000 */
[----:B------:R-:W-:Y:S01]  /*1760*/  IMAD.HI.U32 R4, R9, R16, RZ ;  /* 0x0000001009047227 */ /* 0x000fe200078e00ff */
[C---:B------:R-:W-:Y:S01]  /*1770*/  ISETP.GT.U32.AND P6, PT, R25.reuse, R2, PT ;  /* 0x000000021900720c */ /* 0x040fe20003fc4070 */
[----:B------:R-:W-:Y:S01]  /*1780*/  UIMAD UR48, UR48, 0xa, URZ ;  /* 0x0000000a303078a4 */ /* 0x000fe2000f8e023f */
[C---:B------:R-:W-:Y:S01]  /*1790*/  ISETP.GT.U32.AND P1, PT, R25.reuse, R15, PT ;  /* 0x0000000f1900720c */ /* 0x040fe20003f24070 */
[--C-:B------:R-:W-:Y:S01]  /*17a0*/  @!P4 IMAD.IADD R12, R12, 0x1, -R25.reuse ;  /* 0x000000010c0cc824 */ /* 0x100fe200078e0a19 */
[----:B------:R-:W-:Y:S01]  /*17b0*/  ISETP.GT.U32.AND P4, PT, R25, R0, PT ;  /* 0x000000001900720c */ /* 0x000fe20003f84070 */
[----:B------:R-:W-:Y:S01]  /*17c0*/  IMAD.MOV R4, RZ, RZ, -R4 ;  /* 0x000000ffff047224 */ /* 0x000fe200078e0a04 */
[----:B------:R-:W-:Y:S01]  /*17d0*/  ULDC UR46, c[0x0][0x238] ;  /* 0x00008e00002e7ab9 */ /* 0x000fe20000000800 */
[----:B------:R-:W-:Y:S01]  /*17e0*/  IMAD.HI.U32 R6, R9, R18, RZ ;  /* 0x0000001209067227 */ /* 0x000fe200078e00ff */
[----:B------:R-:W-:Y:S01]  /*17f0*/  UIMAD UR46, UR46, 0x9, URZ ;  /* 0x000000092e2e78a4 */ /* 0x000fe2000f8e023f */
[----:B------:R-:W-:Y:S01]  /*1800*/  CS2R R132, SRZ ;  /* 0x0000000000847805 */ /* 0x000fe2000001ff00 */
[----:B------:R-:W-:Y:S01]  /*1810*/  ULDC UR42, c[0x0][0x238] ;  /* 0x00008e00002a7ab9 */ /* 0x000fe20000000800 */
[----:B------:R-:W-:Y:S01]  /*1820*/  IMAD R4, R25, R4, R16 ;  /* 0x0000000419047224 */ /* 0x000fe200078e0210 */
[----:B------:R-:W-:Y:S01]  /*1830*/  USHF.L.U32 UR42, UR42, 0x3, URZ ;  /* 0x000000032a2a7899 */ /* 0x000fe2000800063f */
[--C-:B------:R-:W-:Y:S01]  /*1840*/  @!P6 IMAD.IADD R2, R2, 0x1, -R25.reuse ;  /* 0x000000010202e824 */ /* 0x100fe200078e0a19 */
[----:B------:R-:W-:Y:S01]  /*1850*/  ULDC UR13, c[0x0][0x238] ;  /* 0x00008e00000d7ab9 */ /* 0x000fe20000000800 */
[--C-:B------:R-:W-:Y:S01]  /*1860*/  @!P1 IMAD.IADD R15, R15, 0x1, -R25.reuse ;  /* 0x000000010f0f9824 */ /* 0x100fe200078e0a19 */
[----:B------:R-:W-:Y:S01]  /*1870*/  ISETP.GT.U32.AND P6, PT, R25, R4, PT ;  /* 0x000000041900720c */ /* 0x000fe20003fc4070 */
[----:B------:R-:W-:Y:S01]  /*1880*/  @!P4 IMAD.IADD R0, R0, 0x1, -R25 ;  /* 0x000000010000c824 */ /* 0x000fe200078e0a19 */
[----:B------:R-:W-:Y:S01]  /*1890*/  ISETP.GE.AND P4, PT, R33, RZ, PT ;  /* 0x000000ff2100720c */ /* 0x000fe20003f86270 */
[----:B------:R-:W-:Y:S01]  /*18a0*/  IMAD.MOV R6, RZ, RZ, -R6 ;  /* 0x000000ffff067224 */ /* 0x000fe200078e0a06 */
[----:B------:R-:W-:Y:S01]  /*18b0*/  ISETP.GE.AND P1, PT, R32, RZ, PT ;  /* 0x000000ff2000720c */ /* 0x000fe20003f26270 */
[----:B------:R-:W-:Y:S01]  /*18c0*/  @!P3 IMAD.MOV R12, RZ, RZ, -R12 ;  /* 0x000000ffff0cb224 */ /* 0x000fe200078e0a0c */
[C---:B------:R-:W-:Y:S01]  /*18d0*/  LOP3.LUT R33, R30.reuse, 0xa, RZ, 0xfc, !PT ;  /* 0x0000000a1e217812 */ /* 0x040fe200078efcff */
[C---:B------:R-:W-:Y:S01]  /*18e0*/  IMAD R6, R25.reuse, R6, R18 ;  /* 0x0000000619067224 */ /* 0x040fe200078e0212 */
[----:B------:R-:W-:Y:S01]  /*18f0*/  LOP3.LUT R32, R30, 0xc, RZ, 0xfc, !PT ;  /* 0x0000000c1e207812 */ /* 0x000fe200078efcff */
[----:B------:R-:W-:Y:S01]  /*1900*/  @!P5 IMAD.MOV R11, RZ, RZ, -R11 ;  /* 0x000000ffff0bd224 */ /* 0x000fe200078e0a0b */
[----:B------:R-:W-:Y:S01]  /*1910*/  IABS R7, R33 ;  /* 0x0000002100077213 */ /* 0x000fe20000000000 */
[----:B------:R-:W-:Y:S01]  /*1920*/  @!P2 IMAD.MOV R13, RZ, RZ, -R13 ;  /* 0x000000ffff0da224 */ /* 0x000fe200078e0a0d */
[----:B------:R-:W-:Y:S01]  /*1930*/  IABS R20, R32 ;  /* 0x0000002000147213 */ /* 0x000fe20000000000 */
[----:B------:R-:W-:Y:S01]  /*1940*/  @!P6 IMAD.IADD R4, R4, 0x1, -R25 ;  /* 0x000000010404e824 */ /* 0x000fe200078e0a19 */
[C---:B------:R-:W-:Y:S01]  /*1950*/  ISETP.GT.U32.AND P6, PT, R25.reuse, R6, PT ;  /* 0x000000061900720c */ /* 0x040fe20003fc4070 */
[----:B------:R-:W-:Y:S01]  /*1960*/  IMAD.MOV.U32 R18, RZ, RZ, R7 ;  /* 0x000000ffff127224 */ /* 0x000fe200078e0007 */
[----:B------:R-:W-:Y:S01]  /*1970*/  ISETP.GT.U32.AND P5, PT, R25, R2, PT ;  /* 0x000000021900720c */ /* 0x000fe20003fa4070 */
[----:B------:R-:W-:Y:S01]  /*1980*/  IMAD.HI.U32 R7, R9, R20, RZ ;  /* 0x0000001409077227 */ /* 0x000fe200078e00ff */
[----:B------:R-:W-:Y:S01]  /*1990*/  ISETP.GT.U32.AND P3, PT, R25, R4, PT ;  /* 0x000000041900720c */ /* 0x000fe20003f64070 */
[----:B------:R-:W-:Y:S01]  /*19a0*/  UIMAD UR13, UR13, 0x7, URZ ;  /* 0x000000070d0d78a4 */ /* 0x000fe2000f8e023f */
[----:B------:R-:W-:Y:S01]  /*19b0*/  CS2R R134, SRZ ;  /* 0x0000000000867805 */ /* 0x000fe2000001ff00 */
[----:B------:R-:W-:Y:S01]  /*19c0*/  IMAD.HI.U32 R16, R9, R18, RZ ;  /* 0x0000001209107227 */ /* 0x000fe200078e00ff */
[----:B------:R-:W-:Y:S01]  /*19d0*/  ULDC UR27, c[0x0][0x238] ;  /* 0x00008e00001b7ab9 */ /* 0x000fe20000000800 */
[----:B------:R-:W-:Y:S01]  /*19e0*/  ULDC UR26, c[0x0][0x238] ;  /* 0x00008e00001a7ab9 */ /* 0x000fe20000000800 */
[----:B------:R-:W-:Y:S01]  /*19f0*/  UIMAD UR27, UR27, 0x6, URZ ;  /* 0x000000061b1b78a4 */ /* 0x000fe2000f8e023f */
[----:B------:R-:W-:Y:S01]  /*1a00*/  IMAD.MOV R7, RZ, RZ, -R7 ;  /* 0x000000ffff077224 */ /* 0x000fe200078e0a07 */
[----:B------:R-:W-:Y:S01]  /*1a10*/  UIMAD UR26, UR26, 0x5, URZ ;  /* 0x000000051a1a78a4 */ /* 0x000fe2000f8e023f */
[----:B------:R-:W-:Y:S01]  /*1a20*/  IMAD.MOV R17, RZ, RZ, -R16 ;  /* 0x000000ffff117224 */ /* 0x000fe200078e0a10 */
[----:B------:R-:W-:Y:S01]  /*1a30*/  ULDC UR23, c[0x0][0x238] ;  /* 0x00008e0000177ab9 */ /* 0x000fe20000000800 */
[----:B------:R-:W-:Y:S01]  /*1a40*/  IMAD R16, R25, R7, R20 ;  /* 0x0000000719107224 */ /* 0x000fe200078e0214 */
[----:B------:R-:W-:Y:S01]  /*1a50*/  USHF.L.U32 UR23, UR23, 0x2, URZ ;  /* 0x0000000217177899 */ /* 0x000fe2000800063f */
[----:B------:R-:W-:Y:S01]  /*1a60*/  @!P6 IMAD.IADD R6, R6, 0x1, -R25 ;  /* 0x000000010606e824 */ /* 0x000fe200078e0a19 */
[----:B------:R-:W-:Y:S01]  /*1a70*/  ULDC UR22, c[0x0][0x238] ;  /* 0x00008e0000167ab9 */ /* 0x000fe20000000800 */
[----:B------:R-:W-:Y:S01]  /*1a80*/  IMAD.HI.U32 R7, R9, R22, RZ ;  /* 0x0000001609077227 */ /* 0x000fe200078e00ff */
[C---:B------:R-:W-:Y:S01]  /*1a90*/  ISETP.GT.U32.AND P6, PT, R25.reuse, R16, PT ;  /* 0x000000101900720c */ /* 0x040fe20003fc4070 */
[----:B------:R-:W-:Y:S01]  /*1aa0*/  UIMAD UR22, UR22, 0x3, URZ ;  /* 0x00000003161678a4 */ /* 0x000fe2000f8e023f */
[----:B------:R-:W-:Y:S01]  /*1ab0*/  ISETP.GT.U32.AND P2, PT, R25, R6, PT ;  /* 0x000000061900720c */ /* 0x000fe20003f44070 */
[----:B------:R-:W-:Y:S01]  /*1ac0*/  IMAD.MOV.U32 R20, RZ, RZ, R19 ;  /* 0x000000ffff147224 */ /* 0x000fe200078e0013 */
[----:B------:R-:W-:Y:S01]  /*1ad0*/  USHF.R.U32.HI UR12, URZ, 0x4, UR4 ;  /* 0x000000043f0c7899 */ /* 0x000fe20008011604 */
[----:B------:R-:W-:Y:S01]  /*1ae0*/  @!P1 IMAD.MOV R14, RZ, RZ, -R14 ;  /* 0x000000ffff0e9224 */ /* 0x000fe200078e0a0e */
[----:B------:R-:W-:Y:S01]  /*1af0*/  ULDC UR19, c[0x0][0x238] ;  /* 0x00008e0000137ab9 */ /* 0x000fe20000000800 */
[----:B------:R-:W-:Y:S01]  /*1b00*/  IMAD.HI.U32 R19, R9, R24, RZ ;  /* 0x0000001809137227 */ /* 0x000fe200078e00ff */
[----:B------:R-:W-:Y:S01]  /*1b10*/  USGXT.U32 UR12, UR12, 0xe ;  /* 0x0000000e0c0c789a */ /* 0x000fe20008000000 */
[----:B------:R-:W-:Y:S01]  /*1b20*/  CS2R R104, SRZ ;  /* 0x0000000000687805 */ /* 0x000fe2000001ff00 */
[----:B------:R-:W-:Y:S01]  /*1b30*/  USHF.L.U32 UR19, UR19, 0x1, URZ ;  /* 0x0000000113137899 */ /* 0x000fe2000800063f */
[----:B------:R-:W-:Y:S01]  /*1b40*/  IMAD.MOV R7, RZ, RZ, -R7 ;  /* 0x000000ffff077224 */ /* 0x000fe200078e0a07 */
[----:B------:R-:W-:Y:S01]  /*1b50*/  ULDC UR59, c[0x0][0x238] ;  /* 0x00008e00003b7ab9 */ /* 0x000fe20000000800 */
[----:B------:R-:W-:Y:S01]  /*1b60*/  @!P6 IMAD.IADD R16, R16, 0x1, -R25 ;  /* 0x000000011010e824 */ /* 0x000fe200078e0a19 */
[C---:B------:R-:W-:Y:S01]  /*1b70*/  ISETP.GT.U32.AND P6, PT, R25.reuse, R0, PT ;  /* 0x000000001900720c */ /* 0x040fe20003fc4070 */
[----:B------:R-:W-:Y:S01]  /*1b80*/  IMAD.MOV R21, RZ, RZ, -R19 ;  /* 0x000000ffff157224 */ /* 0x000fe200078e0a13 */
[----:B------:R-:W-:Y:S01]  /*1b90*/  ULDC UR18, c[0x0][0x238] ;  /* 0x00008e0000127ab9 */ /* 0x000fe20000000800 */
[C---:B------:R-:W-:Y:S01]  /*1ba0*/  IMAD R18, R25.reuse, R17, R18 ;  /* 0x0000001119127224 */ /* 0x040fe200078e0212 */
[C---:B------:R-:W-:Y:S01]  /*1bb0*/  ISETP.GT.U32.AND P1, PT, R25.reuse, R16, PT ;  /* 0x000000101900720c */ /* 0x040fe20003f24070 */
[----:B------:R-:W-:Y:S01]  /*1bc0*/  IMAD R19, R25, R7, R22 ;  /* 0x0000000719137224 */ /* 0x000fe200078e0216 */
[----:B------:R-:W-:Y:S01]  /*1bd0*/  IABS R22, R39 ;  /* 0x0000002700167213 */ /* 0x000fe20000000000 */
[----:B------:R-:W-:Y:S01]  /*1be0*/  IMAD.HI.U32 R7, R9, R26, RZ ;  /* 0x0000001a09077227 */ /* 0x000fe200078e00ff */
[----:B------:R-:W-:-:S02]  /*1bf0*/  CS2R R106, SRZ ;  /* 0x00000000006a7805 */ /* 0x000fc4000001ff00 */
[----:B------:R-:W-:Y:S02]  /*1c00*/  CS2R R108, SRZ ;  /* 0x00000000006c7805 */ /* 0x000fe4000001ff00 */
[----:B------:R-:W-:Y:S01]  /*1c10*/  CS2R R110, SRZ ;  /* 0x00000000006e7805 */ /* 0x000fe2000001ff00 */
[----:B------:R-:W-:Y:S01]  /*1c20*/  @!P4 IMAD.MOV R15, RZ, RZ, -R15 ;  /* 0x000000ffff0fc224 */ /* 0x000fe200078e0a0f */
[----:B------:R-:W-:Y:S01]  /*1c30*/  ISETP.GT.U32.AND P4, PT, R25, R18, PT ;  /* 0x000000121900720c */ /* 0x000fe20003f84070 */
[----:B------:R-:W-:Y:S01]  /*1c40*/  IMAD.HI.U32 R17, R9, R20, RZ ;  /* 0x0000001409117227 */ /* 0x000fe200078e00ff */
[----:B------:R-:W-:Y:S02]  /*1c50*/  CS2R R112, SRZ ;  /* 0x0000000000707805 */ /* 0x000fe4000001ff00 */
[----:B------:R-:W-:Y:S02]  /*1c60*/  CS2R R114, SRZ ;  /* 0x0000000000727805 */ /* 0x000fe4000001ff00 */
[----:B------:R-:W-:Y:S01]  /*1c70*/  CS2R R116, SRZ ;  /* 0x0000000000747805 */ /* 0x000fe2000001ff00 */
[----:B------:R-:W-:Y:S01]  /*1c80*/  IMAD.MOV R7, RZ, RZ, -R7 ;  /* 0x000000ffff077224 */ /* 0x000fe200078e0a07 */
[----:B------:R-:W-:Y:S01]  /*1c90*/  CS2R R118, SRZ ;  /* 0x0000000000767805 */ /* 0x000fe2000001ff00 */
[--C-:B------:R-:W-:Y:S01]  /*1ca0*/  @!P6 IMAD.IADD R0, R0, 0x1, -R25.reuse ;  /* 0x000000010000e824 */ /* 0x100fe200078e0a19 */
[C---:B------:R-:W-:Y:S01]  /*1cb0*/  ISETP.GT.U32.AND P6, PT, R25.reuse, R19, PT ;  /* 0x000000131900720c */ /* 0x040fe20003fc4070 */
[----:B------:R-:W-:Y:S01]  /*1cc0*/  @!P1 IMAD.IADD R16, R16, 0x1, -R25 ;  /* 0x0000000110109824 */ /* 0x000fe200078e0a19 */
[----:B------:R-:W-:Y:S01]  /*1cd0*/  ISETP.GE.AND P1, PT, R34, RZ, PT ;  /* 0x000000ff2200720c */ /* 0x000fe20003f26270 */
[----:B------:R-:W-:Y:S01]  /*1ce0*/  IMAD.MOV R17, RZ, RZ, -R17 ;  /* 0x000000ffff117224 */ /* 0x000fe200078e0a11 */
[----:B------:R-:W-:Y:S01]  /*1cf0*/  CS2R R88, SRZ ;  /* 0x0000000000587805 */ /* 0x000fe2000001ff00 */
[C---:B------:R-:W-:Y:S01]  /*1d00*/  IMAD R23, R25.reuse, R7, R26 ;  /* 0x0000000719177224 */ /* 0x040fe200078e021a */
[----:B------:R-:W-:Y:S01]  /*1d10*/  CS2R R90, SRZ ;  /* 0x00000000005a7805 */ /* 0x000fe2000001ff00 */
[C---:B------:R-:W-:Y:S01]  /*1d20*/  IMAD R20, R25.reuse, R17, R20 ;  /* 0x0000001119147224 */ /* 0x040fe200078e0214 */
[----:B------:R-:W-:Y:S01]  /*1d30*/  CS2R R92, SRZ ;  /* 0x00000000005c7805 */ /* 0x000fe2000001ff00 */
[C---:B------:R-:W-:Y:S01]  /*1d40*/  IMAD R21, R25.reuse, R21, R24 ;  /* 0x0000001519157224 */ /* 0x040fe200078e0218 */
[----:B------:R-:W-:Y:S01]  /*1d50*/  CS2R R94, SRZ ;  /* 0x00000000005e7805 */ /* 0x000fe2000001ff00 */
[----:B------:R-:W-:Y:S01]  /*1d60*/  @!P3 IMAD.IADD R4, R4, 0x1, -R25 ;  /* 0x000000010404b824 */ /* 0x000fe200078e0a19 */
[----:B------:R-:W-:Y:S01]  /*1d70*/  ISETP.GT.U32.AND P3, PT, R25, R23, PT ;  /* 0x000000171900720c */ /* 0x000fe20003f64070 */
[----:B------:R-:W-:Y:S01]  /*1d80*/  IMAD.HI.U32 R9, R9, R22, RZ ;  /* 0x0000001609097227 */ /* 0x000fe200078e00ff */
[----:B------:R-:W-:-:S02]  /*1d90*/  CS2R R96, SRZ ;  /* 0x0000000000607805 */ /* 0x000fc4000001ff00 */
[----:B------:R-:W-:Y:S02]  /*1da0*/  CS2R R98, SRZ ;  /* 0x0000000000627805 */ /* 0x000fe4000001ff00 */
[----:B------:R-:W-:Y:S01]  /*1db0*/  CS2R R100, SRZ ;  /* 0x0000000000647805 */ /* 0x000fe2000001ff00 */
[--C-:B------:R-:W-:Y:S01]  /*1dc0*/  @!P5 IMAD.IADD R2, R2, 0x1, -R25.reuse ;  /* 0x000000010202d824 */ /* 0x100fe200078e0a19 */
[C---:B------:R-:W-:Y:S01]  /*1dd0*/  ISETP.GT.U32.AND P5, PT, R25.reuse, R20, PT ;  /* 0x000000141900720c */ /* 0x040fe20003fa4070 */
[--C-:B------:R-:W-:Y:S01]  /*1de0*/  @!P2 IMAD.IADD R6, R6, 0x1, -R25.reuse ;  /* 0x000000010606a824 */ /* 0x100fe200078e0a19 */
[----:B------:R-:W-:Y:S01]  /*1df0*/  ISETP.GT.U32.AND P2, PT, R25, R21, PT ;  /* 0x000000151900720c */ /* 0x000fe20003f44070 */
[----:B------:R-:W-:Y:S01]  /*1e00*/  @!P4 IMAD.IADD R18, R18, 0x1, -R25 ;  /* 0x000000011212c824 */ /* 0x000fe200078e0a19 */
[----:B------:R-:W-:Y:S01]  /*1e10*/  ISETP.GE.AND P4, PT, R35, RZ, PT ;  /* 0x000000ff2300720c */ /* 0x000fe20003f86270 */
[----:B------:R-:W-:Y:S01]  /*1e20*/  IMAD.MOV.U32 R7, RZ, RZ, R0 ;  /* 0x000000ffff077224 */ /* 0x000fe200078e0000 */
[----:B------:R-:W-:Y:S01]  /*1e30*/  CS2R R102, SRZ ;  /* 0x0000000000667805 */ /* 0x000fe2000001ff00 */
[----:B------:R-:W-:Y:S01]  /*1e40*/  IMAD.MOV R9, RZ, RZ, -R9 ;  /* 0x000000ffff097224 */ /* 0x000fe200078e0a09 */
[----:B------:R-:W-:Y:S01]  /*1e50*/  CS2R R72, SRZ ;  /* 0x0000000000487805 */ /* 0x000fe2000001ff00 */
[----:B------:R-:W-:Y:S01]  /*1e60*/  @!P6 IMAD.IADD R19, R19, 0x1, -R25 ;  /* 0x000000011313e824 */ /* 0x000fe200078e0a19 */
[----:B------:R-:W-:Y:S01]  /*1e70*/  ISETP.GE.AND P6, PT, R31, RZ, PT ;  /* 0x000000ff1f00720c */ /* 0x000fe20003fc6270 */
[----:B------:R-:W-:Y:S01]  /*1e80*/  @!P1 IMAD.MOV R7, RZ, RZ, -R7 ;  /* 0x000000ffff079224 */ /* 0x000fe200078e0a07 */
[C---:B------:R-:W-:Y:S01]  /*1e90*/  ISETP.GT.U32.AND P1, PT, R25.reuse, R18, PT ;  /* 0x000000121900720c */ /* 0x040fe20003f24070 */
[----:B------:R-:W-:Y:S01]  /*1ea0*/  IMAD R22, R25, R9, R22 ;  /* 0x0000000919167224 */ /* 0x000fe200078e0216 */
[----:B------:R-:W-:Y:S01]  /*1eb0*/  CS2R R74, SRZ ;  /* 0x00000000004a7805 */ /* 0x000fe2000001ff00 */
[--C-:B------:R-:W-:Y:S01]  /*1ec0*/  @!P3 IMAD.IADD R23, R23, 0x1, -R25.reuse ;  /* 0x000000011717b824 */ /* 0x100fe200078e0a19 */
[----:B------:R-:W-:Y:S01]  /*1ed0*/  CS2R R76, SRZ ;  /* 0x00000000004c7805 */ /* 0x000fe2000001ff00 */
[--C-:B------:R-:W-:Y:S01]  /*1ee0*/  @!P5 IMAD.IADD R20, R20, 0x1, -R25.reuse ;  /* 0x000000011414d824 */ /* 0x100fe200078e0a19 */
[----:B------:R-:W-:Y:S01]  /*1ef0*/  ISETP.GT.U32.AND P3, PT, R25, R22, PT ;  /* 0x000000161900720c */ /* 0x000fe20003f64070 */
[----:B------:R-:W-:Y:S01]  /*1f00*/  @!P2 IMAD.IADD R21, R21, 0x1, -R25 ;  /* 0x000000011515a824 */ /* 0x000fe200078e0a19 */
[----:B------:R-:W-:Y:S01]  /*1f10*/  ISETP.GE.AND P5, PT, R32, RZ, PT ;  /* 0x000000ff2000720c */ /* 0x000fe20003fa6270 */
[----:B------:R-:W-:Y:S01]  /*1f20*/  IMAD.MOV.U32 R9, RZ, RZ, R2 ;  /* 0x000000ffff097224 */ /* 0x000fe200078e0002 */
[C---:B------:R-:W-:Y:S01]  /*1f30*/  ISETP.GT.U32.AND P2, PT, R25.reuse, R19, PT ;  /* 0x000000131900720c */ /* 0x040fe20003f44070 */
[----:B------:R-:W-:Y:S01]  /*1f40*/  IMAD.MOV.U32 R17, RZ, RZ, R6 ;  /* 0x000000ffff117224 */ /* 0x000fe200078e0006 */
[----:B------:R-:W-:Y:S01]  /*1f50*/  LOP3.LUT R2, RZ, R3, RZ, 0x33, !PT ;  /* 0x00000003ff027212 */ /* 0x000fe200078e33ff */
[----:B------:R-:W-:Y:S01]  /*1f60*/  @!P4 IMAD.MOV R9, RZ, RZ, -R9 ;  /* 0x000000ffff09c224 */ /* 0x000fe200078e0a09 */
[C---:B------:R-:W-:Y:S01]  /*1f70*/  ISETP.GT.U32.AND P4, PT, R25.reuse, R20, PT ;  /* 0x000000141900720c */ /* 0x040fe20003f84070 */
[----:B------:R-:W-:Y:S01]  /*1f80*/  @!P6 IMAD.MOV R4, RZ, RZ, -R4 ;  /* 0x000000ffff04e224 */ /* 0x000fe200078e0a04 */
[C---:B------:R-:W-:Y:S01]  /*1f90*/  ISETP.GT.U32.AND P6, PT, R25.reuse, R23, PT ;  /* 0x000000171900720c */ /* 0x040fe20003fc4070 */
[----:B------:R-:W-:Y:S01]  /*1fa0*/  @!P0 IMAD.MOV R17, RZ, RZ, -R17 ;  /* 0x000000ffff118224 */ /* 0x000fe200078e0a11 */
[----:B------:R-:W-:Y:S01]  /*1fb0*/  ISETP.GT.U32.AND P0, PT, R25, R21, PT ;  /* 0x000000151900720c */ /* 0x000fe20003f04070 */
[--C-:B------:R-:W-:Y:S01]  /*1fc0*/  @!P1 IMAD.IADD R18, R18, 0x1, -R25.reuse ;  /* 0x0000000112129824 */ /* 0x100fe200078e0a19 */
[----:B------:R-:W-:Y:S01]  /*1fd0*/  ISETP.GE.AND P1, PT, R33, RZ, PT ;  /* 0x000000ff2100720c */ /* 0x000fe20003f26270 */
[--C-:B------:R-:W-:Y:S01]  /*1fe0*/  @!P3 IMAD.IADD R22, R22, 0x1, -R25.reuse ;  /* 0x000000011616b824 */ /* 0x100fe200078e0a19 */
[----:B------:R-:W-:Y:S01]  /*1ff0*/  CS2R R78, SRZ ;  /* 0x00000000004e7805 */ /* 0x000fe2000001ff00 */
[----:B------:R-:W-:Y:S01]  /*2000*/  @!P5 IMAD.MOV R16, RZ, RZ, -R16 ;  /* 0x000000ffff10d224 */ /* 0x000fe200078e0a10 */
[----:B------:R-:W-:Y:S01]  /*2010*/  ISETP.GE.AND P5, PT, R30, RZ, PT ;  /* 0x000000ff1e00720c */ /* 0x000fe20003fa6270 */
[--C-:B------:R-:W-:Y:S01]  /*2020*/  @!P2 IMAD.IADD R19, R19, 0x1, -R25.reuse ;  /* 0x000000011313a824 */ /* 0x100fe200078e0a19 */
[----:B------:R-:W-:Y:S01]  /*2030*/  ISETP.GT.U32.AND P3, PT, R25, R22, PT ;  /* 0x000000161900720c */ /* 0x000fe20003f64070 */
[--C-:B------:R-:W-:Y:S01]  /*2040*/  @!P4 IMAD.IADD R20, R20, 0x1, -R25.reuse ;  /* 0x000000011414c824 */ /* 0x100fe200078e0a19 */
[----:B------:R-:W-:Y:S01]  /*2050*/  ISETP.GE.AND P2, PT, R36, RZ, PT ;  /* 0x000000ff2400720c */ /* 0x000fe20003f46270 */
[--C-:B------:R-:W-:Y:S01]  /*2060*/  @!P6 IMAD.IADD R23, R23, 0x1, -R25.reuse ;  /* 0x000000011717e824 */ /* 0x100fe200078e0a19 */
[----:B------:R-:W-:Y:S01]  /*2070*/  ISETP.GE.AND P4, PT, R37, RZ, PT ;  /* 0x000000ff2500720c */ /* 0x000fe20003f86270 */
[----:B------:R-:W-:Y:S01]  /*2080*/  @!P0 IMAD.IADD R21, R21, 0x1, -R25 ;  /* 0x0000000115158824 */ /* 0x000fe200078e0a19 */
[----:B------:R-:W-:Y:S01]  /*2090*/  ISETP.GE.AND P6, PT, R38, RZ, PT ;  /* 0x000000ff2600720c */ /* 0x000fe20003fc6270 */
[----:B------:R-:W-:Y:S01]  /*20a0*/  @!P1 IMAD.MOV R18, RZ, RZ, -R18 ;  /* 0x000000ffff129224 */ /* 0x000fe200078e0a12 */
[----:B------:R-:W-:Y:S01]  /*20b0*/  ISETP.GE.AND P0, PT, R39, RZ, PT ;  /* 0x000000ff2700720c */ /* 0x000fe20003f06270 */
[----:B------:R-:W-:Y:S01]  /*20c0*/  IMAD R0, R153, UR9, RZ ;  /* 0x0000000999007c24 */ /* 0x000fe2000f8e02ff */
[----:B------:R-:W-:Y:S01]  /*20d0*/  ISETP.NE.AND P1, PT, R3, RZ, PT ;  /* 0x000000ff0300720c */ /* 0x000fe20003f25270 */
[----:B------:R-:W-:Y:S01]  /*20e0*/  @!P5 IMAD.MOV R23, RZ, RZ, -R23 ;  /* 0x000000ffff17d224 */ /* 0x000fe200078e0a17 */
[----:B------:R-:W-:Y:S01]  /*20f0*/  UIMAD UR9, UR33, 0x32, URZ ;  /* 0x00000032210978a4 */ /* 0x000fe2000f8e023f */
[----:B------:R-:W-:Y:S01]  /*2100*/  @!P3 IMAD.IADD R22, R22, 0x1, -R25 ;  /* 0x000000011616b824 */ /* 0x000fe200078e0a19 */
[C---:B------:R-:W-:Y:S01]  /*2110*/  SEL R11, R2.reuse, R11, !P1 ;  /* 0x0000000b020b7207 */ /* 0x040fe20004800000 */
[----:B------:R-:W-:Y:S01]  /*2120*/  @!P2 IMAD.MOV R19, RZ, RZ, -R19 ;  /* 0x000000ffff13a224 */ /* 0x000fe200078e0a13 */
[C---:B------:R-:W-:Y:S01]  /*2130*/  SEL R12, R2.reuse, R12, !P1 ;  /* 0x0000000c020c7207 */ /* 0x040fe20004800000 */
[----:B------:R-:W-:Y:S01]  /*2140*/  @!P4 IMAD.MOV R20, RZ, RZ, -R20 ;  /* 0x000000ffff14c224 */ /* 0x000fe200078e0a14 */
[----:B------:R-:W-:Y:S01]  /*2150*/  SEL R13, R2, R13, !P1 ;  /* 0x0000000d020d7207 */ /* 0x000fe20004800000 */
[----:B------:R-:W-:Y:S01]  /*2160*/  IMAD R11, R11, UR8, RZ ;  /* 0x000000080b0b7c24 */ /* 0x000fe2000f8e02ff */
[----:B------:R-:W-:Y:S01]  /*2170*/  IADD3 R24, P3, R0, UR10, RZ ;  /* 0x0000000a00187c10 */ /* 0x000fe2000ff7e0ff */
[----:B------:R-:W-:Y:S01]  /*2180*/  @!P6 IMAD.MOV R21, RZ, RZ, -R21 ;  /* 0x000000ffff15e224 */ /* 0x000fe200078e0a15 */
[C---:B------:R-:W-:Y:S01]  /*2190*/  SEL R14, R2.reuse, R14, !P1 ;  /* 0x0000000e020e7207 */ /* 0x040fe20004800000 */
[----:B------:R-:W-:Y:S01]  /*21a0*/  @!P0 IMAD.MOV R22, RZ, RZ, -R22 ;  /* 0x000000ffff168224 */ /* 0x000fe200078e0a16 */
[C---:B------:R-:W-:Y:S01]  /*21b0*/  SEL R6, R2.reuse, R4, !P1 ;  /* 0x0000000402067207 */ /* 0x040fe20004800000 */
[----:B------:R-:W-:Y:S01]  /*21c0*/  IMAD R4, R5, UR5, RZ ;  /* 0x0000000505047c24 */ /* 0x000fe2000f8e02ff */
[----:B------:R-:W-:Y:S01]  /*21d0*/  SEL R15, R2, R15, !P1 ;  /* 0x0000000f020f7207 */ /* 0x000fe20004800000 */
[----:B------:R-:W-:Y:S01]  /*21e0*/  IMAD R12, R12, UR8, RZ ;  /* 0x000000080c0c7c24 */ /* 0x000fe2000f8e02ff */
[----:B------:R-:W-:Y:S01]  /*21f0*/  IADD3 R5, P2, R11, R24, RZ ;  /* 0x000000180b057210 */ /* 0x000fe20007f5e0ff */
[----:B------:R-:W-:Y:S01]  /*2200*/  IMAD R13, R13, UR8, RZ ;  /* 0x000000080d0d7c24 */ /* 0x000fe2000f8e02ff */
[----:B------:R-:W-:Y:S01]  /*2210*/  SEL R7, R2, R7, !P1 ;  /* 0x0000000702077207 */ /* 0x000fe20004800000 */
[----:B------:R-:W-:Y:S01]  /*2220*/  IMAD R14, R14, UR8, RZ ;  /* 0x000000080e0e7c24 */ /* 0x000fe2000f8e02ff */
[C---:B------:R-:W-:Y:S01]  /*2230*/  SEL R9, R2.reuse, R9, !P1 ;  /* 0x0000000902097207 */ /* 0x040fe20004800000 */
[----:B------:R-:W-:Y:S01]  /*2240*/  IMAD R15, R15, UR8, RZ ;  /* 0x000000080f0f7c24 */ /* 0x000fe2000f8e02ff */
[C---:B------:R-:W-:Y:S01]  /*2250*/  SEL R17, R2.reuse, R17, !P1 ;  /* 0x0000001102117207 */ /* 0x040fe20004800000 */
[----:B------:R0:W-:Y:S01]  /*2260*/  STL [R1+0x20c], R5 ;  /* 0x00020c0501007387 */ /* 0x0001e20000100800 */
[C---:B------:R-:W-:Y:S01]  /*2270*/  SEL R16, R2.reuse, R16, !P1 ;  /* 0x0000001002107207 */ /* 0x040fe20004800000 */
[----:B------:R-:W-:Y:S01]  /*2280*/  IMAD R7, R7, UR8, RZ ;  /* 0x0000000807077c24 */ /* 0x000fe2000f8e02ff */
[C---:B------:R-:W-:Y:S01]  /*2290*/  SEL R18, R2.reuse, R18, !P1 ;  /* 0x0000001202127207 */ /* 0x040fe20004800000 */
[----:B------:R-:W-:Y:S01]  /*22a0*/  IMAD R9, R9, UR8, RZ ;  /* 0x0000000809097c24 */ /* 0x000fe2000f8e02ff */
[----:B------:R-:W-:Y:S01]  /*22b0*/  SEL R19, R2, R19, !P1 ;  /* 0x0000001302137207 */ /* 0x000fe20004800000 */
[----:B------:R-:W-:Y:S01]  /*22c0*/  IMAD R6, R6, UR8, RZ ;  /* 0x0000000806067c24 */ /* 0x000fe2000f8e02ff */
[C---:B------:R-:W-:Y:S01]  /*22d0*/  SEL R20, R2.reuse, R20, !P1 ;  /* 0x0000001402147207 */ /* 0x040fe20004800000 */
[----:B------:R-:W-:Y:S01]  /*22e0*/  IMAD R17, R17, UR8, RZ ;  /* 0x0000000811117c24 */ /* 0x000fe2000f8e02ff */
[----:B------:R-:W-:Y:S01]  /*22f0*/  SEL R21, R2, R21, !P1 ;  /* 0x0000001502157207 */ /* 0x000fe20004800000 */
[----:B------:R-:W-:Y:S01]  /*2300*/  IMAD R16, R16, UR8, RZ ;  /* 0x0000000810107c24 */ /* 0x000fe2000f8e02ff */
[----:B------:R-:W-:Y:S01]  /*2310*/  SEL R22, R2, R22, !P1 ;  /* 0x0000001602167207 */ /* 0x000fe20004800000 */
[----:B------:R-:W-:Y:S01]  /*2320*/  IMAD R18, R18, UR8, RZ ;  /* 0x0000000812127c24 */ /* 0x000fe2000f8e02ff */
[----:B------:R-:W-:Y:S01]  /*2330*/  SEL R23, R2, R23, !P1 ;  /* 0x0000001702177207 */ /* 0x000fe20004800000 */
[----:B------:R-:W-:Y:S01]  /*2340*/  IMAD R19, R19, UR8, RZ ;  /* 0x0000000813137c24 */ /* 0x000fe2000f8e02ff */
[-C--:B------:R-:W-:Y:S01]  /*2350*/  IADD3 R154, P1, R12, R24.reuse, RZ ;  /* 0x000000180c9a7210 */ /* 0x080fe20007f3e0ff */
[----:B------:R-:W-:Y:S01]  /*2360*/  IMAD R20, R20, UR8, RZ ;  /* 0x0000000814147c24 */ /* 0x000fe2000f8e02ff */
[-C--:B------:R-:W-:Y:S01]  /*2370*/  IADD3 R153, P0, R13, R24.reuse, RZ ;  /* 0x000000180d997210 */ /* 0x080fe20007f1e0ff */
[----:B------:R-:W-:Y:S01]  /*2380*/  IMAD R21, R21, UR8, RZ ;  /* 0x0000000815157c24 */ /* 0x000fe2000f8e02ff */
[----:B0-----:R-:W-:Y:S01]  /*2390*/  IADD3 R5, P4, R14, R24, RZ ;  /* 0x000000180e057210 */ /* 0x001fe20007f9e0ff */
[----:B------:R0:W-:Y:S01]  /*23a0*/  STL [R1+0x214], R154 ;  /* 0x0002149a01007387 */ /* 0x0001e20000100800 */
[----:B------:R-:W-:Y:S01]  /*23b0*/  LEA.HI.X.SX32 R26, R0, UR11, 0x1, P3 ;  /* 0x0000000b001a7c11 */ /* 0x000fe200098f0eff */
[----:B------:R-:W-:Y:S01]  /*23c0*/  IMAD R22, R22, UR8, RZ ;  /* 0x0000000816167c24 */ /* 0x000fe2000f8e02ff */
[----:B------:R-:W-:Y:S01]  /*23d0*/  ULDC.64 UR10, c[0x0][0x210] ;  /* 0x00008400000a7ab9 */ /* 0x000fe20000000a00 */
[----:B------:R1:W-:Y:S01]  /*23e0*/  STL [R1+0x21c], R153 ;  /* 0x00021c9901007387 */ /* 0x0003e20000100800 */
[----:B------:R-:W-:Y:S01]  /*23f0*/  LEA.HI.X.SX32 R11, R11, R26, 0x1, P2 ;  /* 0x0000001a0b0b7211 */ /* 0x000fe200010f0eff */
[----:B------:R-:W-:Y:S01]  /*2400*/  IMAD R23, R23, UR8, RZ ;  /* 0x0000000817177c24 */ /* 0x000fe2000f8e02ff */
[----:B------:R-:W-:Y:S01]  /*2410*/  UMOV UR8, URZ ;  /* 0x0000003f00087c82 */ /* 0x000fe20008000000 */
[----:B------:R2:W-:Y:S01]  /*2420*/  STL [R1+0x224], R5 ;  /* 0x0002240501007387 */ /* 0x0005e20000100800 */
[----:B------:R-:W-:Y:S01]  /*2430*/  IMAD R0, R27, UR5, RZ ;  /* 0x000000051b007c24 */ /* 0x000fe2000f8e02ff */
[-C--:B0-----:R-:W-:Y:S01]  /*2440*/  IADD3 R154, P6, R15, R24.reuse, RZ ;  /* 0x000000180f9a7210 */ /* 0x081fe20007fde0ff */
[----:B------:R-:W-:Y:S01]  /*2450*/  IMAD R2, R28, UR5, RZ ;  /* 0x000000051c027c24 */ /* 0x000fe2000f8e02ff */
[----:B------:R-:W-:Y:S01]  /*2460*/  CS2R R80, SRZ ;  /* 0x0000000000507805 */ /* 0x000fe2000001ff00 */
[----:B------:R-:W-:Y:S01]  /*2470*/  IMAD R3, R29, UR5, RZ ;  /* 0x000000051d037c24 */ /* 0x000fe2000f8e02ff */
[----:B-1----:R-:W-:Y:S01]  /*2480*/  IADD3 R153, P5, R7, R24, RZ ;  /* 0x0000001807997210 */ /* 0x002fe20007fbe0ff */
[----:B------:R-:W-:Y:S01]  /*2490*/  STL [R1+0x22c], R154 ;  /* 0x00022c9a01007387 */ /* 0x000fe20000100800 */
[----:B------:R-:W-:Y:S01]  /*24a0*/  UIADD3 UR5, UR4, 0x8000, URZ ;  /* 0x0000800004057890 */ /* 0x000fe2000fffe03f */
[----:B------:R-:W-:-:S02]  /*24b0*/  CS2R R82, SRZ ;  /* 0x0000000000527805 */ /* 0x000fc4000001ff00 */
[----:B--2---:R-:W-:Y:S01]  /*24c0*/  IADD3 R5, P3, R9, R24, RZ ;  /* 0x0000001809057210 */ /* 0x004fe20007f7e0ff */
[----:B------:R0:W-:Y:S01]  /*24d0*/  STL [R1+0x234], R153 ;  /* 0x0002349901007387 */ /* 0x0001e20000100800 */
[-C--:B------:R-:W-:Y:S01]  /*24e0*/  LEA.HI.X.SX32 R7, R7, R26.reuse, 0x1, P5 ;  /* 0x0000001a07077211 */ /* 0x080fe200028f0eff */
[----:B------:R-:W-:Y:S01]  /*24f0*/  USHF.R.U32.HI UR14, URZ, 0x4, UR5 ;  /* 0x000000043f0e7899 */ /* 0x000fe20008011605 */
[----:B------:R-:W-:Y:S01]  /*2500*/  LEA.HI.X.SX32 R9, R9, R26, 0x1, P3 ;  /* 0x0000001a09097211 */ /* 0x000fe200018f0eff */
[----:B------:R1:W-:Y:S01]  /*2510*/  STL [R1+0x23c], R5 ;  /* 0x00023c0501007387 */ /* 0x0003e20000100800 */
[----:B------:R-:W-:Y:S01]  /*2520*/  UIMAD UR5, UR33, 0x3c, URZ ;  /* 0x0000003c210578a4 */ /* 0x000fe2000f8e023f */
[----:B------:R-:W-:Y:S01]  /*2530*/  CS2R R84, SRZ ;  /* 0x0000000000547805 */ /* 0x000fe2000001ff00 */
[----:B------:R-:W-:Y:S01]  /*2540*/  USGXT.U32 UR14, UR14, 0xe ;  /* 0x0000000e0e0e789a */ /* 0x000fe20008000000 */
[----:B------:R2:W-:Y:S01]  /*2550*/  STL [R1+0x208], R11 ;  /* 0x0002080b01007387 */ /* 0x0005e20000100800 */
[----:B------:R-:W-:-:S02]  /*2560*/  CS2R R86, SRZ ;  /* 0x0000000000567805 */ /* 0x000fc4000001ff00 */
[----:B0-----:R-:W-:Y:S02]  /*2570*/  IADD3 R153, P2, R6, R24, RZ ;  /* 0x0000001806997210 */ /* 0x001fe40007f5e0ff */
[----:B------:R-:W-:Y:S02]  /*2580*/  CS2R R56, SRZ ;  /* 0x0000000000387805 */ /* 0x000fe4000001ff00 */
[----:B------:R-:W-:Y:S02]  /*2590*/  CS2R R58, SRZ ;  /* 0x00000000003a7805 */ /* 0x000fe4000001ff00 */
[----:B------:R-:W-:Y:S02]  /*25a0*/  CS2R R60, SRZ ;  /* 0x00000000003c7805 */ /* 0x000fe4000001ff00 */
[-C--:B-1----:R-:W-:Y:S01]  /*25b0*/  LEA.HI.X.SX32 R5, R12, R26.reuse, 0x1, P1 ;  /* 0x0000001a0c057211 */ /* 0x082fe200008f0eff */
[----:B------:R-:W-:Y:S01]  /*25c0*/  STL [R1+0x244], R153 ;  /* 0x0002449901007387 */ /* 0x000fe20000100800 */
[----:B------:R-:W-:-:S02]  /*25d0*/  LEA.HI.X.SX32 R12, R13, R26, 0x1, P0 ;  /* 0x0000001a0d0c7211 */ /* 0x000fc400000f0eff */
[----:B------:R-:W-:Y:S02]  /*25e0*/  CS2R R62, SRZ ;  /* 0x00000000003e7805 */ /* 0x000fe4000001ff00 */
[----:B--2---:R-:W-:Y:S01]  /*25f0*/  IADD3 R11, P1, R17, R24, RZ ;  /* 0x00000018110b7210 */ /* 0x004fe20007f3e0ff */
[----:B------:R0:W-:Y:S01]  /*2600*/  STL [R1+0x210], R5 ;  /* 0x0002100501007387 */ /* 0x0001e20000100800 */
[----:B------:R-:W-:Y:S02]  /*2610*/  CS2R R64, SRZ ;  /* 0x0000000000407805 */ /* 0x000fe4000001ff00 */
[----:B------:R-:W-:Y:S02]  /*2620*/  CS2R R66, SRZ ;  /* 0x0000000000427805 */ /* 0x000fe4000001ff00 */
[----:B------:R-:W-:Y:S01]  /*2630*/  CS2R R68, SRZ ;  /* 0x0000000000447805 */ /* 0x000fe2000001ff00 */
[----:B------:R1:W-:Y:S01]  /*2640*/  STL [R1+0x24c], R11 ;  /* 0x00024c0b01007387 */ /* 0x0003e20000100800 */
[----:B------:R-:W-:-:S02]  /*2650*/  CS2R R70, SRZ ;  /* 0x0000000000467805 */ /* 0x000fc4000001ff00 */
[----:B------:R-:W-:Y:S02]  /*2660*/  CS2R R40, SRZ ;  /* 0x0000000000287805 */ /* 0x000fe4000001ff00 */
[----:B------:R-:W-:Y:S01]  /*2670*/  CS2R R42, SRZ ;  /* 0x00000000002a7805 */ /* 0x000fe2000001ff00 */
[----:B------:R2:W-:Y:S01]  /*2680*/  STL [R1+0x218], R12 ;  /* 0x0002180c01007387 */ /* 0x0005e20000100800 */
[----:B------:R-:W-:Y:S02]  /*2690*/  CS2R R44, SRZ ;  /* 0x00000000002c7805 */ /* 0x000fe4000001ff00 */
[----:B0-----:R-:W-:Y:S02]  /*26a0*/  IADD3 R5, P0, R16, R24, RZ ;  /* 0x0000001810057210 */ /* 0x001fe40007f1e0ff */
[----:B------:R-:W-:Y:S02]  /*26b0*/  CS2R R46, SRZ ;  /* 0x00000000002e7805 */ /* 0x000fe4000001ff00 */
[----:B------:R-:W-:-:S02]  /*26c0*/  CS2R R48, SRZ ;  /* 0x0000000000307805 */ /* 0x000fc4000001ff00 */
[----:B------:R-:W-:Y:S02]  /*26d0*/  CS2R R50, SRZ ;  /* 0x0000000000327805 */ /* 0x000fe4000001ff00 */
[----:B-1----:R-:W-:Y:S01]  /*26e0*/  LEA.HI.X.SX32 R11, R14, R26, 0x1, P4 ;  /* 0x0000001a0e0b7211 */ /* 0x002fe200020f0eff */
[----:B------:R0:W-:Y:S01]  /*26f0*/  STL [R1+0x254], R5 ;  /* 0x0002540501007387 */ /* 0x0001e20000100800 */
[----:B------:R-:W-:Y:S02]  /*2700*/  CS2R R52, SRZ ;  /* 0x0000000000347805 */ /* 0x000fe4000001ff00 */
[----:B------:R-:W-:Y:S02]  /*2710*/  CS2R R54, SRZ ;  /* 0x0000000000367805 */ /* 0x000fe4000001ff00 */
[----:B--2---:R-:W-:Y:S01]  /*2720*/  IADD3 R12, P4, R18, R24, RZ ;  /* 0x00000018120c7210 */ /* 0x004fe20007f9e0ff */
[----:B------:R1:W-:Y:S01]  /*2730*/  STL [R1+0x220], R11 ;  /* 0x0002200b01007387 */ /* 0x0003e20000100800 */
[----:B------:R-:W-:-:S02]  /*2740*/  CS2R R28, SRZ ;  /* 0x00000000001c7805 */ /* 0x000fc4000001ff00 */
[----:B------:R-:W-:Y:S02]  /*2750*/  CS2R R30, SRZ ;  /* 0x00000000001e7805 */ /* 0x000fe4000001ff00 */
[----:B------:R-:W-:Y:S01]  /*2760*/  CS2R R32, SRZ ;  /* 0x0000000000207805 */ /* 0x000fe2000001ff00 */
[----:B------:R2:W-:Y:S01]  /*2770*/  STL [R1+0x25c], R12 ;  /* 0x00025c0c01007387 */ /* 0x0005e20000100800 */
[----:B------:R-:W-:Y:S02]  /*2780*/  CS2R R34, SRZ ;  /* 0x0000000000227805 */ /* 0x000fe4000001ff00 */
[----:B0-----:R-:W-:Y:S02]  /*2790*/  LEA.HI.X.SX32 R5, R15, R26, 0x1, P6 ;  /* 0x0000001a0f057211 */ /* 0x001fe400030f0eff */
[----:B------:R-:W-:Y:S02]  /*27a0*/  CS2R R36, SRZ ;  /* 0x0000000000247805 */ /* 0x000fe4000001ff00 */
[----:B------:R-:W-:-:S02]  /*27b0*/  CS2R R38, SRZ ;  /* 0x0000000000267805 */ /* 0x000fc4000001ff00 */
[----:B-1----:R-:W-:Y:S01]  /*27c0*/  IADD3 R11, P6, R19, R24, RZ ;  /* 0x00000018130b7210 */ /* 0x002fe20007fde0ff */
[----:B------:R0:W-:Y:S01]  /*27d0*/  STL [R1+0x228], R5 ;  /* 0x0002280501007387 */ /* 0x0001e20000100800 */
[----:B--2---:R-:W-:-:S03]  /*27e0*/  IMAD.U32 R12, RZ, RZ, UR61 ;  /* 0x0000003dff0c7e24 */ /* 0x004fc6000f8e00ff */
[----:B------:R1:W-:Y:S01]  /*27f0*/  STL [R1+0x264], R11 ;  /* 0x0002640b01007387 */ /* 0x0003e20000100800 */
[----:B------:R-:W-:-:S03]  /*2800*/  USHF.R.S32.HI UR61, URZ, 0x1f, UR61 ;  /* 0x0000001f3f3d7899 */ /* 0x000fc6000801143d */
[----:B------:R2:W-:Y:S01]  /*2810*/  STL [R1+0x230], R7 ;  /* 0x0002300701007387 */ /* 0x0005e20000100800 */
[----:B0-----:R-:W-:Y:S01]  /*2820*/  IADD3 R5, P5, R20, R24, RZ ;  /* 0x0000001814057210 */ /* 0x001fe20007fbe0ff */
[----:B-1----:R-:W-:-:S04]  /*2830*/  IMAD.SHL.U32 R11, R8, 0x8, RZ ;  /* 0x00000008080b7824 */ /* 0x002fc800078e00ff */
[----:B------:R0:W-:Y:S01]  /*2840*/  STL [R1+0x26c], R5 ;  /* 0x00026c0501007387 */ /* 0x0001e20000100800 */
[----:B------:R-:W-:Y:S01]  /*2850*/  IMAD.MOV.U32 R8, RZ, RZ, RZ ;  /* 0x000000ffff087224 */ /* 0x000fe200078e00ff */
[----:B--2---:R-:W-:Y:S02]  /*2860*/  IADD3 R7, P3, R21, R24, RZ ;  /* 0x0000001815077210 */ /* 0x004fe40007f7e0ff */
[----:B------:R-:W-:Y:S04]  /*2870*/  STL [R1+0x238], R9 ;  /* 0x0002380901007387 */ /* 0x000fe80000100800 */
[----:B------:R1:W-:Y:S01]  /*2880*/  STL [R1+0x274], R7 ;  /* 0x0002740701007387 */ /* 0x0003e20000100800 */
[----:B0-----:R-:W-:Y:S02]  /*2890*/  LEA.HI.X.SX32 R5, R6, R26, 0x1, P2 ;  /* 0x0000001a06057211 */ /* 0x001fe400010f0eff */
[----:B------:R-:W-:-:S03]  /*28a0*/  IADD3 R6, P2, R22, R24, RZ ;  /* 0x0000001816067210 */ /* 0x000fc60007f5e0ff */
[----:B------:R0:W-:Y:S01]  /*28b0*/  STL [R1+0x240], R5 ;  /* 0x0002400501007387 */ /* 0x0001e20000100800 */
[----:B-1----:R-:W-:-:S03]  /*28c0*/  LEA.HI.X.SX32 R7, R17, R26, 0x1, P1 ;  /* 0x0000001a11077211 */ /* 0x002fc600008f0eff */
[----:B------:R1:W-:Y:S04]  /*28d0*/  STL [R1+0x27c], R6 ;  /* 0x00027c0601007387 */ /* 0x0003e80000100800 */
[----:B------:R2:W-:Y:S01]  /*28e0*/  STL [R1+0x248], R7 ;  /* 0x0002480701007387 */ /* 0x0005e20000100800 */
[----:B0-----:R-:W-:Y:S02]  /*28f0*/  IADD3 R5, P1, R23, R24, RZ ;  /* 0x0000001817057210 */ /* 0x001fe40007f3e0ff */
[----:B------:R-:W-:Y:S02]  /*2900*/  CS2R R24, SRZ ;  /* 0x0000000000187805 */ /* 0x000fe4000001ff00 */
[----:B-1----:R-:W-:Y:S01]  /*2910*/  LEA.HI.X.SX32 R6, R16, R26, 0x1, P0 ;  /* 0x0000001a10067211 */ /* 0x002fe200000f0eff */
[----:B------:R0:W-:Y:S01]  /*2920*/  STL [R1+0x284], R5 ;  /* 0x0002840501007387 */ /* 0x0001e20000100800 */
[----:B------:R-:W-:-:S02]  /*2930*/  IADD3 R9, P0, R0, UR10, RZ ;  /* 0x0000000a00097c10 */ /* 0x000fc4000ff1e0ff */
[----:B--2---:R-:W-:Y:S01]  /*2940*/  LEA.HI.X.SX32 R7, R18, R26, 0x1, P4 ;  /* 0x0000001a12077211 */ /* 0x004fe200020f0eff */
[----:B------:R1:W-:Y:S01]  /*2950*/  STL [R1+0x250], R6 ;  /* 0x0002500601007387 */ /* 0x0003e20000100800 */
[----:B------:R-:W-:-:S03]  /*2960*/  LEA.HI.X.SX32 R0, R0, UR11, 0x1, P0 ;  /* 0x0000000b00007c11 */ /* 0x000fc600080f0eff */
[----:B------:R2:W-:Y:S01]  /*2970*/  STL [R1+0x258], R7 ;  /* 0x0002580701007387 */ /* 0x0005e20000100800 */
[-C--:B0-----:R-:W-:Y:S02]  /*2980*/  LEA.HI.X.SX32 R5, R19, R26.reuse, 0x1, P6 ;  /* 0x0000001a13057211 */ /* 0x081fe400030f0eff */
[----:B-1----:R-:W-:-:S03]  /*2990*/  LEA.HI.X.SX32 R6, R20, R26, 0x1, P5 ;  /* 0x0000001a14067211 */ /* 0x002fc600028f0eff */
[----:B------:R0:W-:Y:S01]  /*29a0*/  STL [R1+0x260], R5 ;  /* 0x0002600501007387 */ /* 0x0001e20000100800 */
[----:B--2---:R-:W-:-:S03]  /*29b0*/  LEA.HI.X.SX32 R7, R21, R26, 0x1, P3 ;  /* 0x0000001a15077211 */ /* 0x004fc600018f0eff */
[----:B------:R1:W-:Y:S04]  /*29c0*/  STL [R1+0x268], R6 ;  /* 0x0002680601007387 */ /* 0x0003e80000100800 */
[----:B------:R2:W-:Y:S01]  /*29d0*/  STL [R1+0x270], R7 ;  /* 0x0002700701007387 */ /* 0x0005e20000100800 */
[-C--:B0-----:R-:W-:Y:S02]  /*29e0*/  LEA.HI.X.SX32 R5, R22, R26.reuse, 0x1, P2 ;  /* 0x0000001a16057211 */ /* 0x081fe400010f0eff */
[----:B-1----:R-:W-:-:S03]  /*29f0*/  LEA.HI.X.SX32 R6, R23, R26, 0x1, P1 ;  /* 0x0000001a17067211 */ /* 0x002fc600008f0eff */
[----:B------:R0:W-:Y:S01]  /*2a00*/  STL [R1+0x278], R5 ;  /* 0x0002780501007387 */ /* 0x0001e20000100800 */
[----:B------:R-:W-:Y:S02]  /*2a10*/  CS2R R26, SRZ ;  /* 0x00000000001a7805 */ /* 0x000fe4000001ff00 */
[C---:B--2---:R-:W-:Y:S01]  /*2a20*/  IADD3 R7, P3, R4.reuse, UR10, RZ ;  /* 0x0000000a04077c10 */ /* 0x044fe2000ff7e0ff */
[----:B------:R1:W-:Y:S03]  /*2a30*/  STL [R1+0x280], R6 ;  /* 0x0002800601007387 */ /* 0x0003e60000100800 */
[----:B------:R-:W-:Y:S01]  /*2a40*/  LEA.HI.X.SX32 R4, R4, UR11, 0x1, P3 ;  /* 0x0000000b04047c11 */ /* 0x000fe200098f0eff */
[----:B------:R-:W-:Y:S01]  /*2a50*/  STL [R1+0xb0c], R11 ;  /* 0x000b0c0b01007387 */ /* 0x000fe20000100800 */
[----:B------:R-:W-:Y:S02]  /*2a60*/  IADD3 R13, P0, R7, UR53, RZ ;  /* 0x00000035070d7c10 */ /* 0x000fe4000ff1e0ff */
[C---:B0-----:R-:W-:Y:S01]  /*2a70*/  IADD3 R5, P1, R2.reuse, UR10, RZ ;  /* 0x0000000a02057c10 */ /* 0x041fe2000ff3e0ff */
[----:B------:R0:W-:Y:S01]  /*2a80*/  STL [R1+0xa74], R12 ;  /* 0x000a740c01007387 */ /* 0x0001e20000100800 */
[C---:B-1----:R-:W-:Y:S01]  /*2a90*/  IADD3 R6, P2, R3.reuse, UR10, RZ ;  /* 0x0000000a03067c10 */ /* 0x042fe2000ff5e0ff */
[----:B------:R-:W-:Y:S01]  /*2aa0*/  UMOV UR10, 0xfffffffe ;  /* 0xfffffffe000a7882 */ /* 0x000fe20000000000 */
[----:B------:R-:W-:Y:S01]  /*2ab0*/  LEA.HI.X.SX32 R2, R2, UR11, 0x1, P1 ;  /* 0x0000000b02027c11 */ /* 0x000fe200088f0eff */
[----:B------:R1:W-:Y:S01]  /*2ac0*/  STL [R1+0x28c], R13 ;  /* 0x00028c0d01007387 */ /* 0x0003e20000100800 */
[----:B------:R-:W-:Y:S01]  /*2ad0*/  LEA.HI.X.SX32 R3, R3, UR11, 0x1, P2 ;  /* 0x0000000b03037c11 */ /* 0x000fe200090f0eff */
[----:B------:R-:W-:Y:S01]  /*2ae0*/  UMOV UR11, 0x7fffffdf ;  /* 0x7fffffdf000b7882 */ /* 0x000fe20000000000 */
[----:B------:R-:W-:Y:S01]  /*2af0*/  IADD3 R14, P1, R6, UR53, RZ ;  /* 0x00000035060e7c10 */ /* 0x000fe2000ff3e0ff */
[----:B------:R-:W-:Y:S01]  /*2b00*/  UIADD3.64 UR10, UR14, -UR10, URZ ;  /* 0x8000000a0e0a7297 */ /* 0x000fe2000fffe03f */
[----:B0-----:R-:W-:Y:S01]  /*2b10*/  IADD3 R12, P2, R5, UR53, RZ ;  /* 0x00000035050c7c10 */ /* 0x001fe2000ff5e0ff */
[----:B------:R-:W-:Y:S01]  /*2b20*/  USHF.R.S32.HI UR15, URZ, 0x1f, UR53 ;  /* 0x0000001f3f0f7899 */ /* 0x000fe20008011435 */
[----:B------:R-:W-:Y:S01]  /*2b30*/  LOP3.LUT R11, R11, 0x30, RZ, 0xc0, !PT ;  /* 0x000000300b0b7812 */ /* 0x000fe200078ec0ff */
[----:B------:R0:W-:Y:S01]  /*2b40*/  STL [R1+0x294], R14 ;  /* 0x0002940e01007387 */ /* 0x0001e20000100800 */
[----:B-1----:R-:W-:Y:S01]  /*2b50*/  IADD3 R13, P3, R9, UR53, RZ ;  /* 0x00000035090d7c10 */ /* 0x002fe2000ff7e0ff */
[----:B------:R-:W-:-:S02]  /*2b60*/  UIMAD UR53, UR33, 0x30, URZ ;  /* 0x00000030213578a4 */ /* 0x000fc4000f8e023f */
[----:B------:R1:W-:Y:S04]  /*2b70*/  STL [R1+0x29c], R12 ;  /* 0x00029c0c01007387 */ /* 0x0003e80000100800 */
[----:B------:R2:W-:Y:S01]  /*2b80*/  STL [R1+0x2a4], R13 ;  /* 0x0002a40d01007387 */ /* 0x0005e20000100800 */
[----:B0-----:R-:W-:Y:S02]  /*2b90*/  IADD3.X R14, R3, UR15, RZ, P1, !PT ;  /* 0x0000000f030e7c10 */ /* 0x001fe40008ffe4ff */
[----:B-1----:R-:W-:Y:S02]  /*2ba0*/  IADD3.X R12, R4, UR15, RZ, P0, !PT ;  /* 0x0000000f040c7c10 */ /* 0x002fe400087fe4ff */
[----:B--2---:R-:W-:-:S03]  /*2bb0*/  IADD3.X R13, R2, UR15, RZ, P2, !PT ;  /* 0x0000000f020d7c10 */ /* 0x004fc600097fe4ff */
[----:B------:R0:W-:Y:S04]  /*2bc0*/  STL [R1+0x288], R12 ;  /* 0x0002880c01007387 */ /* 0x0001e80000100800 */
[----:B------:R1:W-:Y:S04]  /*2bd0*/  STL [R1+0x290], R14 ;  /* 0x0002900e01007387 */ /* 0x0003e80000100800 */
[----:B------:R2:W-:Y:S01]  /*2be0*/  STL [R1+0x298], R13 ;  /* 0x0002980d01007387 */ /* 0x0005e20000100800 */
[----:B0-----:R-:W-:Y:S01]  /*2bf0*/  IADD3.X R12, R0, UR15, RZ, P3, !PT ;  /* 0x0000000f000c7c10 */ /* 0x001fe20009ffe4ff */
[----:B------:R-:W-:-:S02]  /*2c00*/  USHF.R.S32.HI UR15, URZ, 0x1f, UR25 ;  /* 0x0000001f3f0f7899 */ /* 0x000fc40008011419 */
[----:B-1----:R-:W-:Y:S02]  /*2c10*/  IADD3 R14, P1, R6, UR25, RZ ;  /* 0x00000019060e7c10 */ /* 0x002fe4000ff3e0ff */
[----:B------:R0:W-:Y:S01]  /*2c20*/  STL [R1+0x2a0], R12 ;  /* 0x0002a00c01007387 */ /* 0x0001e20000100800 */
[----:B--2---:R-:W-:-:S05]  /*2c30*/  IADD3 R13, P0, R7, UR25, RZ ;  /* 0x00000019070d7c10 */ /* 0x004fca000ff1e0ff */
[----:B------:R1:W-:Y:S01]  /*2c40*/  STL [R1+0x2ac], R13 ;  /* 0x0002ac0d01007387 */ /* 0x0003e20000100800 */
[----:B0-----:R-:W-:-:S03]  /*2c50*/  IADD3 R12, P2, R5, UR25, RZ ;  /* 0x00000019050c7c10 */ /* 0x001fc6000ff5e0ff */
[----:B------:R0:W-:Y:S04]  /*2c60*/  STL [R1+0x2b4], R14 ;  /* 0x0002b40e01007387 */ /* 0x0001e80000100800 */
[----:B------:R2:W-:Y:S01]  /*2c70*/  STL [R1+0x2bc], R12 ;  /* 0x0002bc0c01007387 */ /* 0x0005e20000100800 */
[----:B-1----:R-:W-:Y:S01]  /*2c80*/  IADD3 R13, P3, R9, UR25, RZ ;  /* 0x00000019090d7c10 */ /* 0x002fe2000ff7e0ff */
[----:B------:R-:W-:Y:S01]  /*2c90*/  UIMAD UR25, UR33, 0x2f, URZ ;  /* 0x0000002f211978a4 */ /* 0x000fe2000f8e023f */
[----:B0-----:R-:W-:-:S03]  /*2ca0*/  IADD3.X R14, R3, UR15, RZ, P1, !PT ;  /* 0x0000000f030e7c10 */ /* 0x001fc60008ffe4ff */
[----:B------:R0:W-:Y:S01]  /*2cb0*/  STL [R1+0x2c4], R13 ;  /* 0x0002c40d01007387 */ /* 0x0001e20000100800 */
[----:B--2---:R-:W-:-:S05]  /*2cc0*/  IADD3.X R12, R4, UR15, RZ, P0, !PT ;  /* 0x0000000f040c7c10 */ /* 0x004fca00087fe4ff */
[----:B------:R1:W-:Y:S01]  /*2cd0*/  STL [R1+0x2a8], R12 ;  /* 0x0002a80c01007387 */ /* 0x0003e20000100800 */
[----:B0-----:R-:W-:-:S03]  /*2ce0*/  IADD3.X R13, R2, UR15, RZ, P2, !PT ;  /* 0x0000000f020d7c10 */ /* 0x001fc600097fe4ff */
[----:B------:R0:W-:Y:S04]  /*2cf0*/  STL [R1+0x2b0], R14 ;  /* 0x0002b00e01007387 */ /* 0x0001e80000100800 */
[----:B------:R2:W-:Y:S01]  /*2d00*/  STL [R1+0x2b8], R13 ;  /* 0x0002b80d01007387 */ /* 0x0005e20000100800 */
[----:B-1----:R-:W-:Y:S01]  /*2d10*/  IADD3.X R12, R0, UR15, RZ, P3, !PT ;  /* 0x0000000f000c7c10 */ /* 0x002fe20009ffe4ff */
[----:B------:R-:W-:Y:S02]  /*2d20*/  USHF.R.S32.HI UR15, URZ, 0x1f, UR17 ;  /* 0x0000001f3f0f7899 */ /* 0x000fe40008011411 */
[----:B0-----:R-:W-:Y:S02]  /*2d30*/  IADD3 R14, P1, R6, UR17, RZ ;  /* 0x00000011060e7c10 */ /* 0x001fe4000ff3e0ff */
        /* <DEDUP_REMOVED lines=34> */
[----:B------:R-:W-:Y:S01]  /*2f60*/  UIMAD UR15, UR33, 0x2c, URZ ;  /* 0x0000002c210f78a4 */ /* 0x000fe2000f8e023f */
[----:B0-----:R-:W-:-:S03]  /*2f70*/  IADD3 R14, P1, R6, UR57, RZ ;  /* 0x00000039060e7c10 */ /* 0x001fc6000ff3e0ff */
[----:B------:R0:W-:Y:S01]  /*2f80*/  STL [R1+0x300], R12 ;  /* 0x0003000c01007387 */ /* 0x0001e20000100800 */
[----:B--2---:R-:W-:-:S05]  /*2f90*/  IADD3 R13, P0, R7, UR57, RZ ;  /* 0x00000039070d7c10 */ /* 0x004fca000ff1e0ff */
[----:B------:R1:W-:Y:S01]  /*2fa0*/  STL [R1+0x30c], R13 ;  /* 0x00030c0d01007387 */ /* 0x0003e20000100800 */
[----:B0-----:R-:W-:-:S03]  /*2fb0*/  IADD3 R12, P2, R5, UR57, RZ ;  /* 0x00000039050c7c10 */ /* 0x001fc6000ff5e0ff */
[----:B------:R0:W-:Y:S04]  /*2fc0*/  STL [R1+0x314], R14 ;  /* 0x0003140e01007387 */ /* 0x0001e80000100800 */
[----:B------:R2:W-:Y:S01]  /*2fd0*/  STL [R1+0x31c], R12 ;  /* 0x00031c0c01007387 */ /* 0x0005e20000100800 */
[----:B-1----:R-:W-:Y:S01]  /*2fe0*/  IADD3 R13, P3, R9, UR57, RZ ;  /* 0x00000039090d7c10 */ /* 0x002fe2000ff7e0ff */
[----:B------:R-:W-:Y:S01]  /*2ff0*/  USHF.R.S32.HI UR57, URZ, 0x1f, UR37 ;  /* 0x0000001f3f397899 */ /* 0x000fe20008011425 */
        /* <DEDUP_REMOVED lines=8> */
[----:B------:R-:W-:Y:S01]  /*3080*/  USHF.R.S32.HI UR58, URZ, 0x1f, UR51 ;  /* 0x0000001f3f3a7899 */ /* 0x000fe20008011433 */
        /* <DEDUP_REMOVED lines=188> */
[----:B------:R-:W-:Y:S01]  /*3c50*/  USHF.L.U32 UR53, UR33, 0x5, URZ ;  /* 0x0000000521357899 */ /* 0x000fe2000800063f */
        /* <DEDUP_REMOVED lines=53> */
[----:B------:R-:W-:Y:S02]  /*3fb0*/  USHF.L.U32 UR5, UR33, 0x6, URZ ;  /* 0x0000000621057899 */ /* 0x000fe4000800063f */
[----:B------:R-:W-:Y:S01]  /*3fc0*/  UIMAD UR33, UR33, 0x1d, URZ ;  /* 0x0000001d212178a4 */ /* 0x000fe2000f8e023f */
[----:B0-----:R-:W-:Y:S01]  /*3fd0*/  IADD3.X R14, R3, UR58, RZ, P1, !PT ;  /* 0x0000003a030e7c10 */ /* 0x001fe20008ffe4ff */
[----:B------:R0:W-:Y:S01]  /*3fe0*/  STL [R1+0x4e8], R13 ;  /* 0x0004e80d01007387 */ /* 0x0001e20000100800 */
[----:B------:R-:W-:Y:S01]  /*3ff0*/  USHF.R.S32.HI UR60, URZ, 0x1f, UR5 ;  /* 0x0000001f3f3c7899 */ /* 0x000fe20008011405 */
        /* <DEDUP_REMOVED lines=9> */
[----:B--2---:R-:W-:-:S02]  /*4090*/  IADD3 R13, P2, R5, UR15, RZ ;  /* 0x0000000f050d7c10 */ /* 0x004fc4000ff5e0ff */
[----:B0-----:R-:W-:-:S05]  /*40a0*/  IADD3 R12, P0, R7, UR15, RZ ;  /* 0x0000000f070c7c10 */ /* 0x001fca000ff1e0ff */
[----:B------:R0:W-:Y:S04]  /*40b0*/  STL [R1+0x4f0], R12 ;  /* 0x0004f00c01007387 */ /* 0x0001e80000100800 */
[----:B------:R1:W-:Y:S04]  /*40c0*/  STL [R1+0x4f8], R14 ;  /* 0x0004f80e01007387 */ /* 0x0003e80000100800 */
[----:B------:R2:W-:Y:S01]  /*40d0*/  STL [R1+0x500], R13 ;  /* 0x0005000d01007387 */ /* 0x0005e20000100800 */
[----:B0-----:R-:W-:Y:S01]  /*40e0*/  IADD3 R12, P3, R9, UR15, RZ ;  /* 0x0000000f090c7c10 */ /* 0x001fe2000ff7e0ff */
[----:B------:R-:W-:-:S02]  /*40f0*/  USHF.R.S32.HI UR15, URZ, 0x1f, UR55 ;  /* 0x0000001f3f0f7899 */ /* 0x000fc40008011437 */
[----:B------:R-:W-:Y:S01]  /*4100*/  USHF.R.S32.HI UR55, URZ, 0x1f, UR47 ;  /* 0x0000001f3f377899 */ /* 0x000fe2000801142f */
[----:B-1----:R-:W-:Y:S01]  /*4110*/  IADD3.X R14, R3, UR58, RZ, P1, !PT ;  /* 0x0000003a030e7c10 */ /* 0x002fe20008ffe4ff */
[----:B------:R0:W-:Y:S01]  /*4120*/  STL [R1+0x508], R12 ;  /* 0x0005080c01007387 */ /* 0x0001e20000100800 */
[----:B--2---:R-:W-:Y:S02]  /*4130*/  IADD3.X R13, R2, UR58, RZ, P2, !PT ;  /* 0x0000003a020d7c10 */ /* 0x004fe400097fe4ff */
[----:B0-----:R-:W-:-:S05]  /*4140*/  IADD3.X R12, R4, UR58, RZ, P0, !PT ;  /* 0x0000003a040c7c10 */ /* 0x001fca00087fe4ff */
        /* <DEDUP_REMOVED lines=76> */
[----:B------:R-:W-:Y:S01]  /*4610*/  ULDC UR58, c[0x0][0x238] ;  /* 0x00008e00003a7ab9 */ /* 0x000fe20000000800 */
        /* <DEDUP_REMOVED lines=293> */
[----:B------:R-:W-:Y:S04]  /*5870*/  STL [R1+0x798], R14 ;  /* 0x0007980e01007387 */ /* 0x000fe80000100800 */
[----:B------:R0:W-:Y:S01]  /*5880*/  STL [R1+0x7a0], R12 ;  /* 0x0007a00c01007387 */ /* 0x0001e20000100800 */
[----:B-1----:R-:W-:Y:S01]  /*5890*/  IADD3 R13, P3, R9, UR39, RZ ;  /* 0x00000027090d7c10 */ /* 0x002fe2000ff7e0ff */
[----:B------:R-:W-:-:S04]  /*58a0*/  USHF.R.S32.HI UR39, URZ, 0x1f, UR19 ;  /* 0x0000001f3f277899 */ /* 0x000fc80008011413 */
[----:B------:R1:W-:Y:S01]  /*58b0*/  STL [R1+0x7a8], R13 ;  /* 0x0007a80d01007387 */ /* 0x0003e20000100800 */
[----:B0-----:R-:W-:Y:S02]  /*58c0*/  SHF.R.S32.HI R12, RZ, 0x6, R10 ;  /* 0x00000006ff0c7819 */ /* 0x001fe4000001140a */
[----:B------:R-:W-:-:S03]  /*58d0*/  IADD3.X R10, R4, UR57, RZ, P0, !PT ;  /* 0x00000039040a7c10 */ /* 0x000fc600087fe4ff */
[----:B------:R0:W-:Y:S01]  /*58e0*/  STL [R1+0xaf8], R12 ;  /* 0x000af80c01007387 */ /* 0x0001e20000100800 */
[----:B-1----:R-:W-:-:S03]  /*58f0*/  IADD3.X R13, R3, UR57, RZ, P1, !PT ;  /* 0x00000039030d7c10 */ /* 0x002fc60008ffe4ff */
[----:B------:R1:W-:Y:S04]  /*5900*/  STL [R1+0x78c], R10 ;  /* 0x00078c0a01007387 */ /* 0x0003e80000100800 */
[----:B------:R2:W-:Y:S01]  /*5910*/  STL [R1+0x794], R13 ;  /* 0x0007940d01007387 */ /* 0x0005e20000100800 */
[----:B0-----:R-:W-:Y:S02]  /*5920*/  IADD3.X R12, R2, UR57, RZ, P2, !PT ;  /* 0x00000039020c7c10 */ /* 0x001fe400097fe4ff */
[----:B-1----:R-:W-:-:S03]  /*5930*/  IADD3.X R10, R0, UR57, RZ, P3, !PT ;  /* 0x00000039000a7c10 */ /* 0x002fc60009ffe4ff */
[----:B------:R0:W-:Y:S01]  /*5940*/  STL [R1+0x79c], R12 ;  /* 0x00079c0c01007387 */ /* 0x0001e20000100800 */
[----:B------:R-:W-:Y:S01]  /*5950*/  UIADD3 UR57, UP0, UR12, 0x2, URZ ;  /* 0x000000020c397890 */ /* 0x000fe2000ff1e03f */
[----:B--2---:R-:W-:Y:S02]  /*5960*/  IADD3 R13, P1, R6, UR56, RZ ;  /* 0x00000038060d7c10 */ /* 0x004fe4000ff3e0ff */
[----:B------:R1:W-:Y:S01]  /*5970*/  STL [R1+0x7a4], R10 ;  /* 0x0007a40a01007387 */ /* 0x0003e20000100800 */
[----:B------:R-:W-:Y:S01]  /*5980*/  UIADD3.X UR8, UR8, -0x7fffffe0, URZ, UP0, !UPT ;  /* 0x8000002008087890 */ /* 0x000fe200087fe43f */
[----:B0-----:R-:W-:Y:S02]  /*5990*/  IADD3 R12, P0, R7, UR56, RZ ;  /* 0x00000038070c7c10 */ /* 0x001fe4000ff1e0ff */
[----:B-1----:R-:W-:-:S03]  /*59a0*/  IADD3 R10, P2, R5, UR56, RZ ;  /* 0x00000038050a7c10 */ /* 0x002fc6000ff5e0ff */
[----:B------:R0:W-:Y:S04]  /*59b0*/  STL [R1+0x7b0], R12 ;  /* 0x0007b00c01007387 */ /* 0x0001e80000100800 */
[----:B------:R1:W-:Y:S04]  /*59c0*/  STL [R1+0x7b8], R13 ;  /* 0x0007b80d01007387 */ /* 0x0003e80000100800 */
[----:B------:R2:W-:Y:S01]  /*59d0*/  STL [R1+0x7c0], R10 ;  /* 0x0007c00a01007387 */ /* 0x0005e20000100800 */
[----:B0-----:R-:W-:Y:S02]  /*59e0*/  IADD3 R12, P3, R9, UR56, RZ ;  /* 0x00000038090c7c10 */ /* 0x001fe4000ff7e0ff */
[----:B-1----:R-:W-:-:S03]  /*59f0*/  IADD3.X R13, R3, UR9, RZ, P1, !PT ;  /* 0x00000009030d7c10 */ /* 0x002fc60008ffe4ff */
[----:B------:R0:W-:Y:S01]  /*5a00*/  STL [R1+0x7c8], R12 ;  /* 0x0007c80c01007387 */ /* 0x0001e20000100800 */
[----:B------:R-:W-:Y:S01]  /*5a10*/  IADD3 R14, P1, R6, UR54, RZ ;  /* 0x00000036060e7c10 */ /* 0x000fe2000ff3e0ff */
[----:B--2---:R-:W-:Y:S01]  /*5a20*/  IMAD R10, R152, 0x40, R11 ;  /* 0x00000040980a7824 */ /* 0x004fe200078e020b */
[----:B------:R-:W-:Y:S02]  /*5a30*/  IADD3.X R11, R2, UR9, RZ, P2, !PT ;  /* 0x00000009020b7c10 */ /* 0x000fe400097fe4ff */
[----:B------:R-:W-:Y:S02]  /*5a40*/  IADD3 R16, P2, R5, UR54, RZ ;  /* 0x0000003605107c10 */ /* 0x000fe4000ff5e0ff */
[----:B0-----:R-:W-:Y:S02]  /*5a50*/  IADD3.X R12, R4, UR9, RZ, P0, !PT ;  /* 0x00000009040c7c10 */ /* 0x001fe400087fe4ff */
[----:B------:R-:W-:-:S03]  /*5a60*/  IADD3 R15, P0, R7, UR54, RZ ;  /* 0x00000036070f7c10 */ /* 0x000fc6000ff1e0ff */
[----:B------:R0:W-:Y:S04]  /*5a70*/  STL [R1+0x7ac], R12 ;  /* 0x0007ac0c01007387 */ /* 0x0001e80000100800 */
[----:B------:R1:W-:Y:S04]  /*5a80*/  STL [R1+0x7b4], R13 ;  /* 0x0007b40d01007387 */ /* 0x0003e80000100800 */
[----:B------:R2:W-:Y:S01]  /*5a90*/  STL [R1+0x7bc], R11 ;  /* 0x0007bc0b01007387 */ /* 0x0005e20000100800 */
[----:B0-----:R-:W-:Y:S01]  /*5aa0*/  IADD3.X R12, R0, UR9, RZ, P3, !PT ;  /* 0x00000009000c7c10 */ /* 0x001fe20009ffe4ff */
[----:B------:R-:W-:Y:S01]  /*5ab0*/  UMOV UR9, UR8 ;  /* 0x0000000800097c82 */ /* 0x000fe20008000000 */
[----:B------:R-:W-:Y:S01]  /*5ac0*/  UMOV UR8, UR57 ;  /* 0x0000003900087c82 */ /* 0x000fe20008000000 */
[----:B-1----:R-:W-:-:S02]  /*5ad0*/  LOP3.LUT R13, R10, 0x30, RZ, 0x3c, !PT ;  /* 0x000000300a0d7812 */ /* 0x002fc400078e3cff */
[----:B------:R0:W-:Y:S01]  /*5ae0*/  STL [R1+0x7c4], R12 ;  /* 0x0007c40c01007387 */ /* 0x0001e20000100800 */
[----:B------:R-:W-:Y:S01]  /*5af0*/  UIADD3.64 UR56, UR8, 0x700, URZ ;  /* 0x0000070008387897 */ /* 0x000fe2000fffe03f */
[C---:B--2---:R-:W-:Y:S02]  /*5b00*/  LOP3.LUT R11, R10.reuse, 0x10, RZ, 0x3c, !PT ;  /* 0x000000100a0b7812 */ /* 0x044fe400078e3cff */
[----:B------:R1:W-:Y:S04]  /*5b10*/  STL [R1+0x7d0], R15 ;  /* 0x0007d00f01007387 */ /* 0x0003e80000100800 */
[----:B------:R2:W-:Y:S01]  /*5b20*/  STL [R1+0x7d8], R14 ;  /* 0x0007d80e01007387 */ /* 0x0005e20000100800 */
[----:B0-----:R-:W-:-:S03]  /*5b30*/  LOP3.LUT R12, R10, 0x20, RZ, 0x3c, !PT ;  /* 0x000000200a0c7812 */ /* 0x001fc600078e3cff */
[----:B------:R0:W-:Y:S01]  /*5b40*/  STL [R1+0x7e0], R16 ;  /* 0x0007e01001007387 */ /* 0x0001e20000100800 */
[----:B-1----:R-:W-:Y:S02]  /*5b50*/  IADD3 R15, P3, R9, UR54, RZ ;  /* 0x00000036090f7c10 */ /* 0x002fe4000ff7e0ff */
[----:B--2---:R-:W-:-:S03]  /*5b60*/  IADD3.X R14, R4, UR55, RZ, P0, !PT ;  /* 0x00000037040e7c10 */ /* 0x004fc600087fe4ff */
[----:B------:R1:W-:Y:S01]  /*5b70*/  STL [R1+0x7e8], R15 ;  /* 0x0007e80f01007387 */ /* 0x0003e20000100800 */
[----:B0-----:R-:W-:-:S03]  /*5b80*/  IADD3.X R16, R3, UR55, RZ, P1, !PT ;  /* 0x0000003703107c10 */ /* 0x001fc60008ffe4ff */
[----:B------:R0:W-:Y:S04]  /*5b90*/  STL [R1+0x7cc], R14 ;  /* 0x0007cc0e01007387 */ /* 0x0001e80000100800 */
[----:B------:R2:W-:Y:S01]  /*5ba0*/  STL [R1+0x7d4], R16 ;  /* 0x0007d41001007387 */ /* 0x0005e20000100800 */
[----:B-1----:R-:W-:Y:S02]  /*5bb0*/  IADD3.X R15, R2, UR55, RZ, P2, !PT ;  /* 0x00000037020f7c10 */ /* 0x002fe400097fe4ff */
[----:B0-----:R-:W-:-:S03]  /*5bc0*/  IADD3.X R14, R0, UR55, RZ, P3, !PT ;  /* 0x00000037000e7c10 */ /* 0x001fc60009ffe4ff */
[----:B------:R0:W-:Y:S01]  /*5bd0*/  STL [R1+0x7dc], R15 ;  /* 0x0007dc0f01007387 */ /* 0x0001e20000100800 */
[----:B------:R-:W-:Y:S01]  /*5be0*/  UIADD3.64 UR54, UR8, 0xfe, URZ ;  /* 0x000000fe08367897 */ /* 0x000fe2000fffe03f */
[----:B--2---:R-:W-:Y:S02]  /*5bf0*/  IADD3 R16, P2, R5, UR52, RZ ;  /* 0x0000003405107c10 */ /* 0x004fe4000ff5e0ff */
[----:B------:R1:W-:Y:S04]  /*5c00*/  STL [R1+0x7e4], R14 ;  /* 0x0007e40e01007387 */ /* 0x0003e80000100800 */
[----:B------:R-:W-:Y:S01]  /*5c10*/  ULDC UR54, c[0x0][0x238] ;  /* 0x00008e0000367ab9 */ /* 0x000fe20000000800 */
        /* <DEDUP_REMOVED lines=8> */
[----:B--2---:R-:W-:-:S03]  /*5ca0*/  IADD3.X R16, R3, UR53, RZ, P1, !PT ;  /* 0x0000003503107c10 */ /* 0x004fc60008ffe4ff */
[----:B------:R1:W-:Y:S04]  /*5cb0*/  STL [R1+0x7ec], R14 ;  /* 0x0007ec0e01007387 */ /* 0x0003e80000100800 */
[----:B------:R2:W-:Y:S01]  /*5cc0*/  STL [R1+0x7f4], R16 ;  /* 0x0007f41001007387 */ /* 0x0005e20000100800 */
[----:B0-----:R-:W-:Y:S02]  /*5cd0*/  IADD3.X R15, R2, UR53, RZ, P2, !PT ;  /* 0x00000035020f7c10 */ /* 0x001fe400097fe4ff */
[----:B-1----:R-:W-:-:S03]  /*5ce0*/  IADD3.X R14, R0, UR53, RZ, P3, !PT ;  /* 0x00000035000e7c10 */ /* 0x002fc60009ffe4ff */
[----:B------:R0:W-:Y:S01]  /*5cf0*/  STL [R1+0x7fc], R15 ;  /* 0x0007fc0f01007387 */ /* 0x0001e20000100800 */
[----:B------:R-:W-:Y:S01]  /*5d00*/  UIADD3.64 UR52, UR8, 0x100, URZ ;  /* 0x0000010008347897 */ /* 0x000fe2000fffe03f */
[----:B--2---:R-:W-:Y:S02]  /*5d10*/  IADD3 R16, P2, R5, UR50, RZ ;  /* 0x0000003205107c10 */ /* 0x004fe4000ff5e0ff */
[----:B------:R1:W-:Y:S01]  /*5d20*/  STL [R1+0x804], R14 ;  /* 0x0008040e01007387 */ /* 0x0003e20000100800 */
[----:B------:R-:W-:Y:S01]  /*5d30*/  UIADD3.64 UR52, UR8, 0x6fe, URZ ;  /* 0x000006fe08347897 */ /* 0x000fe2000fffe03f */
        /* <DEDUP_REMOVED lines=184> */
[----:B--2---:R-:W-:-:S03]  /*68c0*/  IADD3 R16, P2, R5, UR42, RZ ;  /* 0x0000002a05107c10 */ /* 0x004fc6000ff5e0ff */
        /* <DEDUP_REMOVED lines=23> */
[----:B-1----:R-:W-:-:S03]  /*6a40*/  IADD3 R16, P5, R7, UR27, RZ ;  /* 0x0000001b07107c10 */ /* 0x002fc6000ffbe0ff */
[----:B------:R0:W-:Y:S01]  /*6a50*/  STL [R1+0x9a8], R15 ;  /* 0x0009a80f01007387 */ /* 0x0001e20000100800 */
[----:B--2---:R-:W-:-:S03]  /*6a60*/  IADD3 R14, P3, R6, UR27, RZ ;  /* 0x0000001b060e7c10 */ /* 0x004fc6000ff7e0ff */
[----:B------:R1:W-:Y:S04]  /*6a70*/  STL [R1+0x9b0], R16 ;  /* 0x0009b01001007387 */ /* 0x0003e80000100800 */
[----:B------:R2:W-:Y:S01]  /*6a80*/  STL [R1+0x9b8], R14 ;  /* 0x0009b80e01007387 */ /* 0x0005e20000100800 */
[----:B0-----:R-:W-:Y:S02]  /*6a90*/  IADD3 R15, P2, R5, UR27, RZ ;  /* 0x0000001b050f7c10 */ /* 0x001fe4000ff5e0ff */
[----:B-1----:R-:W-:-:S03]  /*6aa0*/  IADD3.X R16, R4, UR30, RZ, P1, !PT ;  /* 0x0000001e04107c10 */ /* 0x002fc60008ffe4ff */
[----:B------:R0:W-:Y:S01]  /*6ab0*/  STL [R1+0x9c0], R15 ;  /* 0x0009c00f01007387 */ /* 0x0001e20000100800 */
[----:B--2---:R-:W-:-:S03]  /*6ac0*/  IADD3 R14, P1, R9, UR27, RZ ;  /* 0x0000001b090e7c10 */ /* 0x004fc6000ff3e0ff */
[----:B------:R1:W-:Y:S04]  /*6ad0*/  STL [R1+0x98c], R16 ;  /* 0x00098c1001007387 */ /* 0x0003e80000100800 */
[----:B------:R2:W-:Y:S01]  /*6ae0*/  STL [R1+0x9c8], R14 ;  /* 0x0009c80e01007387 */ /* 0x0005e20000100800 */
[----:B0-----:R-:W-:Y:S02]  /*6af0*/  IADD3.X R15, R3, UR30, RZ, P0, !PT ;  /* 0x0000001e030f7c10 */ /* 0x001fe400087fe4ff */
[----:B-1----:R-:W-:-:S03]  /*6b00*/  IADD3 R16, P0, R7, UR26, RZ ;  /* 0x0000001a07107c10 */ /* 0x002fc6000ff1e0ff */
[----:B------:R0:W-:Y:S01]  /*6b10*/  STL [R1+0x994], R15 ;  /* 0x0009940f01007387 */ /* 0x0001e20000100800 */
[----:B--2---:R-:W-:-:S03]  /*6b20*/  IADD3.X R14, R2, UR30, RZ, P4, !PT ;  /* 0x0000001e020e7c10 */ /* 0x004fc6000a7fe4ff */
        /* <DEDUP_REMOVED lines=57> */
[----:B-1----:R-:W-:-:S03]  /*6ec0*/  IADD3.X R16, R3, UR38, RZ, P6, !PT ;  /* 0x0000002603107c10 */ /* 0x002fc6000b7fe4ff */
[----:B------:R0:W-:Y:S01]  /*6ed0*/  STL [R1+0xa0c], R15 ;  /* 0x000a0c0f01007387 */ /* 0x0001e20000100800 */
[----:B--2---:R-:W-:-:S05]  /*6ee0*/  IADD3 R14, P4, R9, UR19, RZ ;  /* 0x00000013090e7c10 */ /* 0x004fca000ff9e0ff */
[----:B------:R1:W-:Y:S01]  /*6ef0*/  STL [R1+0xa48], R14 ;  /* 0x000a480e01007387 */ /* 0x0003e20000100800 */
[----:B0-----:R-:W-:-:S03]  /*6f00*/  IADD3 R15, P6, R7, UR54, RZ ;  /* 0x00000036070f7c10 */ /* 0x001fc6000ffde0ff */
[----:B------:R0:W-:Y:S04]  /*6f10*/  STL [R1+0xa14], R16 ;  /* 0x000a141001007387 */ /* 0x0001e80000100800 */
[----:B------:R2:W-:Y:S01]  /*6f20*/  STL [R1+0xa50], R15 ;  /* 0x000a500f01007387 */ /* 0x0005e20000100800 */
[----:B-1----:R-:W-:Y:S02]  /*6f30*/  IADD3.X R14, R2, UR38, RZ, P5, !PT ;  /* 0x00000026020e7c10 */ /* 0x002fe4000affe4ff */
[----:B0-----:R-:W-:-:S03]  /*6f40*/  IADD3 R16, P5, R6, UR58, RZ ;  /* 0x0000003a06107c10 */ /* 0x001fc6000ffbe0ff */
        /* <DEDUP_REMOVED lines=22> */
[----:B0-----:R-:W-:Y:S01]  /*70b0*/  IADD3.X R14, R0, UR15, RZ, P2, !PT ;  /* 0x0000000f000e7c10 */ /* 0x001fe200097fe4ff */
[----:B------:R-:W-:-:S04]  /*70c0*/  UMOV UR15, 0x80000020 ;  /* 0x80000020000f7882 */ /* 0x000fc80000000000 */
[----:B------:R1:W-:Y:S02]  /*70d0*/  STL [R1+0xa64], R14 ;  /* 0x000a640e01007387 */ /* 0x0003e40000100800 */
.L_x_2:
[----:B------:R-:W-:Y:S01]  /*70e0*/  STL [R1+0xcb4], R252 ;  /* 0x000cb4fc01007387 */ /* 0x000fe20000100800 */
[----:B0-----:R-:W0:Y:S01]  /*70f0*/  LDC R167, c[0x0][0x230] ;  /* 0x00008c00ffa77b82 */ /* 0x001e220000000800 */
[----:B-1----:R-:W-:Y:S02]  /*7100*/  MOV R16, UR49 ;  /* 0x0000003100107c02 */ /* 0x002fe40008000f00 */
[----:B------:R-:W-:Y:S01]  /*7110*/  STL [R1+0xcbc], R252 ;  /* 0x000cbcfc01007387 */ /* 0x000fe20000100800 */
[----:B------:R-:W-:Y:S02]  /*7120*/  MOV R15, UR48 ;  /* 0x00000030000f7c02 */ /* 0x000fe40008000f00 */
[----:B------:R-:W-:Y:S01]  /*7130*/  MOV R14, UR53 ;  /* 0x00000035000e7c02 */ /* 0x000fe20008000f00 */
[----:B------:R-:W-:Y:S04]  /*7140*/  STL [R1+0xcc4], R252 ;  /* 0x000cc4fc01007387 */ /* 0x000fe80000100800 */
        /* <DEDUP_REMOVED lines=120> */
[----:B------:R-:W-:Y:S01]  /*78d0*/  STL [R1+0xbc0], R178 ;  /* 0x000bc0b201007387 */ /* 0x000fe20000100800 */
[----:B0-----:R-:W-:-:S03]  /*78e0*/  IMAD R167, R8, -0x40, R167 ;  /* 0xffffffc008a77824 */ /* 0x001fc600078e02a7 */
[----:B------:R-:W-:Y:S04]  /*78f0*/  STL [R1+0xbbc], R169 ;  /* 0x000bbca901007387 */ /* 0x000fe80000100800 */
[----:B------:R-:W-:Y:S04]  /*7900*/  STL [R1+0xbb8], R171 ;  /* 0x000bb8ab01007387 */ /* 0x000fe80000100800 */
[----:B------:R-:W-:Y:S04]  /*7910*/  STL [R1+0xbb4], R170 ;  /* 0x000bb4aa01007387 */ /* 0x000fe80000100800 */
[----:B------:R-:W-:Y:S04]  /*7920*/  STL [R1+0xbb0], R160 ;  /* 0x000bb0a001007387 */ /* 0x000fe80000100800 */
[----:B------:R-:W-:Y:S01]  /*7930*/  STL [R1+0xbac], R163 ;  /* 0x000baca301007387 */ /* 0x000fe20000100800 */
[----:B------:R-:W-:-:S03]  /*7940*/  ISETP.GT.AND P0, PT, R167, RZ, PT ;  /* 0x000000ffa700720c */ /* 0x000fc60003f04270 */
[----:B------:R-:W-:Y:S04]  /*7950*/  STL [R1+0xba8], R162 ;  /* 0x000ba8a201007387 */ /* 0x000fe80000100800 */
[----:B------:R-:W-:Y:S04]  /*7960*/  STL [R1+0xb98], R10 ;  /* 0x000b980a01007387 */ /* 0x000fe80000100800 */
[----:B------:R-:W-:Y:S04]  /*7970*/  STL [R1+0xb88], R11 ;  /* 0x000b880b01007387 */ /* 0x000fe80000100800 */
[----:B------:R-:W-:Y:S04]  /*7980*/  STL [R1+0xb18], R12 ;  /* 0x000b180c01007387 */ /* 0x000fe80000100800 */
[----:B------:R-:W-:Y:S04]  /*7990*/  STL [R1+0xb10], R13 ;  /* 0x000b100d01007387 */ /* 0x000fe80000100800 */
[----:B------:R0:W-:Y:S04]  /*79a0*/  STL [R1+0xa98], R16 ;  /* 0x000a981001007387 */ /* 0x0001e80000100800 */
[----:B------:R1:W-:Y:S04]  /*79b0*/  STL [R1+0xa94], R15 ;  /* 0x000a940f01007387 */ /* 0x0003e80000100800 */
[----:B------:R2:W-:Y:S01]  /*79c0*/  STL [R1+0xa90], R14 ;  /* 0x000a900e01007387 */ /* 0x0005e20000100800 */
[----:B0-----:R-:W-:-:S02]  /*79d0*/  MOV R16, UR52 ;  /* 0x0000003400107c02 */ /* 0x001fc40008000f00 */
[----:B-1----:R-:W-:-:S03]  /*79e0*/  MOV R15, UR57 ;  /* 0x00000039000f7c02 */ /* 0x002fc60008000f00 */
[----:B------:R0:W-:Y:S01]  /*79f0*/  STL [R1+0xa8c], R16 ;  /* 0x000a8c1001007387 */ /* 0x0001e20000100800 */
[----:B--2---:R-:W-:-:S03]  /*7a00*/  MOV R14, UR56 ;  /* 0x00000038000e7c02 */ /* 0x004fc60008000f00 */
[----:B------:R-:W2:Y:S01]  /*7a10*/  LDL R17, [R1+0xa4c] ;  /* 0x000a4c0001117983 */ /* 0x000ea20000100800 */
[----:B------:R-:W-:-:S03]  /*7a20*/  PRMT R161, RZ, 0x7610, R161 ;  /* 0x00007610ffa17816 */ /* 0x000fc600000000a1 */
[----:B------:R1:W-:Y:S04]  /*7a30*/  STL [R1+0xa88], R15 ;  /* 0x000a880f01007387 */ /* 0x0003e80000100800 */
[----:B0-----:R-:W3:Y:S01]  /*7a40*/  LDL R16, [R1+0xa50] ;  /* 0x000a500001107983 */ /* 0x001ee20000100800 */
[----:B------:R-:W-:Y:S02]  /*7a50*/  PRMT R153, RZ, 0x7610, R153 ;  /* 0x00007610ff997816 */ /* 0x000fe40000000099 */
[----:B------:R-:W-:Y:S01]  /*7a60*/  PRMT R21, RZ, 0x7610, R21 ;  /* 0x00007610ff157816 */ /* 0x000fe20000000015 */
[----:B------:R0:W-:Y:S01]  /*7a70*/  STL [R1+0xa84], R14 ;  /* 0x000a840e01007387 */ /* 0x0001e20000100800 */
[----:B------:R-:W-:Y:S01]  /*7a80*/  PRMT R190, RZ, 0x7610, R190 ;  /* 0x00007610ffbe7816 */ /* 0x000fe200000000be */
[----:B-1----:R-:W-:Y:S01]  /*7a90*/  @P0 IMAD.MOV.U32 R15, RZ, RZ, R0 ;  /* 0x000000ffff0f0224 */ /* 0x002fe200078e0000 */
[----:B------:R-:W-:Y:S01]  /*7aa0*/  ISETP.GT.AND P1, PT, R167, 0x1, PT ;  /* 0x00000001a700780c */ /* 0x000fe20003f24270 */
[----:B------:R-:W-:Y:S04]  /*7ab0*/  STL [R1+0xb14], R8 ;  /* 0x000b140801007387 */ /* 0x000fe80000100800 */
[----:B------:R-:W-:Y:S01]  /*7ac0*/  STL [R1+0xb20], R9 ;  /* 0x000b200901007387 */ /* 0x000fe20000100800 */
[----:B0-----:R-:W-:-:S03]  /*7ad0*/  @P0 IMAD.MOV.U32 R14, RZ, RZ, R9 ;  /* 0x000000ffff0e0224 */ /* 0x001fc600078e0009 */
[----:B------:R-:W-:Y:S04]  /*7ae0*/  STL [R1+0xb1c], R0 ;  /* 0x000b1c0001007387 */ /* 0x000fe80000100800 */
[----:B------:R0:W4:Y:S04]  /*7af0*/  @P0 LDG.E.U8 R161, desc[UR6][R14.64] ;  /* 0x000000060ea10981 */ /* 0x000128000c1e1100 */
[----:B------:R-:W-:Y:S04]  /*7b00*/  STL [R1+0xb28], R5 ;  /* 0x000b280501007387 */ /* 0x000fe80000100800 */
[----:B------:R-:W-:Y:S01]  /*7b10*/  STL [R1+0xb24], R2 ;  /* 0x000b240201007387 */ /* 0x000fe20000100800 */
[----:B0-----:R-:W-:-:S02]  /*7b20*/  @P0 IMAD.MOV.U32 R14, RZ, RZ, R5 ;  /* 0x000000ffff0e0224 */ /* 0x001fc400078e0005 */
[----:B------:R-:W-:-:S05]  /*7b30*/  @P0 IMAD.MOV.U32 R15, RZ, RZ, R2 ;  /* 0x000000ffff0f0224 */ /* 0x000fca00078e0002 */
[----:B------:R0:W5:Y:S04]  /*7b40*/  @P0 LDG.E.U8 R153, desc[UR6][R14.64] ;  /* 0x000000060e990981 */ /* 0x000168000c1e1100 */
[----:B------:R-:W-:Y:S04]  /*7b50*/  STL [R1+0xb30], R6 ;  /* 0x000b300601007387 */ /* 0x000fe80000100800 */
[----:B------:R-:W-:Y:S01]  /*7b60*/  STL [R1+0xb2c], R3 ;  /* 0x000b2c0301007387 */ /* 0x000fe20000100800 */
[----:B0-----:R-:W-:Y:S02]  /*7b70*/  @P0 IMAD.MOV.U32 R14, RZ, RZ, R6 ;  /* 0x000000ffff0e0224 */ /* 0x001fe400078e0006 */
[----:B------:R-:W-:-:S05]  /*7b80*/  @P0 IMAD.MOV.U32 R15, RZ, RZ, R3 ;  /* 0x000000ffff0f0224 */ /* 0x000fca00078e0003 */
[----:B------:R0:W5:Y:S01]  /*7b90*/  @P0 LDG.E.U8 R21, desc[UR6][R14.64] ;  /* 0x000000060e150981 */ /* 0x000162000c1e1100 */
[----:B------:R-:W-:-:S03]  /*7ba0*/  PRMT R211, RZ, 0x7610, R211 ;  /* 0x00007610ffd37816 */ /* 0x000fc600000000d3 */
[----:B------:R-:W-:Y:S04]  /*7bb0*/  STL [R1+0xb38], R7 ;  /* 0x000b380701007387 */ /* 0x000fe80000100800 */
[----:B------:R-:W-:Y:S01]  /*7bc0*/  STL [R1+0xb34], R4 ;  /* 0x000b340401007387 */ /* 0x000fe20000100800 */
[----:B0-----:R-:W-:Y:S02]  /*7bd0*/  @P0 IMAD.MOV.U32 R14, RZ, RZ, R7 ;  /* 0x000000ffff0e0224 */ /* 0x001fe400078e0007 */
[----:B------:R-:W-:-:S05]  /*7be0*/  @P0 IMAD.MOV.U32 R15, RZ, RZ, R4 ;  /* 0x000000ffff0f0224 */ /* 0x000fca00078e0004 */
[----:B------:R0:W5:Y:S04]  /*7bf0*/  @P0 LDG.E.U8 R190, desc[UR6][R14.64] ;  /* 0x000000060ebe0981 */ /* 0x000168000c1e1100 */
[----:B------:R-:W0:Y:S04]  /*7c00*/  LDL R14, [R1+0xa64] ;  /* 0x000a6400010e7983 */ /* 0x000e280000100800 */
[----:B------:R-:W0:Y:S01]  /*7c10*/  LDL R15, [R1+0xa68] ;  /* 0x000a6800010f7983 */ /* 0x000e220000100800 */
[----:B------:R-:W-:Y:S02]  /*7c20*/  PRMT R206, RZ, 0x7610, R206 ;  /* 0x00007610ffce7816 */ /* 0x000fe400000000ce */
[----:B------:R-:W-:-:S02]  /*7c30*/  PRMT R205, RZ, 0x7610, R205 ;  /* 0x00007610ffcd7816 */ /* 0x000fc400000000cd */
[----:B------:R-:W-:Y:S02]  /*7c40*/  PRMT R191, RZ, 0x7610, R191 ;  /* 0x00007610ffbf7816 */ /* 0x000fe400000000bf */
[----:B------:R-:W-:Y:S02]  /*7c50*/  ISETP.GT.AND P0, PT, R167, 0x2, PT ;  /* 0x00000002a700780c */ /* 0x000fe40003f04270 */
[----:B0-----:R-:W-:-:S04]  /*7c60*/  @P1 LOP3.LUT R15, R15, R14, RZ, 0x3c, !PT ;  /* 0x0000000e0f0f1212 */ /* 0x001fc800078e3cff */
[----:B------:R-:W-:-:S04]  /*7c70*/  @P1 LOP3.LUT R14, R15, R14, RZ, 0x3c, !PT ;  /* 0x0000000e0f0e1212 */ /* 0x000fc800078e3cff */
[----:B------:R-:W-:-:S05]  /*7c80*/  @P1 LOP3.LUT R15, R15, R14, RZ, 0x3c, !PT ;  /* 0x0000000e0f0f1212 */ /* 0x000fca00078e3cff */
[----:B------:R0:W5:Y:S04]  /*7c90*/  @P1 LDG.E.U8 R211, desc[UR6][R14.64] ;  /* 0x000000060ed31981 */ /* 0x000168000c1e1100 */
[----:B------:R-:W0:Y:S04]  /*7ca0*/  LDL R14, [R1+0xa5c] ;  /* 0x000a5c00010e7983 */ /* 0x000e280000100800 */
[----:B------:R-:W0:Y:S02]  /*7cb0*/  LDL R15, [R1+0xa60] ;  /* 0x000a6000010f7983 */ /* 0x000e240000100800 */
        /* <DEDUP_REMOVED lines=9> */
[----:B------:R3:W5:Y:S01]  /*7d50*/  @P1 LDG.E.U8 R205, desc[UR6][R14.64] ;  /* 0x000000060ecd1981 */ /* 0x000762000c1e1100 */
[----:B------:R-:W-:Y:S01]  /*7d60*/  PRMT R164, RZ, 0x7610, R164 ;  /* 0x00007610ffa47816 */ /* 0x000fe200000000a4 */
[----:B---3--:R-:W-:Y:S02]  /*7d70*/  @P1 IMAD.MOV.U32 R14, RZ, RZ, R16 ;  /* 0x000000ffff0e1224 */ /* 0x008fe400078e0010 */
[----:B--2---:R-:W-:Y:S01]  /*7d80*/  @P1 IMAD.MOV.U32 R15, RZ, RZ, R17 ;  /* 0x000000ffff0f1224 */ /* 0x004fe200078e0011 */
[----:B------:R-:W-:Y:S01]  /*7d90*/  PRMT R176, RZ, 0x7610, R176 ;  /* 0x00007610ffb07816 */ /* 0x000fe200000000b0 */
[----:B------:R-:W2:Y:S04]  /*7da0*/  LDL R17, [R1+0xa1c] ;  /* 0x000a1c0001117983 */ /* 0x000ea80000100800 */
[----:B------:R0:W3:Y:S01]  /*7db0*/  @P1 LDG.E.U8 R191, desc[UR6][R14.64] ;  /* 0x000000060ebf1981 */ /* 0x0000e2000c1e1100 */
[----:B------:R-:W-:-:S02]  /*7dc0*/  PRMT R152, RZ, 0x7610, R152 ;  /* 0x00007610ff987816 */ /* 0x000fc40000000098 */
[----:B------:R-:W-:Y:S01]  /*7dd0*/  PRMT R20, RZ, 0x7610, R20 ;  /* 0x00007610ff147816 */ /* 0x000fe20000000014 */
[----:B------:R-:W4:Y:S04]  /*7de0*/  LDL R16, [R1+0xa20] ;  /* 0x000a200001107983 */ /* 0x000f280000100800 */
[----:B------:R-:W0:Y:S04]  /*7df0*/  LDL R14, [R1+0xa44] ;  /* 0x000a4400010e7983 */ /* 0x000e280000100800 */
[----:B------:R-:W0:Y:S02]  /*7e00*/  LDL R15, [R1+0xa48] ;  /* 0x000a4800010f7983 */ /* 0x000e240000100800 */
[----:B0-----:R-:W-:-:S04]  /*7e10*/  @P0 LOP3.LUT R15, R15, R14, RZ, 0x3c, !PT ;  /* 0x0000000e0f0f0212 */ /* 0x001fc800078e3cff */
[----:B------:R-:W-:-:S04]  /*7e20*/  @P0 LOP3.LUT R14, R15, R14, RZ, 0x3c, !PT ;  /* 0x0000000e0f0e0212 */ /* 0x000fc800078e3cff */
[----:B------:R-:W-:-:S05]  /*7e30*/  @P0 LOP3.LUT R15, R15, R14, RZ, 0x3c, !PT ;  /* 0x0000000e0f0f0212 */ /* 0x000fca00078e3cff */
[----:B------:R0:W3:Y:S04]  /*7e40*/  @P0 LDG.E.U8 R164, desc[UR6][R14.64] ;  /* 0x000000060ea40981 */ /* 0x0000e8000c1e1100 */
        /* <DEDUP_REMOVED lines=19> */
[----:B------:R-:W0:Y:S01]  /*7f80*/  LDL R15, [R1+0xa28] ;  /* 0x000a2800010f7983 */ /* 0x000e220000100800 */
[----:B------:R-:W-:Y:S02]  /*7f90*/  ISETP.GT.AND P1, PT, R167, 0x3, PT ;  /* 0x00000003a700780c */ /* 0x000fe40003f24270 */
[----:B------:R-:W-:-:S02]  /*7fa0*/  PRMT R210, RZ, 0x7610, R210 ;  /* 0x00007610ffd27816 */ /* 0x000fc400000000d2 */
[----:B------:R-:W-:-:S09]  /*7fb0*/  PRMT R204, RZ, 0x7610, R204 ;  /* 0x00007610ffcc7816 */ /* 0x000fd200000000cc */
[----:B0-----:R-:W-:-:S04]  /*7fc0*/  @P1 LOP3.LUT R15, R15, R14, RZ, 0x3c, !PT ;  /* 0x0000000e0f0f1212 */ /* 0x001fc800078e3cff */
[----:B------:R-:W-:-:S04]  /*7fd0*/  @P1 LOP3.LUT R14, R15, R14, RZ, 0x3c, !PT ;  /* 0x0000000e0f0e1212 */ /* 0x000fc800078e3cff */
[----:B------:R-:W-:-:S05]  /*7fe0*/  @P1 LOP3.LUT R15, R15, R14, RZ, 0x3c, !PT ;  /* 0x0000000e0f0f1212 */ /* 0x000fca00078e3cff */
[----:B------:R4:W3:Y:S02]  /*7ff0*/  @P1 LDG.E.U8 R210, desc[UR6][R14.64] ;  /* 0x000000060ed21981 */ /* 0x0008e4000c1e1100 */
[----:B----4-:R-:W-:Y:S02]  /*8000*/  @P1 IMAD.MOV.U32 R14, RZ, RZ, R16 ;  /* 0x000000ffff0e1224 */ /* 0x010fe400078e0010 */
[----:B--2---:R-:W-:Y:S01]  /*8010*/  @P1 IMAD.MOV.U32 R15, RZ, RZ, R17 ;  /* 0x000000ffff0f1224 */ /* 0x004fe200078e0011 */
[----:B------:R-:W-:Y:S01]  /*8020*/  PRMT R203, RZ, 0x7610, R203 ;  /* 0x00007610ffcb7816 */ /* 0x000fe200000000cb */
[----:B------:R-:W2:Y:S04]  /*8030*/  LDL R17, [R1+0x9ec] ;  /* 0x0009ec0001117983 */ /* 0x000ea80000100800 */
[----:B------:R0:W4:Y:S01]  /*8040*/  @P1 LDG.E.U8 R204, desc[UR6][R14.64] ;  /* 0x000000060ecc1981 */ /* 0x000122000c1e1100 */
[----:B------:R-:W-:-:S02]  /*8050*/  PRMT R202, RZ, 0x7610, R202 ;  /* 0x00007610ffca7816 */ /* 0x000fc400000000ca */
[----:B------:R-:W-:Y:S01]  /*8060*/  ISETP.GT.AND P0, PT, R167, 0x4, PT ;  /* 0x00000004a700780c */ /* 0x000fe20003f04270 */
[----:B------:R-:W5:Y:S04]  /*8070*/  LDL R16, [R1+0x9f0] ;  /* 0x0009f00001107983 */ /* 0x000f680000100800 */
[----:B------:R-:W0:Y:S04]  /*8080*/  LDL R14, [R1+0xa14] ;  /* 0x000a1400010e7983 */ /* 0x000e280000100800 */
[----:B------:R-:W0:Y:S02]  /*8090*/  LDL R15, [R1+0xa18] ;  /* 0x000a1800010f7983 */ /* 0x000e240000100800 */
[----:B0-----:R-:W-:-:S04]  /*80a0*/  @P1 LOP3.LUT R15, R15, R14, RZ, 0x3c, !PT ;  /* 0x0000000e0f0f1212 */ /* 0x001fc800078e3cff */
[----:B------:R-:W-:-:S04]  /*80b0*/  @P1 LOP3.LUT R14, R15, R14, RZ, 0x3c, !PT ;  /* 0x0000000e0f0e1212 */ /* 0x000fc800078e3cff */
[----:B------:R-:W-:-:S05]  /*80c0*/  @P1 LOP3.LUT R15, R15, R14, RZ, 0x3c, !PT ;  /* 0x0000000e0f0f1212 */ /* 0x000fca00078e3cff */
[----:B------:R0:W4:Y:S04]  /*80d0*/  @P1 LDG.E.U8 R203, desc[UR6][R14.64] ;  /* 0x000000060ecb1981 */ /* 0x000128000c1e1100 */
[----:B------:R-:W0:Y:S04]  /*80e0*/  LDL R14, [R1+0xa0c] ;  /* 0x000a0c00010e7983 */ /* 0x000e280000100800 */
[----:B------:R-:W0:Y:S02]  /*80f0*/  LDL R15, [R1+0xa10] ;  /* 0x000a1000010f7983 */ /* 0x000e240000100800 */
[----:B0-----:R-:W-:-:S04]  /*8100*/  @P1 LOP3.LUT R15, R15, R14, RZ, 0x3c, !PT ;  /* 0x0000000e0f0f1212 */ /* 0x001fc800078e3cff */
[----:B------:R-:W-:-:S04]  /*8110*/  @P1 LOP3.LUT R14, R15, R14, RZ, 0x3c, !PT ;  /* 0x0000000e0f0e1212 */ /* 0x000fc800078e3cff */
[----:B------:R-:W-:-:S05]  /*8120*/  @P1 LOP3.LUT R15, R15, R14, RZ, 0x3c, !PT ;  /* 0x0000000e0f0f1212 */ /* 0x000fca00078e3cff */
[----:B------:R0:W4:Y:S04]  /*8130*/  @P1 LDG.E.U8 R202, desc[UR6][R14.64] ;  /* 0x000000060eca1981 */ /* 0x000128000c1e1100 */
[----:B------:R-:W0:Y:S04]  /*8140*/  LDL R14, [R1+0xa04] ;  /* 0x000a0400010e7983 */ /* 0x000e280000100800 */
[----:B------:R-:W0:Y:S01]  /*8150*/  LDL R15, [R1+0xa08] ;  /* 0x000a0800010f7983 */ /* 0x000e220000100800 */
[----:B------:R-:W-:Y:S02]  /*8160*/  PRMT R209, RZ, 0x7610, R209 ;  /* 0x00007610ffd17816 */ /* 0x000fe400000000d1 */
        /* <DEDUP_REMOVED lines=14> */
[----:B------:R-:W-:-:S02]  /*8250*/  PRMT R23, RZ, 0x7610, R23 ;  /* 0x00007610ff177816 */ /* 0x000fc40000000017 */
[----:B0-----:R-:W-:-:S04]  /*8260*/  @P0 LOP3.LUT R15, R15, R14, RZ, 0x3c, !PT ;  /* 0x0000000e0f0f0212 */ /* 0x001fc800078e3cff */
[----:B------:R-:W-:-:S04]  /*8270*/  @P0 LOP3.LUT R14, R15, R14, RZ, 0x3c, !PT ;  /* 0x0000000e0f0e0212 */ /* 0x000fc800078e3cff */
[----:B------:R-:W-:-:S05]  /*8280*/  @P0 LOP3.LUT R15, R15, R14, RZ, 0x3c, !PT ;  /* 0x0000000e0f0f0212 */ /* 0x000fca00078e3cff */
[----:B------:R5:W4:Y:S02]  /*8290*/  @P0 LDG.E.U8 R155, desc[UR6][R14.64] ;  /* 0x000000060e9b0981 */ /* 0x000b24000c1e1100 */
[----:B-----5:R-:W-:Y:S02]  /*82a0*/  @P0 IMAD.MOV.U32 R14, RZ, RZ, R16 ;  /* 0x000000ffff0e0224 */ /* 0x020fe400078e0010 */
[----:B--2---:R-:W-:Y:S01]  /*82b0*/  @P0 IMAD.MOV.U32 R15, RZ, RZ, R17 ;  /* 0x000000ffff0f0224 */ /* 0x004fe200078e0011 */
[----:B------:R-:W-:Y:S01]  /*82c0*/  ISETP.GT.AND P1, PT, R167, 0x5, PT ;  /* 0x00000005a700780c */ /* 0x000fe20003f24270 */
[----:B------:R-:W2:Y:S04]  /*82d0*/  LDL R17, [R1+0x9bc] ;  /* 0x0009bc0001117983 */ /* 0x000ea80000100800 */
[----:B------:R0:W5:Y:S01]  /*82e0*/  @P0 LDG.E.U8 R23, desc[UR6][R14.64] ;  /* 0x000000060e170981 */ /* 0x000162000c1e1100 */
[----:B------:R-:W-:-:S02]  /*82f0*/  PRMT R165, RZ, 0x7610, R165 ;  /* 0x00007610ffa57816 */ /* 0x000fc400000000a5 */
[----:B------:R-:W-:Y:S01]  /*8300*/  PRMT R201, RZ, 0x7610, R201 ;  /* 0x00007610ffc97816 */ /* 0x000fe200000000c9 */
[----:B------:R-:W2:Y:S04]  /*8310*/  LDL R16, [R1+0x9c0] ;  /* 0x0009c00001107983 */ /* 0x000ea80000100800 */
        /* <DEDUP_REMOVED lines=13> */
[----:B------:R-:W0:Y:S01]  /*83f0*/  LDL R15, [R1+0x9d8] ;  /* 0x0009d800010f7983 */ /* 0x000e220000100800 */
[----:B------:R-:W-:Y:S02]  /*8400*/  PRMT R199, RZ, 0x7610, R199 ;  /* 0x00007610ffc77816 */ /* 0x000fe400000000c7 */
[----:B0-----:R-:W-:-:S04]  /*8410*/  @P1 LOP3.LUT R15, R15, R14, RZ, 0x3c, !PT ;  /* 0x0000000e0f0f1212 */ /* 0x001fc800078e3cff */
[----:B------:R-:W-:-:S04]  /*8420*/  @P1 LOP3.LUT R14, R15, R14, RZ, 0x3c, !PT ;  /* 0x0000000e0f0e1212 */ /* 0x000fc800078e3cff */
[----:B------:R-:W-:-:S05]  /*8430*/  @P1 LOP3.LUT R15, R15, R14, RZ, 0x3c, !PT ;  /* 0x0000000e0f0f1212 */ /* 0x000fca00078e3cff */
[----:B------:R0:W5:Y:S04]  /*8440*/  @P1 LDG.E.U8 R199, desc[UR6][R14.64] ;  /* 0x000000060ec71981 */ /* 0x000168000c1e1100 */
[----:B------:R-:W0:Y:S04]  /*8450*/  LDL R14, [R1+0x9cc] ;  /* 0x0009cc00010e7983 */ /* 0x000e280000100800 */
[----:B------:R-:W0:Y:S01]  /*8460*/  LDL R15, [R1+0x9d0] ;  /* 0x0009d000010f7983 */ /* 0x000e220000100800 */
[----:B------:R-:W-:Y:S02]  /*8470*/  ISETP.GT.AND P0, PT, R167, 0x6, PT ;  /* 0x00000006a700780c */ /* 0x000fe40003f04270 */
[----:B------:R-:W-:-:S02]  /*8480*/  PRMT R198, RZ, 0x7610, R198 ;  /* 0x00007610ffc67816 */ /* 0x000fc400000000c6 */
[----:B------:R-:W-:-:S09]  /*8490*/  PRMT R19, RZ, 0x7610, R19 ;  /* 0x00007610ff137816 */ /* 0x000fd20000000013 */
[----:B--2---:R1:W2:Y:S04]  /*84a0*/  @P0 LDG.E.U8 R19, desc[UR6][R16.64] ;  /* 0x0000000610130981 */ /* 0x0042a8000c1e1100 */
[----:B------:R-:W1:Y:S04]  /*84b0*/  LDL R16, [R1+0x9b4] ;  /* 0x0009b40001107983 */ /* 0x000e680000100800 */
[----:B------:R-:W1:Y:S01]  /*84c0*/  LDL R17, [R1+0x9b8] ;  /* 0x0009b80001117983 */ /* 0x000e620000100800 */
[----:B0-----:R-:W-:-:S04]  /*84d0*/  @P1 LOP3.LUT R15, R15, R14, RZ, 0x3c, !PT ;  /* 0x0000000e0f0f1212 */ /* 0x001fc800078e3cff */
[----:B------:R-:W-:-:S04]  /*84e0*/  @P1 LOP3.LUT R14, R15, R14, RZ, 0x3c, !PT ;  /* 0x0000000e0f0e1212 */ /* 0x000fc800078e3cff */
[----:B------:R-:W-:-:S05]  /*84f0*/  @P1 LOP3.LUT R15, R15, R14, RZ, 0x3c, !PT ;  /* 0x0000000e0f0f1212 */ /* 0x000fca00078e3cff */
[----:B------:R0:W2:Y:S04]  /*8500*/  @P1 LDG.E.U8 R198, desc[UR6][R14.64] ;  /* 0x000000060ec61981 */ /* 0x0000a8000c1e1100 */
[----:B------:R-:W0:Y:S04]  /*8510*/  LDL R14, [R1+0x9c4] ;  /* 0x0009c400010e7983 */ /* 0x000e280000100800 */
[----:B------:R-:W0:Y:S01]  /*8520*/  LDL R15, [R1+0x9c8] ;  /* 0x0009c800010f7983 */ /* 0x000e220000100800 */
[----:B------:R-:W-:Y:S02]  /*8530*/  PRMT R166, RZ, 0x7610, R166 ;  /* 0x00007610ffa67816 */ /* 0x000fe400000000a6 */
[----:B-1----:R-:W-:-:S04]  /*8540*/  @P0 LOP3.LUT R17, R17, R16, RZ, 0x3c, !PT ;  /* 0x0000001011110212 */ /* 0x002fc800078e3cff */
[----:B------:R-:W-:-:S04]  /*8550*/  @P0 LOP3.LUT R16, R17, R16, RZ, 0x3c, !PT ;  /* 0x0000001011100212 */ /* 0x000fc800078e3cff */
[----:B------:R-:W-:Y:S02]  /*8560*/  @P0 LOP3.LUT R17, R17, R16, RZ, 0x3c, !PT ;  /* 0x0000001011110212 */ /* 0x000fe400078e3cff */
[----:B0-----:R-:W-:-:S04]  /*8570*/  @P0 LOP3.LUT R15, R15, R14, RZ, 0x3c, !PT ;  /* 0x0000000e0f0f0212 */ /* 0x001fc800078e3cff */
[----:B------:R-:W-:-:S04]  /*8580*/  @P0 LOP3.LUT R14, R15, R14, RZ, 0x3c, !PT ;  /* 0x0000000e0f0e0212 */ /* 0x000fc800078e3cff */
[----:B------:R-:W-:-:S05]  /*8590*/  @P0 LOP3.LUT R15, R15, R14, RZ, 0x3c, !PT ;  /* 0x0000000e0f0f0212 */ /* 0x000fca00078e3cff */
[----:B------:R0:W2:Y:S02]  /*85a0*/  @P0 LDG.E.U8 R166, desc[UR6][R14.64] ;  /* 0x000000060ea60981 */ /* 0x0000a4000c1e1100 */
[----:B0-----:R-:W-:-:S06]  /*85b0*/  PRMT R15, RZ, 0x7610, R15 ;  /* 0x00007610ff0f7816 */ /* 0x001fcc000000000f */
[----:B------:R0:W2:Y:S04]  /*85c0*/  @P0 LDG.E.U8 R15, desc[UR6][R16.64] ;  /* 0x00000006100f0981 */ /* 0x0000a8000c1e1100 */
[----:B------:R-:W0:Y:S04]  /*85d0*/  LDL R16, [R1+0x9ac] ;  /* 0x0009ac0001107983 */ /* 0x000e280000100800 */
[----:B------:R-:W0:Y:S01]  /*85e0*/  LDL R17, [R1+0x9b0] ;  /* 0x0009b00001117983 */ /* 0x000e220000100800 */
[----:B------:R-:W-:Y:S02]  /*85f0*/  PRMT R154, RZ, 0x7610, R154 ;  /* 0x00007610ff9a7816 */ /* 0x000fe4000000009a */
[----:B0-----:R-:W-:-:S04]  /*8600*/  @P0 LOP3.LUT R17, R17, R16, RZ, 0x3c, !PT ;  /* 0x0000001011110212 */ /* 0x001fc800078e3cff */
[----:B------:R-:W-:-:S04]  /*8610*/  @P0 LOP3.LUT R16, R17, R16, RZ, 0x3c, !PT ;  /* 0x0000001011100212 */ /* 0x000fc800078e3cff */
[----:B------:R-:W-:-:S05]  /*8620*/  @P0 LOP3.LUT R17, R17, R16, RZ, 0x3c, !PT ;  /* 0x0000001011110212 */ /* 0x000fca00078e3cff */
[----:B------:R0:W2:Y:S04]  /*8630*/  @P0 LDG.E.U8 R154, desc[UR6][R16.64] ;  /* 0x00000006109a0981 */ /* 0x0000a8000c1e1100 */
[----:B------:R-:W0:Y:S04]  /*8640*/  LDL R16, [R1+0x9a4] ;  /* 0x0009a40001107983 */ /* 0x000e280000100800 */
[----:B------:R-:W0:Y:S01]  /*8650*/  LDL R17, [R1+0x9a8] ;  /* 0x0009a80001117983 */ /* 0x000e220000100800 */
[----:B------:R-:W-:Y:S02]  /*8660*/  ISETP.GT.AND P1, PT, R167, 0x7, PT ;  /* 0x00000007a700780c */ /* 0x000fe40003f24270 */
[----:B------:R-:W-:-:S11]  /*8670*/  PRMT R208, RZ, 0x7610, R208 ;  /* 0x00007610ffd07816 */ /* 0x000fd600000000d0 */
[----:B0-----:R-:W-:-:S04]  /*8680*/  @P1 LOP3.LUT R17, R17, R16, RZ, 0x3c, !PT ;  /* 0x0000001011111212 */ /* 0x001fc800078e3cff */
[----:B------:R-:W-:-:S04]  /*8690*/  @P1 LOP3.LUT R16, R17, R16, RZ, 0x3c, !PT ;  /* 0x0000001011101212 */ /* 0x000fc800078e3cff */
[----:B------:R-:W-:-:S05]  /*86a0*/  @P1 LOP3.LUT R17, R17, R16, RZ, 0x3c, !PT ;  /* 0x0000001011111212 */ /* 0x000fca00078e3cff */
        /* <DEDUP_REMOVED lines=87> */
[----:B------:R-:W3:Y:S04]  /*8c20*/  @P0 LDG.E.U8 R251, desc[UR6][R16.64] ;  /* 0x0000000610fb0981 */ /* 0x000ee8000c1e1100 */
[----:B---3--:R0:W-:Y:S04]  /*8c30*/  STL [R1+0x4c], R251 ;  /* 0x00004cfb01007387 */ /* 0x0081e80000100800 */
[----:B0-----:R-:W3:Y:S04]  /*8c40*/  LDL.LU R251, [R1+0xdac] ;  /* 0x000dac0001fb7983 */ /* 0x001ee80000300800 */
[----:B------:R-:W4:Y:S04]  /*8c50*/  LDL R16, [R1+0x93c] ;  /* 0x00093c0001107983 */ /* 0x000f280000100800 */
[----:B------:R-:W4:Y:S01]  /*8c60*/  LDL R17, [R1+0x940] ;  /* 0x0009400001117983 */ /* 0x000f220000100800 */
[----:B------:R-:W-:-:S02]  /*8c70*/  PRMT R252, RZ, 0x7610, R252 ;  /* 0x00007610fffc7816 */ /* 0x000fc400000000fc */
[----:B----4-:R-:W-:-:S04]  /*8c80*/  @P0 LOP3.LUT R17, R17, R16, RZ, 0x3c, !PT ;  /* 0x0000001011110212 */ /* 0x010fc800078e3cff */
[----:B------:R-:W-:-:S04]  /*8c90*/  @P0 LOP3.LUT R16, R17, R16, RZ, 0x3c, !PT ;  /* 0x0000001011100212 */ /* 0x000fc800078e3cff */
[----:B------:R-:W-:-:S05]  /*8ca0*/  @P0 LOP3.LUT R17, R17, R16, RZ, 0x3c, !PT ;  /* 0x0000001011110212 */ /* 0x000fca00078e3cff */
[----:B------:R-:W4:Y:S04]  /*8cb0*/  @P0 LDG.E.U8 R252, desc[UR6][R16.64] ;  /* 0x0000000610fc0981 */ /* 0x000f28000c1e1100 */
[----:B----4-:R0:W-:Y:S04]  /*8cc0*/  STL [R1+0x48], R252 ;  /* 0x000048fc01007387 */ /* 0x0101e80000100800 */
[----:B0-----:R-:W4:Y:S04]  /*8cd0*/  LDL.LU R252, [R1+0xda8] ;  /* 0x000da80001fc7983 */ /* 0x001f280000300800 */
[----:B------:R-:W5:Y:S04]  /*8ce0*/  LDL R16, [R1+0x934] ;  /* 0x0009340001107983 */ /* 0x000f680000100800 */
[----:B------:R-:W5:Y:S01]  /*8cf0*/  LDL R17, [R1+0x938] ;  /* 0x0009380001117983 */ /* 0x000f620000100800 */
[----:B---3--:R-:W-:-:S02]  /*8d00*/  PRMT R251, RZ, 0x7610, R251 ;  /* 0x00007610fffb7816 */ /* 0x008fc400000000fb */
[----:B-----5:R-:W-:-:S04]  /*8d10*/  @P0 LOP3.LUT R17, R17, R16, RZ, 0x3c, !PT ;  /* 0x0000001011110212 */ /* 0x020fc800078e3cff */
[----:B------:R-:W-:-:S04]  /*8d20*/  @P0 LOP3.LUT R16, R17, R16, RZ, 0x3c, !PT ;  /* 0x0000001011100212 */ /* 0x000fc800078e3cff */
[----:B------:R-:W-:-:S05]  /*8d30*/  @P0 LOP3.LUT R17, R17, R16, RZ, 0x3c, !PT ;  /* 0x0000001011110212 */ /* 0x000fca00078e3cff */
[----:B------:R-:W3:Y:S04]  /*8d40*/  @P0 LDG.E.U8 R251, desc[UR6][R16.64] ;  /* 0x0000000610fb0981 */ /* 0x000ee8000c1e1100 */
[----:B---3--:R0:W-:Y:S04]  /*8d50*/  STL [R1+0x44], R251 ;  /* 0x000044fb01007387 */ /* 0x0081e80000100800 */
[----:B0-----:R-:W3:Y:S04]  /*8d60*/  LDL.LU R251, [R1+0xda4] ;  /* 0x000da40001fb7983 */ /* 0x001ee80000300800 */
[----:B------:R-:W5:Y:S04]  /*8d70*/  LDL R16, [R1+0x92c] ;  /* 0x00092c0001107983 */ /* 0x000f680000100800 */
[----:B------:R-:W5:Y:S01]  /*8d80*/  LDL R17, [R1+0x930] ;  /* 0x0009300001117983 */ /* 0x000f620000100800 */
[----:B----4-:R-:W-:-:S02]  /*8d90*/  PRMT R252, RZ, 0x7610, R252 ;  /* 0x00007610fffc7816 */ /* 0x010fc400000000fc */
[----:B-----5:R-:W-:-:S04]  /*8da0*/  @P0 LOP3.LUT R17, R17, R16, RZ, 0x3c, !PT ;  /* 0x0000001011110212 */ /* 0x020fc800078e3cff */
[----:B------:R-:W-:-:S04]  /*8db0*/  @P0 LOP3.LUT R16, R17, R16, RZ, 0x3c, !PT ;  /* 0x0000001011100212 */ /* 0x000fc800078e3cff */
[----:B------:R-:W-:-:S05]  /*8dc0*/  @P0 LOP3.LUT R17, R17, R16, RZ, 0x3c, !PT ;  /* 0x0000001011110212 */ /* 0x000fca00078e3cff */
[----:B------:R-:W4:Y:S01]  /*8dd0*/  @P0 LDG.E.U8 R252, desc[UR6][R16.64] ;  /* 0x0000000610fc0981 */ /* 0x000f22000c1e1100 */
[----:B------:R-:W-:-:S03]  /*8de0*/  ISETP.GT.AND P1, PT, R167, 0xb, PT ;  /* 0x0000000ba700780c */ /* 0x000fc60003f24270 */
        /* <DEDUP_REMOVED lines=78> */
[----:B------:R-:W-:-:S02]  /*92d0*/  PRMT R10, RZ, 0x7610, R10 ;  /* 0x00007610ff0a7816 */ /* 0x000fc4000000000a */
[----:B-----5:R-:W-:-:S04]  /*92e0*/  @P1 LOP3.LUT R17, R17, R16, RZ, 0x3c, !PT ;  /* 0x0000001011111212 */ /* 0x020fc800078e3cff */
[----:B------:R-:W-:-:S04]  /*92f0*/  @P1 LOP3.LUT R16, R17, R16, RZ, 0x3c, !PT ;  /* 0x0000001011101212 */ /* 0x000fc800078e3cff */
[----:B------:R-:W-:-:S05]  /*9300*/  @P1 LOP3.LUT R17, R17, R16, RZ, 0x3c, !PT ;  /* 0x0000001011111212 */ /* 0x000fca00078e3cff */
[----:B------:R0:W5:Y:S04]  /*9310*/  @P1 LDG.E.U8 R10, desc[UR6][R16.64] ;  /* 0x00000006100a1981 */ /* 0x000168000c1e1100 */
[----:B------:R-:W0:Y:S04]  /*9320*/  LDL R16, [R1+0x8dc] ;  /* 0x0008dc0001107983 */ /* 0x000e280000100800 */
[----:B------:R-:W0:Y:S01]  /*9330*/  LDL R17, [R1+0x8e0] ;  /* 0x0008e00001117983 */ /* 0x000e220000100800 */
[----:B----4-:R-:W-:Y:S02]  /*9340*/  PRMT R252, RZ, 0x7610, R252 ;  /* 0x00007610fffc7816 */ /* 0x010fe400000000fc */
[----:B0-----:R-:W-:-:S04]  /*9350*/  @P1 LOP3.LUT R17, R17, R16, RZ, 0x3c, !PT ;  /* 0x0000001011111212 */ /* 0x001fc800078e3cff */
[----:B------:R-:W-:-:S04]  /*9360*/  @P1 LOP3.LUT R16, R17, R16, RZ, 0x3c, !PT ;  /* 0x0000001011101212 */ /* 0x000fc800078e3cff */
[----:B------:R-:W-:-:S05]  /*9370*/  @P1 LOP3.LUT R17, R17, R16, RZ, 0x3c, !PT ;  /* 0x0000001011111212 */ /* 0x000fca00078e3cff */
[----:B------:R-:W4:Y:S04]  /*9380*/  @P1 LDG.E.U8 R252, desc[UR6][R16.64] ;  /* 0x0000000610fc1981 */ /* 0x000f28000c1e1100 */
[----:B----4-:R0:W-:Y:S04]  /*9390*/  STL [R1+0x1ec], R252 ;  /* 0x0001ecfc01007387 */ /* 0x0101e80000100800 */
[----:B0-----:R-:W4:Y:S04]  /*93a0*/  LDL.LU R252, [R1+0xd7c] ;  /* 0x000d7c0001fc7983 */ /* 0x001f280000300800 */
[----:B------:R-:W2:Y:S04]  /*93b0*/  LDL R16, [R1+0x8d4] ;  /* 0x0008d40001107983 */ /* 0x000ea80000100800 */
[----:B------:R-:W2:Y:S01]  /*93c0*/  LDL R17, [R1+0x8d8] ;  /* 0x0008d80001117983 */ /* 0x000ea20000100800 */
[----:B---3--:R-:W-:-:S02]  /*93d0*/  PRMT R251, RZ, 0x7610, R251 ;  /* 0x00007610fffb7816 */ /* 0x008fc400000000fb */
[----:B--2---:R-:W-:-:S04]  /*93e0*/  @P1 LOP3.LUT R17, R17, R16, RZ, 0x3c, !PT ;  /* 0x0000001011111212 */ /* 0x004fc800078e3cff */
[----:B------:R-:W-:-:S04]  /*93f0*/  @P1 LOP3.LUT R16, R17, R16, RZ, 0x3c, !PT ;  /* 0x0000001011101212 */ /* 0x000fc800078e3cff */
[----:B------:R-:W-:-:S05]  /*9400*/  @P1 LOP3.LUT R17, R17, R16, RZ, 0x3c, !PT ;  /* 0x0000001011111212 */ /* 0x000fca00078e3cff */
[----:B------:R-:W2:Y:S04]  /*9410*/  @P1 LDG.E.U8 R251, desc[UR6][R16.64] ;  /* 0x0000000610fb1981 */ /* 0x000ea8000c1e1100 */
[----:B--2---:R0:W-:Y:S04]  /*9420*/  STL [R1+0x1e8], R251 ;  /* 0x0001e8fb01007387 */ /* 0x0041e80000100800 */
[----:B0-----:R-:W2:Y:S04]  /*9430*/  LDL.LU R251, [R1+0xd78] ;  /* 0x000d780001fb7983 */ /* 0x001ea80000300800 */
[----:B------:R-:W3:Y:S04]  /*9440*/  LDL R16, [R1+0x8cc] ;  /* 0x0008cc0001107983 */ /* 0x000ee80000100800 */
[----:B------:R-:W3:Y:S01]  /*9450*/  LDL R17, [R1+0x8d0] ;  /* 0x0008d00001117983 */ /* 0x000ee20000100800 */
[----:B----4-:R-:W-:-:S02]  /*9460*/  PRMT R252, RZ, 0x7610, R252 ;  /* 0x00007610fffc7816 */ /* 0x010fc400000000fc */
[----:B---3--:R-:W-:-:S04]  /*9470*/  @P1 LOP3.LUT R17, R17, R16, RZ, 0x3c, !PT ;  /* 0x0000001011111212 */ /* 0x008fc800078e3cff */
[----:B------:R-:W-:-:S04]  /*9480*/  @P1 LOP3.LUT R16, R17, R16, RZ, 0x3c, !PT ;  /* 0x0000001011101212 */ /* 0x000fc800078e3cff */
[----:B------:R-:W-:-:S05]  /*9490*/  @P1 LOP3.LUT R17, R17, R16, RZ, 0x3c, !PT ;  /* 0x0000001011111212 */ /* 0x000fca00078e3cff */
[----:B------:R-:W3:Y:S01]  /*94a0*/  @P1 LDG.E.U8 R252, desc[UR6][R16.64] ;  /* 0x0000000610fc1981 */ /* 0x000ee2000c1e1100 */
[----:B------:R-:W-:-:S03]  /*94b0*/  ISETP.GT.AND P0, PT, R167, 0xe, PT ;  /* 0x0000000ea700780c */ /* 0x000fc60003f04270 */
[----:B---3--:R0:W-:Y:S04]  /*94c0*/  STL [R1+0x1e4], R252 ;  /* 0x0001e4fc01007387 */ /* 0x0081e80000100800 */
[----:B0-----:R-:W3:Y:S04]  /*94d0*/  LDL.LU R252, [R1+0xd74] ;  /* 0x000d740001fc7983 */ /* 0x001ee80000300800 */
[----:B------:R-:W4:Y:S04]  /*94e0*/  LDL R16, [R1+0x8c4] ;  /* 0x0008c40001107983 */ /* 0x000f280000100800 */
[----:B------:R-:W4:Y:S01]  /*94f0*/  LDL R17, [R1+0x8c8] ;  /* 0x0008c80001117983 */ /* 0x000f220000100800 */
[----:B--2---:R-:W-:-:S02]  /*9500*/  PRMT R251, RZ, 0x7610, R251 ;  /* 0x00007610fffb7816 */ /* 0x004fc400000000fb */
[----:B----4-:R-:W-:-:S04]  /*9510*/  @P0 LOP3.LUT R17, R17, R16, RZ, 0x3c, !PT ;  /* 0x0000001011110212 */ /* 0x010fc800078e3cff */
[----:B------:R-:W-:-:S04]  /*9520*/  @P0 LOP3.LUT R16, R17, R16, RZ, 0x3c, !PT ;  /* 0x0000001011100212 */ /* 0x000fc800078e3cff */
[----:B------:R-:W-:-:S05]  /*9530*/  @P0 LOP3.LUT R17, R17, R16, RZ, 0x3c, !PT ;  /* 0x0000001011110212 */ /* 0x000fca00078e3cff */
[----:B------:R-:W2:Y:S04]  /*9540*/  @P0 LDG.E.U8 R251, desc[UR6][R16.64] ;  /* 0x0000000610fb0981 */ /* 0x000ea8000c1e1100 */
[----:B--2---:R0:W-:Y:S04]  /*9550*/  STL [R1+0x1e0], R251 ;  /* 0x0001e0fb01007387 */ /* 0x0041e80000100800 */
[----:B0-----:R-:W2:Y:S04]  /*9560*/  LDL.LU R251, [R1+0xd70] ;  /* 0x000d700001fb7983 */ /* 0x001ea80000300800 */
[----:B------:R-:W4:Y:S04]  /*9570*/  LDL R16, [R1+0x8bc] ;  /* 0x0008bc0001107983 */ /* 0x000f280000100800 */
[----:B------:R-:W4:Y:S01]  /*9580*/  LDL R17, [R1+0x8c0] ;  /* 0x0008c00001117983 */ /* 0x000f220000100800 */
[----:B---3--:R-:W-:-:S02]  /*9590*/  PRMT R252, RZ, 0x7610, R252 ;  /* 0x00007610fffc7816 */ /* 0x008fc400000000fc */
[----:B----4-:R-:W-:-:S04]  /*95a0*/  @P0 LOP3.LUT R17, R17, R16, RZ, 0x3c, !PT ;  /* 0x0000001011110212 */ /* 0x010fc800078e3cff */
[----:B------:R-:W-:-:S04]  /*95b0*/  @P0 LOP3.LUT R16, R17, R16, RZ, 0x3c, !PT ;  /* 0x0000001011100212 */ /* 0x000fc800078e3cff */
[----:B------:R-:W-:-:S05]  /*95c0*/  @P0 LOP3.LUT R17, R17, R16, RZ, 0x3c, !PT ;  /* 0x0000001011110212 */ /* 0x000fca00078e3cff */
[----:B------:R-:W3:Y:S04]  /*95d0*/  @P0 LDG.E.U8 R252, desc[UR6][R16.64] ;  /* 0x0000000610fc0981 */ /* 0x000ee8000c1e1100 */
        /* <DEDUP_REMOVED lines=452> */
[----:B------:R-:W5:Y:S04]  /*b220*/  @P0 LDG.E.U8 R249, desc[UR6][R16.64] ;  /* 0x0000000610f90981 */ /* 0x000f68000c1e1100 */
[----:B-----5:R0:W-:Y:S04]  /*b230*/  STL [R1+0x114], R249 ;  /* 0x000114f901007387 */ /* 0x0201e80000100800 */
[----:B0-----:R-:W5:Y:S04]  /*b240*/  LDL.LU R249, [R1+0xca8] ;  /* 0x000ca80001f97983 */ /* 0x001f680000300800 */
[----:B------:R-:W3:Y:S04]  /*b250*/  LDL R16, [R1+0x72c] ;  /* 0x00072c0001107983 */ /* 0x000ee80000100800 */
[----:B------:R-:W3:Y:S01]  /*b260*/  LDL R17, [R1+0x730] ;  /* 0x0007300001117983 */ /* 0x000ee20000100800 */
[----:B------:R-:W-:-:S02]  /*b270*/  PRMT R248, RZ, 0x7610, R248 ;  /* 0x00007610fff87816 */ /* 0x000fc400000000f8 */
[----:B---3--:R-:W-:-:S04]  /*b280*/  @P0 LOP3.LUT R17, R17, R16, RZ, 0x3c, !PT ;  /* 0x0000001011110212 */ /* 0x008fc800078e3cff */
[----:B------:R-:W-:-:S04]  /*b290*/  @P0 LOP3.LUT R16, R17, R16, RZ, 0x3c, !PT ;  /* 0x0000001011100212 */ /* 0x000fc800078e3cff */
[----:B------:R-:W-:-:S05]  /*b2a0*/  @P0 LOP3.LUT R17, R17, R16, RZ, 0x3c, !PT ;  /* 0x0000001011110212 */ /* 0x000fca00078e3cff */
[----:B------:R-:W3:Y:S01]  /*b2b0*/  @P0 LDG.E.U8 R248, desc[UR6][R16.64] ;  /* 0x0000000610f80981 */ /* 0x000ee2000c1e1100 */
[----:B------:R-:W-:-:S03]  /*b2c0*/  ISETP.GT.AND P1, PT, R167, 0x1b, PT ;  /* 0x0000001ba700780c */ /* 0x000fc60003f24270 */
[----:B---3--:R0:W-:Y:S04]  /*b2d0*/  STL [R1+0x118], R248 ;  /* 0x000118f801007387 */ /* 0x0081e80000100800 */
[----:B0-----:R-:W3:Y:S04]  /*b2e0*/  LDL.LU R248, [R1+0xca4] ;  /* 0x000ca40001f87983 */ /* 0x001ee80000300800 */
[----:B------:R-:W2:Y:S04]  /*b2f0*/  LDL R16, [R1+0x724] ;  /* 0x0007240001107983 */ /* 0x000ea80000100800 */
[----:B------:R-:W2:Y:S01]  /*b300*/  LDL R17, [R1+0x728] ;  /* 0x0007280001117983 */ /* 0x000ea20000100800 */
[----:B------:R-:W-:-:S02]  /*b310*/  PRMT R247, RZ, 0x7610, R247 ;  /* 0x00007610fff77816 */ /* 0x000fc400000000f7 */
[----:B--2---:R-:W-:-:S04]  /*b320*/  @P1 LOP3.LUT R17, R17, R16, RZ, 0x3c, !PT ;  /* 0x0000001011111212 */ /* 0x004fc800078e3cff */
        /* <DEDUP_REMOVED lines=256> */
[----:B------:R-:W3:Y:S04]  /*c330*/  @P0 LDG.E.U8 R225, desc[UR6][R16.64] ;  /* 0x0000000610e10981 */ /* 0x000ee8000c1e1100 */
        /* <DEDUP_REMOVED lines=406> */
[----:B-----5:R0:W-:Y:S04]  /*dca0*/  STL [R1], R162 ;  /* 0x000000a201007387 */ /* 0x0201e80000100800 */
[----:B0-----:R-:W5:Y:S04]  /*dcb0*/  LDL.LU R162, [R1+0xba8] ;  /* 0x000ba80001a27983 */ /* 0x001f680000300800 */
[----:B------:R-:W3:Y:S04]  /*dcc0*/  LDL R16, [R1+0x4cc] ;  /* 0x0004cc0001107983 */ /* 0x000ee80000100800 */
[----:B------:R-:W3:Y:S01]  /*dcd0*/  LDL R17, [R1+0x4d0] ;  /* 0x0004d00001117983 */ /* 0x000ee20000100800 */
[----:B------:R-:W-:-:S02]  /*dce0*/  PRMT R252, RZ, 0x7610, R252 ;  /* 0x00007610fffc7816 */ /* 0x000fc400000000fc */
[----:B---3--:R-:W-:-:S04]  /*dcf0*/  @P1 LOP3.LUT R17, R17, R16, RZ, 0x3c, !PT ;  /* 0x0000001011111212 */ /* 0x008fc800078e3cff */
[----:B------:R-:W-:-:S04]  /*dd00*/  @P1 LOP3.LUT R16, R17, R16, RZ, 0x3c, !PT ;  /* 0x0000001011101212 */ /* 0x000fc800078e3cff */
[----:B------:R-:W-:-:S05]  /*dd10*/  @P1 LOP3.LUT R17, R17, R16, RZ, 0x3c, !PT ;  /* 0x0000001011111212 */ /* 0x000fca00078e3cff */
[----:B------:R0:W3:Y:S04]  /*dd20*/  @P1 LDG.E.U8 R252, desc[UR6][R16.64] ;  /* 0x0000000610fc1981 */ /* 0x0000e8000c1e1100 */
[----:B------:R-:W0:Y:S04]  /*dd30*/  LDL R16, [R1+0x4c4] ;  /* 0x0004c40001107983 */ /* 0x000e280000100800 */
[----:B------:R-:W0:Y:S01]  /*dd40*/  LDL R17, [R1+0x4c8] ;  /* 0x0004c80001117983 */ /* 0x000e220000100800 */
[----:B------:R-:W-:Y:S02]  /*dd50*/  ISETP.GT.AND P0, PT, R167, 0x2e, PT ;  /* 0x0000002ea700780c */ /* 0x000fe40003f04270 */
[----:B------:R-:W-:-:S11]  /*dd60*/  PRMT R251, RZ, 0x7610, R251 ;  /* 0x00007610fffb7816 */ /* 0x000fd600000000fb */
[----:B0-----:R-:W-:-:S04]  /*dd70*/  @P0 LOP3.LUT R17, R17, R16, RZ, 0x3c, !PT ;  /* 0x0000001011110212 */ /* 0x001fc800078e3cff */
[----:B------:R-:W-:-:S04]  /*dd80*/  @P0 LOP3.LUT R16, R17, R16, RZ, 0x3c, !PT ;  /* 0x0000001011100212 */ /* 0x000fc800078e3cff */
[----:B------:R-:W-:-:S05]  /*dd90*/  @P0 LOP3.LUT R17, R17, R16, RZ, 0x3c, !PT ;  /* 0x0000001011110212 */ /* 0x000fca00078e3cff */
[----:B------:R0:W3:Y:S04]  /*dda0*/  @P0 LDG.E.U8 R251, desc[UR6][R16.64] ;  /* 0x0000000610fb0981 */ /* 0x0000e8000c1e1100 */
[----:B------:R-:W0:Y:S04]  /*ddb0*/  LDL R16, [R1+0x4bc] ;  /* 0x0004bc0001107983 */ /* 0x000e280000100800 */
[----:B------:R-:W0:Y:S01]  /*ddc0*/  LDL R17, [R1+0x4c0] ;  /* 0x0004c00001117983 */ /* 0x000e220000100800 */
[----:B------:R-:W-:Y:S02]  /*ddd0*/  PRMT R250, RZ, 0x7610, R250 ;  /* 0x00007610fffa7816 */ /* 0x000fe400000000fa */
        /* <DEDUP_REMOVED lines=456> */
[----:B--2---:R-:W-:-:S11]  /*fa60*/  PRMT R160, RZ, 0x7610, R160 ;  /* 0x00007610ffa07816 */ /* 0x004fd600000000a0 */
[----:B0-----:R-:W-:-:S04]  /*fa70*/  @P0 LOP3.LUT R17, R17, R16, RZ, 0x3c, !PT ;  /* 0x0000001011110212 */ /* 0x001fc800078e3cff */
[----:B------:R-:W-:-:S04]  /*fa80*/  @P0 LOP3.LUT R16, R17, R16, RZ, 0x3c, !PT ;  /* 0x0000001011100212 */ /* 0x000fc800078e3cff */
[----:B------:R-:W-:-:S05]  /*fa90*/  @P0 LOP3.LUT R17, R17, R16, RZ, 0x3c, !PT ;  /* 0x0000001011110212 */ /* 0x000fca00078e3cff */
[----:B------:R0:W2:Y:S04]  /*faa0*/  @P0 LDG.E.U8 R160, desc[UR6][R16.64] ;  /* 0x0000000610a00981 */ /* 0x0000a8000c1e1100 */
[----:B------:R-:W0:Y:S04]  /*fab0*/  LDL R16, [R1+0x2b8] ;  /* 0x0002b80001107983 */ /* 0x000e280000100800 */
[----:B------:R-:W0:Y:S01]  /*fac0*/  LDL R17, [R1+0x2bc] ;  /* 0x0002bc0001117983 */ /* 0x000e220000100800 */
[----:B----4-:R-:W-:Y:S02]  /*fad0*/  PRMT R163, RZ, 0x7610, R163 ;  /* 0x00007610ffa37816 */ /* 0x010fe400000000a3 */
[----:B0-----:R-:W-:-:S04]  /*fae0*/  @P0 LOP3.LUT R17, R17, R16, RZ, 0x3c, !PT ;  /* 0x0000001011110212 */ /* 0x001fc800078e3cff */
[----:B------:R-:W-:-:S04]  /*faf0*/  @P0 LOP3.LUT R16, R17, R16, RZ, 0x3c, !PT ;  /* 0x0000001011100212 */ /* 0x000fc800078e3cff */
[----:B------:R-:W-:Y:S01]  /*fb00*/  @P0 LOP3.LUT R17, R17, R16, RZ, 0x3c, !PT ;  /* 0x0000001011110212 */ /* 0x000fe200078e3cff */
[----:B--2---:R0:W-:Y:S04]  /*fb10*/  STL [R1+0xb9c], R160 ;  /* 0x000b9ca001007387 */ /* 0x0041e80000100800 */
[----:B------:R1:W2:Y:S01]  /*fb20*/  @P0 LDG.E.U8 R163, desc[UR6][R16.64] ;  /* 0x0000000610a30981 */ /* 0x0002a2000c1e1100 */
[----:B-----5:R-:W-:-:S03]  /*fb30*/  PRMT R162, RZ, 0x7610, R162 ;  /* 0x00007610ffa27816 */ /* 0x020fc600000000a2 */
[----:B0-----:R-:W4:Y:S04]  /*fb40*/  LDL R160, [R1+0x2a4] ;  /* 0x0002a40001a07983 */ /* 0x001f280000100800 */
[----:B------:R-:W1:Y:S04]  /*fb50*/  LDL R16, [R1+0x2b0] ;  /* 0x0002b00001107983 */ /* 0x000e680000100800 */
[----:B------:R-:W1:Y:S02]  /*fb60*/  LDL R17, [R1+0x2b4] ;  /* 0x0002b40001117983 */ /* 0x000e640000100800 */
[----:B-1----:R-:W-:-:S04]  /*fb70*/  @P0 LOP3.LUT R17, R17, R16, RZ, 0x3c, !PT ;  /* 0x0000001011110212 */ /* 0x002fc800078e3cff */
[----:B------:R-:W-:-:S04]  /*fb80*/  @P0 LOP3.LUT R16, R17, R16, RZ, 0x3c, !PT ;  /* 0x0000001011100212 */ /* 0x000fc800078e3cff */
[----:B------:R-:W-:Y:S01]  /*fb90*/  @P0 LOP3.LUT R17, R17, R16, RZ, 0x3c, !PT ;  /* 0x0000001011110212 */ /* 0x000fe200078e3cff */
[----:B--2---:R0:W-:Y:S04]  /*fba0*/  STL [R1+0xba0], R163 ;  /* 0x000ba0a301007387 */ /* 0x0041e80000100800 */
[----:B------:R-:W2:Y:S01]  /*fbb0*/  @P0 LDG.E.U8 R162, desc[UR6][R16.64] ;  /* 0x0000000610a20981 */ /* 0x000ea2000c1e1100 */
[----:B------:R-:W-:Y:S02]  /*fbc0*/  LOP3.LUT R161, R161, 0xffff, RZ, 0xc0, !PT ;  /* 0x0000ffffa1a17812 */ /* 0x000fe400078ec0ff */
[----:B------:R-:W-:Y:S01]  /*fbd0*/  LOP3.LUT R211, R211, 0xffff, RZ, 0xc0, !PT ;  /* 0x0000ffffd3d37812 */ /* 0x000fe200078ec0ff */
[----:B0-----:R-:W5:Y:S04]  /*fbe0*/  LDL R163, [R1+0x29c] ;  /* 0x00029c0001a37983 */ /* 0x001f680000100800 */
[----:B------:R-:W3:Y:S04]  /*fbf0*/  LDL R16, [R1+0x2a8] ;  /* 0x0002a80001107983 */ /* 0x000ee80000100800 */
[----:B------:R-:W3:Y:S04]  /*fc00*/  LDL R17, [R1+0x2ac] ;  /* 0x0002ac0001117983 */ /* 0x000ee80000100800 */
[----:B--2---:R0:W-:Y:S01]  /*fc10*/  STL [R1+0xba4], R162 ;  /* 0x000ba4a201007387 */ /* 0x0041e20000100800 */
[----:B---3--:R-:W-:-:S02]  /*fc20*/  @P0 LOP3.LUT R17, R17, R16, RZ, 0x3c, !PT ;  /* 0x0000001011110212 */ /* 0x008fc400078e3cff */
[----:B0-----:R-:W-:Y:S02]  /*fc30*/  PRMT R162, R161, 0x3340, R211 ;  /* 0x00003340a1a27816 */ /* 0x001fe400000000d3 */
[C---:B------:R-:W-:Y:S02]  /*fc40*/  @P0 LOP3.LUT R16, R17.reuse, R16, RZ, 0x3c, !PT ;  /* 0x0000001011100212 */ /* 0x040fe400078e3cff */
[----:B------:R-:W-:Y:S01]  /*fc50*/  PRMT R161, RZ, 0x7610, R161 ;  /* 0x00007610ffa17816 */ /* 0x000fe200000000a1 */
[----:B------:R-:W2:Y:S01]  /*fc60*/  LDL R211, [R1+0x298] ;  /* 0x0002980001d37983 */ /* 0x000ea20000100800 */
[----:B------:R-:W-:-:S03]  /*fc70*/  @P0 LOP3.LUT R17, R17, R16, RZ, 0x3c, !PT ;  /* 0x0000001011110212 */ /* 0x000fc600078e3cff */
[----:B------:R0:W-:Y:S04]  /*fc80*/  STL [R1+0xaf4], R162 ;  /* 0x000af4a201007387 */ /* 0x0001e80000100800 */
[----:B------:R4:W3:Y:S04]  /*fc90*/  @P0 LDG.E.U8 R161, desc[UR6][R16.64] ;  /* 0x0000000610a10981 */ /* 0x0008e8000c1e1100 */
[----:B------:R-:W5:Y:S01]  /*fca0*/  LDL R17, [R1+0x2a0] ;  /* 0x0002a00001117983 */ /* 0x000f620000100800 */
[----:B------:R-:W-:Y:S02]  /*fcb0*/  ISETP.GT.AND P0, PT, R167, 0x3f, PT ;  /* 0x0000003fa700780c */ /* 0x000fe40003f04270 */
[----:B------:R-:W-:-:S02]  /*fcc0*/  LOP3.LUT R164, R164, 0xffff, RZ, 0xc0, !PT ;  /* 0x0000ffffa4a47812 */ /* 0x000fc400078ec0ff */
[----:B------:R-:W-:Y:S02]  /*fcd0*/  LOP3.LUT R210, R210, 0xffff, RZ, 0xc0, !PT ;  /* 0x0000ffffd2d27812 */ /* 0x000fe400078ec0ff */
[----:B------:R-:W-:Y:S02]  /*fce0*/  LOP3.LUT R209, R209, 0xffff, RZ, 0xc0, !PT ;  /* 0x0000ffffd1d17812 */ /* 0x000fe400078ec0ff */
[----:B------:R-:W-:Y:S02]  /*fcf0*/  LOP3.LUT R165, R165, 0xffff, RZ, 0xc0, !PT ;  /* 0x0000ffffa5a57812 */ /* 0x000fe400078ec0ff */
[----:B0-----:R-:W-:Y:S02]  /*fd00*/  PRMT R162, R164, 0x3340, R210 ;  /* 0x00003340a4a27816 */ /* 0x001fe400000000d2 */
[----:B------:R-:W-:Y:S02]  /*fd10*/  PRMT R164, RZ, 0x7610, R164 ;  /* 0x00007610ffa47816 */ /* 0x000fe400000000a4 */
[----:B------:R-:W-:-:S02]  /*fd20*/  LOP3.LUT R166, R166, 0xffff, RZ, 0xc0, !PT ;  /* 0x0000ffffa6a67812 */ /* 0x000fc400078ec0ff */
[----:B------:R-:W-:Y:S01]  /*fd30*/  LOP3.LUT R208, R208, 0xffff, RZ, 0xc0, !PT ;  /* 0x0000ffffd0d07812 */ /* 0x000fe200078ec0ff */
[----:B------:R-:W3:Y:S01]  /*fd40*/  LDL R210, [R1+0x28c] ;  /* 0x00028c0001d27983 */ /* 0x000ee20000100800 */
[----:B----4-:R-:W-:Y:S01]  /*fd50*/  @P0 IMAD.MOV.U32 R16, RZ, RZ, R160 ;  /* 0x000000ffff100224 */ /* 0x010fe200078e00a0 */
[--C-:B------:R-:W-:Y:S02]  /*fd60*/  PRMT R160, R209, 0x3340, R165.reuse ;  /* 0x00003340d1a07816 */ /* 0x100fe400000000a5 */
[----:B------:R-:W-:Y:S02]  /*fd70*/  PRMT R165, RZ, 0x7610, R165 ;  /* 0x00007610ffa57816 */ /* 0x000fe400000000a5 */
[----:B-----5:R0:W4:Y:S02]  /*fd80*/  @P0 LDG.E.U8 R164, desc[UR6][R16.64] ;  /* 0x0000000610a40981 */ /* 0x020124000c1e1100 */
[----:B0-----:R-:W-:Y:S02]  /*fd90*/  @P0 IMAD.MOV.U32 R16, RZ, RZ, R163 ;  /* 0x000000ffff100224 */ /* 0x001fe400078e00a3 */
[----:B--2---:R-:W-:Y:S01]  /*fda0*/  @P0 IMAD.MOV.U32 R17, RZ, RZ, R211 ;  /* 0x000000ffff110224 */ /* 0x004fe200078e00d3 */
[----:B------:R-:W-:Y:S01]  /*fdb0*/  PRMT R163, R166, 0x3340, R208 ;  /* 0x00003340a6a37816 */ /* 0x000fe200000000d0 */
[----:B------:R-:W0:Y:S03]  /*fdc0*/  S2R R209, SR_TID.X ;  /* 0x0000000000d17919 */ /* 0x000e260000002100 */
[----:B------:R1:W2:Y:S01]  /*fdd0*/  @P0 LDG.E.U8 R165, desc[UR6][R16.64] ;  /* 0x0000000610a50981 */ /* 0x0002a2000c1e1100 */
[----:B------:R-:W-:-:S02]  /*fde0*/  PRMT R166, RZ, 0x7610, R166 ;  /* 0x00007610ffa67816 */ /* 0x000fc400000000a6 */
[----:B------:R-:W-:Y:S02]  /*fdf0*/  LOP3.LUT R207, R207, 0xffff, RZ, 0xc0, !PT ;  /* 0x0000ffffcfcf7812 */ /* 0x000fe400078ec0ff */
[----:B------:R-:W-:Y:S01]  /*fe00*/  LOP3.LUT R177, R177, 0xffff, RZ, 0xc0, !PT ;  /* 0x0000ffffb1b17812 */ /* 0x000fe200078ec0ff */
[----:B------:R-:W5:Y:S04]  /*fe10*/  LDL R211, [R1+0x284] ;  /* 0x0002840001d37983 */ /* 0x000f680000100800 */
[----:B------:R-:W4:Y:S04]  /*fe20*/  LDL R208, [R1+0x27c] ;  /* 0x00027c0001d07983 */ /* 0x000f280000100800 */
[----:B------:R-:W1:Y:S04]  /*fe30*/  LDL R16, [R1+0x290] ;  /* 0x0002900001107983 */ /* 0x000e680000100800 */
[----:B------:R-:W1:Y:S02]  /*fe40*/  LDL R17, [R1+0x294] ;  /* 0x0002940001117983 */ /* 0x000e640000100800 */
[----:B-1----:R-:W-:-:S04]  /*fe50*/  @P0 LOP3.LUT R17, R17, R16, RZ, 0x3c, !PT ;  /* 0x0000001011110212 */ /* 0x002fc800078e3cff */
[----:B------:R-:W-:-:S04]  /*fe60*/  @P0 LOP3.LUT R16, R17, R16, RZ, 0x3c, !PT ;  /* 0x0000001011100212 */ /* 0x000fc800078e3cff */
[----:B------:R-:W-:-:S05]  /*fe70*/  @P0 LOP3.LUT R17, R17, R16, RZ, 0x3c, !PT ;  /* 0x0000001011110212 */ /* 0x000fca00078e3cff */
[----:B------:R3:W2:Y:S04]  /*fe80*/  @P0 LDG.E.U8 R166, desc[UR6][R16.64] ;  /* 0x0000000610a60981 */ /* 0x0006a8000c1e1100 */
[----:B------:R-:W5:Y:S01]  /*fe90*/  LDL R17, [R1+0x288] ;  /* 0x0002880001117983 */ /* 0x000f620000100800 */
[----:B0-----:R-:W-:Y:S02]  /*fea0*/  LOP3.LUT R209, R209, 0x3f, RZ, 0xc0, !PT ;  /* 0x0000003fd1d17812 */ /* 0x001fe400078ec0ff */
[----:B------:R-:W-:Y:S01]  /*feb0*/  PRMT R207, R207, 0x3340, R177 ;  /* 0x00003340cfcf7816 */ /* 0x000fe200000000b1 */
[----:B---3--:R-:W-:Y:S01]  /*fec0*/  @P0 IMAD.MOV.U32 R16, RZ, RZ, R210 ;  /* 0x000000ffff100224 */ /* 0x008fe200078e00d2 */
[----:B------:R-:W-:Y:S02]  /*fed0*/  ISETP.GE.AND P1, PT, R209, R167, PT ;  /* 0x000000a7d100720c */ /* 0x000fe40003f26270 */
[----:B------:R-:W-:Y:S01]  /*fee0*/  PRMT R167, RZ, 0x7610, R167 ;  /* 0x00007610ffa77816 */ /* 0x000fe200000000a7 */
[----:B------:R-:W3:Y:S04]  /*fef0*/  LDL R209, [R1+0x278] ;  /* 0x0002780001d17983 */ /* 0x000ee80000100800 */
[----:B------:R0:W-:Y:S01]  /*ff00*/  STL [R1+0xadc], R207 ;  /* 0x000adccf01007387 */ /* 0x0001e20000100800 */
[----:B------:R-:W-:-:S02]  /*ff10*/  PRMT R177, RZ, 0x7610, R177 ;  /* 0x00007610ffb17816 */ /* 0x000fc400000000b1 */
[----:B------:R-:W-:Y:S02]  /*ff20*/  LOP3.LUT R153, R153, 0xffff, RZ, 0xc0, !PT ;  /* 0x0000ffff99997812 */ /* 0x000fe400078ec0ff */
[----:B------:R-:W-:Y:S01]  /*ff30*/  LOP3.LUT R206, R206, 0xffff, RZ, 0xc0, !PT ;  /* 0x0000ffffcece7812 */ /* 0x000fe200078ec0ff */
[----:B------:R-:W2:Y:S04]  /*ff40*/  LDL R210, [R1+0x270] ;  /* 0x0002700001d27983 */ /* 0x000ea80000100800 */
[----:B0-----:R-:W2:Y:S04]  /*ff50*/  LDL R207, [R1+0x274] ;  /* 0x0002740001cf7983 */ /* 0x001ea80000100800 */
[----:B-----5:R0:W5:Y:S01]  /*ff60*/  @P0 LDG.E.U8 R167, desc[UR6][R16.64] ;  /* 0x0000000610a70981 */ /* 0x020162000c1e1100 */
[----:B------:R-:W-:Y:S06]  /*ff70*/  BAR.SYNC.DEFER_BLOCKING 0x0 ;  /* 0x0000000000007b1d */ /* 0x000fec0000010000 */
[----:B------:R-:W4:Y:S01]  /*ff80*/  LDL R17, [R1+0x280] ;  /* 0x0002800001117983 */ /* 0x000f220000100800 */
[----:B0-----:R-:W-:-:S05]  /*ff90*/  @!P1 IMAD.MOV.U32 R16, RZ, RZ, R211 ;  /* 0x000000ffff109224 */ /* 0x001fca00078e00d3 */
[----:B----4-:R0:W4:Y:S02]  /*ffa0*/  @!P1 LDG.E.U8 R177, desc[UR6][R16.64] ;  /* 0x0000000610b19981 */ /* 0x010124000c1e1100 */
[----:B0-----:R-:W-:Y:S02]  /*ffb0*/  @!P1 IMAD.MOV.U32 R16, RZ, RZ, R208 ;  /* 0x000000ffff109224 */ /* 0x001fe400078e00d0 */
[----:B---3--:R-:W-:Y:S01]  /*ffc0*/  @!P1 IMAD.MOV.U32 R17, RZ, RZ, R209 ;  /* 0x000000ffff119224 */ /* 0x008fe200078e00d1 */
[----:B----4-:R0:W-:Y:S02]  /*ffd0*/  STL [R1+0xb3c], R177 ;  /* 0x000b3cb101007387 */ /* 0x0101e40000100800 */
[----:B0-----:R-:W-:Y:S02]  /*ffe0*/  PRMT R177, R153, 0x3340, R206 ;  /* 0x0000334099b17816 */ /* 0x001fe400000000ce */
[----:B------:R-:W-:-:S06]  /*fff0*/  PRMT R153, RZ, 0x7610, R153 ;  /* 0x00007610ff997816 */ /* 0x000fcc0000000099 */
[----:B------:R2:W3:Y:S01]  /*10000*/  @!P1 LDG.E.U8 R153, desc[UR6][R16.64] ;  /* 0x0000000610999981 */ /* 0x0004e2000c1e1100 */
[----:B------:R-:W-:Y:S02]  /*10010*/  LOP3.LUT R21, R21, 0xffff, RZ, 0xc0, !PT ;  /* 0x0000ffff15157812 */ /* 0x000fe400078ec0ff */
[----:B------:R-:W-:Y:S01]  /*10020*/  LOP3.LUT R205, R205, 0xffff, RZ, 0xc0, !PT ;  /* 0x0000ffffcdcd7812 */ /* 0x000fe200078ec0ff */
[----:B------:R-:W-:Y:S04]  /*10030*/  STL [R1+0xae4], R177 ;  /* 0x000ae4b101007387 */ /* 0x000fe80000100800 */
[----:B------:R-:W4:Y:S04]  /*10040*/  LDL R209, [R1+0x268] ;  /* 0x0002680001d17983 */ /* 0x000f280000100800 */
[----:B------:R-:W5:Y:S01]  /*10050*/  LDL R208, [R1+0x26c] ;  /* 0x00026c0001d07983 */ /* 0x000f620000100800 */
[----:B--2---:R-:W-:-:S02]  /*10060*/  @!P1 IMAD.MOV.U32 R16, RZ, RZ, R207 ;  /* 0x000000ffff109224 */ /* 0x004fc400078e00cf */
[----:B------:R-:W-:Y:S01]  /*10070*/  @!P1 IMAD.MOV.U32 R17, RZ, RZ, R210 ;  /* 0x000000ffff119224 */ /* 0x000fe200078e00d2 */
[----:B---3--:R0:W-:Y:S02]  /*10080*/  STL [R1+0xb40], R153 ;  /* 0x000b409901007387 */ /* 0x0081e40000100800 */
[----:B0-----:R-:W-:Y:S02]  /*10090*/  PRMT R153, R21, 0x3340, R205 ;  /* 0x0000334015997816 */ /* 0x001fe400000000cd */
[----:B------:R-:W-:-:S06]  /*100a0*/  PRMT R21, RZ, 0x7610, R21 ;  /* 0x00007610ff157816 */ /* 0x000fcc0000000015 */
[----:B------:R0:W2:Y:S01]  /*100b0*/  @!P1 LDG.E.U8 R21, desc[UR6][R16.64] ;  /* 0x0000000610159981 */ /* 0x0000a2000c1e1100 */
[----:B------:R-:W-:Y:S02]  /*100c0*/  LOP3.LUT R190, R190, 0xffff, RZ, 0xc0, !PT ;  /* 0x0000ffffbebe7812 */ /* 0x000fe400078ec0ff */
[----:B------:R-:W-:Y:S01]  /*100d0*/  LOP3.LUT R191, R191, 0xffff, RZ, 0xc0, !PT ;  /* 0x0000ffffbfbf7812 */ /* 0x000fe200078ec0ff */
[----:B------:R-:W-:Y:S04]  /*100e0*/  STL [R1+0xae0], R153 ;  /* 0x000ae09901007387 */ /* 0x000fe80000100800 */
[----:B------:R-:W3:Y:S04]  /*100f0*/  LDL R207, [R1+0x260] ;  /* 0x0002600001cf7983 */ /* 0x000ee80000100800 */
[----:B------:R-:W3:Y:S04]  /*10100*/  LDL R206, [R1+0x264] ;  /* 0x0002640001ce7983 */ /* 0x000ee80000100800 */
[----:B------:R-:W3:Y:S01]  /*10110*/  LDL R177, [R1+0x25c] ;  /* 0x00025c0001b17983 */ /* 0x000ee20000100800 */
[----:B0-----:R-:W-:-:S03]  /*10120*/  PRMT R17, RZ, 0x7610, R17 ;  /* 0x00007610ff117816 */ /* 0x001fc60000000011 */
[----:B--2---:R0:W-:Y:S04]  /*10130*/  STL [R1+0xb44], R21 ;  /* 0x000b441501007387 */ /* 0x0041e80000100800 */
[----:B------:R-:W2:Y:S01]  /*10140*/  LDL R205, [R1+0x258] ;  /* 0x0002580001cd7983 */ /* 0x000ea20000100800 */
[----:B0-----:R-:W-:Y:S01]  /*10150*/  PRMT R21, R190, 0x3340, R191 ;  /* 0x00003340be157816 */ /* 0x001fe200000000bf */
[----:B-----5:R-:W-:Y:S02]  /*10160*/  @!P1 IMAD.MOV.U32 R190, RZ, RZ, R208 ;  /* 0x000000ffffbe9224 */ /* 0x020fe400078e00d0 */
[----:B----4-:R-:W-:-:S05]  /*10170*/  @!P1 IMAD.MOV.U32 R191, RZ, RZ, R209 ;  /* 0x000000ffffbf9224 */ /* 0x010fca00078e00d1 */
[----:B------:R3:W4:Y:S01]  /*10180*/  @!P1 LDG.E.U8 R17, desc[UR6][R190.64] ;  /* 0x00000006be119981 */ /* 0x000722000c1e1100 */
[----:B------:R-:W-:Y:S02]  /*10190*/  LOP3.LUT R176, R176, 0xffff, RZ, 0xc0, !PT ;  /* 0x0000ffffb0b07812 */ /* 0x000fe400078ec0ff */
[----:B------:R-:W-:Y:S01]  /*101a0*/  LOP3.LUT R204, R204, 0xffff, RZ, 0xc0, !PT ;  /* 0x0000ffffcccc7812 */ /* 0x000fe200078ec0ff */
[----:B------:R0:W-:Y:S04]  /*101b0*/  STL [R1+0xad8], R21 ;  /* 0x000ad81501007387 */ /* 0x0001e80000100800 */
[----:B------:R-:W5:Y:S04]  /*101c0*/  LDL R153, [R1+0x250] ;  /* 0x0002500001997983 */ /* 0x000f680000100800 */
[----:B0-----:R-:W5:Y:S01]  /*101d0*/  LDL R21, [R1+0x254] ;  /* 0x0002540001157983 */ /* 0x001f620000100800 */
[----:B---3--:R-:W-:-:S02]  /*101e0*/  @!P1 IMAD.MOV.U32 R190, RZ, RZ, R206 ;  /* 0x000000ffffbe9224 */ /* 0x008fc400078e00ce */
[----:B------:R-:W-:Y:S01]  /*101f0*/  @!P1 IMAD.MOV.U32 R191, RZ, RZ, R207 ;  /* 0x000000ffffbf9224 */ /* 0x000fe200078e00cf */
[----:B----4-:R0:W-:Y:S02]  /*10200*/  STL [R1+0xb48], R17 ;  /* 0x000b481101007387 */ /* 0x0101e40000100800 */
[----:B0-----:R-:W-:Y:S02]  /*10210*/  PRMT R17, R176, 0x3340, R204 ;  /* 0x00003340b0117816 */ /* 0x001fe400000000cc */
[----:B------:R-:W-:-:S06]  /*10220*/  PRMT R176, RZ, 0x7610, R176 ;  /* 0x00007610ffb07816 */ /* 0x000fcc00000000b0 */
[----:B------:R0:W3:Y:S01]  /*10230*/  @!P1 LDG.E.U8 R176, desc[UR6][R190.64] ;  /* 0x00000006beb09981 */ /* 0x0000e2000c1e1100 */
[----:B------:R-:W-:Y:S02]  /*10240*/  LOP3.LUT R152, R152, 0xffff, RZ, 0xc0, !PT ;  /* 0x0000ffff98987812 */ /* 0x000fe400078ec0ff */
[----:B------:R-:W-:Y:S01]  /*10250*/  LOP3.LUT R203, R203, 0xffff, RZ, 0xc0, !PT ;  /* 0x0000ffffcbcb7812 */ /* 0x000fe200078ec0ff */
[----:B------:R1:W-:Y:S03]  /*10260*/  STL [R1+0xad4], R17 ;  /* 0x000ad41101007387 */ /* 0x0003e60000100800 */
[----:B-1----:R-:W-:Y:S01]  /*10270*/  PRMT R17, R152, 0x3340, R203 ;  /* 0x0000334098117816 */ /* 0x002fe200000000cb */
[----:B0-----:R-:W-:Y:S01]  /*10280*/  @!P1 IMAD.MOV.U32 R190, RZ, RZ, R177 ;  /* 0x000000ffffbe9224 */ /* 0x001fe200078e00b1 */
[----:B------:R-:W-:Y:S01]  /*10290*/  PRMT R152, RZ, 0x7610, R152 ;  /* 0x00007610ff987816 */ /* 0x000fe20000000098 */
[----:B--2---:R-:W-:-:S05]  /*102a0*/  @!P1 IMAD.MOV.U32 R191, RZ, RZ, R205 ;  /* 0x000000ffffbf9224 */ /* 0x004fca00078e00cd */
[----:B------:R5:W2:Y:S04]  /*102b0*/  @!P1 LDG.E.U8 R152, desc[UR6][R190.64] ;  /* 0x00000006be989981 */ /* 0x000aa8000c1e1100 */
[----:B---3--:R0:W-:Y:S04]  /*102c0*/  STL [R1+0xb4c], R176 ;  /* 0x000b4cb001007387 */ /* 0x0081e80000100800 */
[----:B------:R1:W-:Y:S04]  /*102d0*/  STL [R1+0xad0], R17 ;  /* 0x000ad01101007387 */ /* 0x0003e80000100800 */
[----:B------:R-:W3:Y:S04]  /*102e0*/  LDL R177, [R1+0x248] ;  /* 0x0002480001b17983 */ /* 0x000ee80000100800 */
[----:B0-----:R-:W4:Y:S01]  /*102f0*/  LDL R176, [R1+0x24c] ;  /* 0x00024c0001b07983 */ /* 0x001f220000100800 */
[----:B------:R-:W-:-:S02]  /*10300*/  LOP3.LUT R20, R20, 0xffff, RZ, 0xc0, !PT ;  /* 0x0000ffff14147812 */ /* 0x000fc400078ec0ff */
[----:B------:R-:W-:Y:S01]  /*10310*/  LOP3.LUT R202, R202, 0xffff, RZ, 0xc0, !PT ;  /* 0x0000ffffcaca7812 */ /* 0x000fe200078ec0ff */
[----:B-----5:R-:W-:Y:S02]  /*10320*/  @!P1 IMAD.MOV.U32 R190, RZ, RZ, R21 ;  /* 0x000000ffffbe9224 */ /* 0x020fe400078e0015 */
[----:B------:R-:W-:Y:S01]  /*10330*/  @!P1 IMAD.MOV.U32 R191, RZ, RZ, R153 ;  /* 0x000000ffffbf9224 */ /* 0x000fe200078e0099 */
[----:B-1----:R-:W-:Y:S02]  /*10340*/  PRMT R17, R20, 0x3340, R202 ;  /* 0x0000334014117816 */ /* 0x002fe400000000ca */
[----:B------:R-:W-:Y:S02]  /*10350*/  PRMT R20, RZ, 0x7610, R20 ;  /* 0x00007610ff147816 */ /* 0x000fe40000000014 */
[----:B------:R-:W-:-:S04]  /*10360*/  PRMT R16, RZ, 0x7610, R16 ;  /* 0x00007610ff107816 */ /* 0x000fc80000000010 */
[----:B------:R3:W5:Y:S04]  /*10370*/  @!P1 LDG.E.U8 R20, desc[UR6][R190.64] ;  /* 0x00000006be149981 */ /* 0x000768000c1e1100 */
[----:B--2---:R0:W-:Y:S04]  /*10380*/  STL [R1+0xb50], R152 ;  /* 0x000b509801007387 */ /* 0x0041e80000100800 */
[----:B------:R1:W-:Y:S04]  /*10390*/  STL [R1+0xacc], R17 ;  /* 0x000acc1101007387 */ /* 0x0003e80000100800 */
[----:B------:R-:W2:Y:S01]  /*103a0*/  LDL R153, [R1+0x240] ;  /* 0x0002400001997983 */ /* 0x000ea20000100800 */
[----:B------:R-:W-:-:S02]  /*103b0*/  LOP3.LUT R200, R200, 0xffff, RZ, 0xc0, !PT ;  /* 0x0000ffffc8c87812 */ /* 0x000fc400078ec0ff */
[----:B------:R-:W-:Y:S01]  /*103c0*/  LOP3.LUT R201, R201, 0xffff, RZ, 0xc0, !PT ;  /* 0x0000ffffc9c97812 */ /* 0x000fe200078ec0ff */
[----:B------:R-:W2:Y:S04]  /*103d0*/  LDL R21, [R1+0x238] ;  /* 0x0002380001157983 */ /* 0x000ea80000100800 */
[----:B0-----:R-:W2:Y:S04]  /*103e0*/  LDL R152, [R1+0x244] ;  /* 0x0002440001987983 */ /* 0x001ea80000100800 */
[----:B-1----:R-:W2:Y:S01]  /*103f0*/  LDL R17, [R1+0x23c] ;  /* 0x00023c0001117983 */ /* 0x002ea20000100800 */
[----:B---3--:R-:W-:-:S02]  /*10400*/  @!P1 IMAD.MOV.U32 R191, RZ, RZ, R177 ;  /* 0x000000ffffbf9224 */ /* 0x008fc400078e00b1 */
[----:B----4-:R-:W-:-:S05]  /*10410*/  @!P1 IMAD.MOV.U32 R190, RZ, RZ, R176 ;  /* 0x000000ffffbe9224 */ /* 0x010fca00078e00b0 */
[----:B------:R2:W3:Y:S01]  /*10420*/  @!P1 LDG.E.U8 R16, desc[UR6][R190.64] ;  /* 0x00000006be109981 */ /* 0x0004e2000c1e1100 */
[----:B------:R-:W-:Y:S02]  /*10430*/  LOP3.LUT R155, R155, 0xffff, RZ, 0xc0, !PT ;  /* 0x0000ffff9b9b7812 */ /* 0x000fe400078ec0ff */
[----:B------:R-:W-:Y:S01]  /*10440*/  LOP3.LUT R199, R199, 0xffff, RZ, 0xc0, !PT ;  /* 0x0000ffffc7c77812 */ /* 0x000fe200078ec0ff */
[----:B-----5:R0:W-:Y:S02]  /*10450*/  STL [R1+0xb54], R20 ;  /* 0x000b541401007387 */ /* 0x0201e40000100800 */
[----:B0-----:R-:W-:-:S05]  /*10460*/  PRMT R20, R200, 0x3340, R201 ;  /* 0x00003340c8147816 */ /* 0x001fca00000000c9 */
[----:B------:R-:W-:Y:S04]  /*10470*/  STL [R1+0xac8], R20 ;  /* 0x000ac81401007387 */ /* 0x000fe80000100800 */
[----:B------:R-:W4:Y:S04]  /*10480*/  LDL R177, [R1+0x230] ;  /* 0x0002300001b17983 */ /* 0x000f280000100800 */
[----:B------:R-:W5:Y:S01]  /*10490*/  LDL R176, [R1+0x234] ;  /* 0x0002340001b07983 */ /* 0x000f620000100800 */
[----:B--2---:R-:W-:Y:S02]  /*104a0*/  @!P1 IMAD.MOV.U32 R190, RZ, RZ, R152 ;  /* 0x000000ffffbe9224 */ /* 0x004fe400078e0098 */
[----:B------:R-:W-:Y:S01]  /*104b0*/  @!P1 IMAD.MOV.U32 R191, RZ, RZ, R153 ;  /* 0x000000ffffbf9224 */ /* 0x000fe200078e0099 */
[----:B---3--:R0:W-:Y:S02]  /*104c0*/  STL [R1+0xb58], R16 ;  /* 0x000b581001007387 */ /* 0x0081e40000100800 */
[----:B0-----:R-:W-:-:S02]  /*104d0*/  PRMT R16, R155, 0x3340, R199 ;  /* 0x000033409b107816 */ /* 0x001fc400000000c7 */
[----:B------:R-:W-:-:S06]  /*104e0*/  PRMT R155, RZ, 0x7610, R155 ;  /* 0x00007610ff9b7816 */ /* 0x000fcc000000009b */
[----:B------:R0:W2:Y:S01]  /*104f0*/  @!P1 LDG.E.U8 R155, desc[UR6][R190.64] ;  /* 0x00000006be9b9981 */ /* 0x0000a2000c1e1100 */
[----:B------:R-:W-:Y:S02]  /*10500*/  LOP3.LUT R23, R23, 0xffff, RZ, 0xc0, !PT ;  /* 0x0000ffff17177812 */ /* 0x000fe400078ec0ff */
[----:B------:R-:W-:Y:S01]  /*10510*/  LOP3.LUT R198, R198, 0xffff, RZ, 0xc0, !PT ;  /* 0x0000ffffc6c67812 */ /* 0x000fe200078ec0ff */
[----:B------:R1:W-:Y:S04]  /*10520*/  STL [R1+0xac4], R16 ;  /* 0x000ac41001007387 */ /* 0x0003e80000100800 */
[----:B------:R-:W3:Y:S04]  /*10530*/  LDL R153, [R1+0x228] ;  /* 0x0002280001997983 */ /* 0x000ee80000100800 */
[----:B------:R-:W3:Y:S04]  /*10540*/  LDL R20, [R1+0x22c] ;  /* 0x00022c0001147983 */ /* 0x000ee80000100800 */
[----:B------:R-:W3:Y:S04]  /*10550*/  LDL R152, [R1+0x220] ;  /* 0x0002200001987983 */ /* 0x000ee80000100800 */
[----:B-1----:R-:W3:Y:S01]  /*10560*/  LDL R16, [R1+0x224] ;  /* 0x0002240001107983 */ /* 0x002ee20000100800 */
[----:B0-----:R-:W-:-:S02]  /*10570*/  @!P1 IMAD.MOV.U32 R190, RZ, RZ, R17 ;  /* 0x000000ffffbe9224 */ /* 0x001fc400078e0011 */
[----:B------:R-:W-:Y:S01]  /*10580*/  @!P1 IMAD.MOV.U32 R191, RZ, RZ, R21 ;  /* 0x000000ffffbf9224 */ /* 0x000fe200078e0015 */
[----:B--2---:R0:W-:Y:S02]  /*10590*/  STL [R1+0xb5c], R155 ;  /* 0x000b5c9b01007387 */ /* 0x0041e40000100800 */
[----:B0-----:R-:W-:Y:S02]  /*105a0*/  PRMT R155, R23, 0x3340, R198 ;  /* 0x00003340179b7816 */ /* 0x001fe400000000c6 */
[----:B------:R-:W-:-:S06]  /*105b0*/  PRMT R23, RZ, 0x7610, R23 ;  /* 0x00007610ff177816 */ /* 0x000fcc0000000017 */
[----:B------:R5:W2:Y:S01]  /*105c0*/  @!P1 LDG.E.U8 R23, desc[UR6][R190.64] ;  /* 0x00000006be179981 */ /* 0x000aa2000c1e1100 */
[----:B------:R-:W-:Y:S02]  /*105d0*/  LOP3.LUT R19, R19, 0xffff, RZ, 0xc0, !PT ;  /* 0x0000ffff13137812 */ /* 0x000fe400078ec0ff */
[----:B------:R-:W-:Y:S01]  /*105e0*/  LOP3.LUT R197, R197, 0xffff, RZ, 0xc0, !PT ;  /* 0x0000ffffc5c57812 */ /* 0x000fe200078ec0ff */
[----:B------:R-:W-:Y:S04]  /*105f0*/  STL [R1+0xac0], R155 ;  /* 0x000ac09b01007387 */ /* 0x000fe80000100800 */
[----:B------:R-:W3:Y:S04]  /*10600*/  LDL R21, [R1+0x218] ;  /* 0x0002180001157983 */ /* 0x000ee80000100800 */
[----:B------:R-:W3:Y:S01]  /*10610*/  LDL R17, [R1+0x21c] ;  /* 0x00021c0001117983 */ /* 0x000ee20000100800 */
[----:B-----5:R-:W-:-:S02]  /*10620*/  @!P1 IMAD.MOV.U32 R190, RZ, RZ, R176 ;  /* 0x000000ffffbe9224 */ /* 0x020fc400078e00b0 */
[----:B----4-:R-:W-:Y:S01]  /*10630*/  @!P1 IMAD.MOV.U32 R191, RZ, RZ, R177 ;  /* 0x000000ffffbf9224 */ /* 0x010fe200078e00b1 */
[----:B--2---:R0:W-:Y:S02]  /*10640*/  STL [R1+0xb60], R23 ;  /* 0x000b601701007387 */ /* 0x0041e40000100800 */
[----:B0-----:R-:W-:Y:S02]  /*10650*/  PRMT R23, R19, 0x3340, R197 ;  /* 0x0000334013177816 */ /* 0x001fe400000000c5 */
[----:B------:R-:W-:-:S06]  /*10660*/  PRMT R19, RZ, 0x7610, R19 ;  /* 0x00007610ff137816 */ /* 0x000fcc0000000013 */
[----:B------:R3:W2:Y:S01]  /*10670*/  @!P1 LDG.E.U8 R19, desc[UR6][R190.64] ;  /* 0x00000006be139981 */ /* 0x0006a2000c1e1100 */
[----:B------:R-:W-:Y:S02]  /*10680*/  LOP3.LUT R15, R15, 0xffff, RZ, 0xc0, !PT ;  /* 0x0000ffff0f0f7812 */ /* 0x000fe400078ec0ff */
[----:B------:R-:W-:Y:S01]  /*10690*/  LOP3.LUT R196, R196, 0xffff, RZ, 0xc0, !PT ;  /* 0x0000ffffc4c47812 */ /* 0x000fe200078ec0ff */
[----:B------:R-:W-:Y:S01]  /*106a0*/  STL [R1+0xabc], R23 ;  /* 0x000abc1701007387 */ /* 0x000fe20000100800 */
[----:B---3--:R-:W-:Y:S02]  /*106b0*/  @!P1 IMAD.MOV.U32 R190, RZ, RZ, R20 ;  /* 0x000000ffffbe9224 */ /* 0x008fe400078e0014 */
[----:B------:R-:W-:Y:S01]  /*106c0*/  @!P1 IMAD.MOV.U32 R191, RZ, RZ, R153 ;  /* 0x000000ffffbf9224 */ /* 0x000fe200078e0099 */
[----:B--2---:R0:W-:Y:S02]  /*106d0*/  STL [R1+0xb64], R19 ;  /* 0x000b641301007387 */ /* 0x0041e40000100800 */
[----:B0-----:R-:W-:-:S02]  /*106e0*/  PRMT R19, R15, 0x3340, R196 ;  /* 0x000033400f137816 */ /* 0x001fc400000000c4 */
[----:B------:R-:W-:-:S06]  /*106f0*/  PRMT R15, RZ, 0x7610, R15 ;  /* 0x00007610ff0f7816 */ /* 0x000fcc000000000f */
[----:B------:R0:W2:Y:S04]  /*10700*/  @!P1 LDG.E.U8 R15, desc[UR6][R190.64] ;  /* 0x00000006be0f9981 */ /* 0x0000a8000c1e1100 */
[----:B------:R1:W-:Y:S04]  /*10710*/  STL [R1+0xab8], R19 ;  /* 0x000ab81301007387 */ /* 0x0003e80000100800 */
[----:B------:R-:W3:Y:S04]  /*10720*/  LDL R20, [R1+0x210] ;  /* 0x0002100001147983 */ /* 0x000ee80000100800 */
[----:B-1----:R-:W4:Y:S01]  /*10730*/  LDL R19, [R1+0x214] ;  /* 0x0002140001137983 */ /* 0x002f220000100800 */
[----:B------:R-:W-:-:S02]  /*10740*/  LOP3.LUT R154, R154, 0xffff, RZ, 0xc0, !PT ;  /* 0x0000ffff9a9a7812 */ /* 0x000fc400078ec0ff */
[----:B------:R-:W-:Y:S01]  /*10750*/  LOP3.LUT R195, R195, 0xffff, RZ, 0xc0, !PT ;  /* 0x0000ffffc3c37812 */ /* 0x000fe200078ec0ff */
[----:B0-----:R-:W-:Y:S02]  /*10760*/  @!P1 IMAD.MOV.U32 R190, RZ, RZ, R16 ;  /* 0x000000ffffbe9224 */ /* 0x001fe400078e0010 */
[----:B------:R-:W-:Y:S01]  /*10770*/  @!P1 IMAD.MOV.U32 R191, RZ, RZ, R152 ;  /* 0x000000ffffbf9224 */ /* 0x000fe200078e0098 */
[----:B------:R-:W-:Y:S02]  /*10780*/  LOP3.LUT R22, R22, 0xffff, RZ, 0xc0, !PT ;  /* 0x0000ffff16167812 */ /* 0x000fe400078ec0ff */
[----:B------:R-:W-:Y:S02]  /*10790*/  LOP3.LUT R194, R194, 0xffff, RZ, 0xc0, !PT ;  /* 0x0000ffffc2c27812 */ /* 0x000fe400078ec0ff */
[----:B------:R-:W-:Y:S02]  /*107a0*/  LOP3.LUT R18, R18, 0xffff, RZ, 0xc0, !PT ;  /* 0x0000ffff12127812 */ /* 0x000fe400078ec0ff */
[----:B------:R-:W-:-:S02]  /*107b0*/  LOP3.LUT R193, R193, 0xffff, RZ, 0xc0, !PT ;  /* 0x0000ffffc1c17812 */ /* 0x000fc400078ec0ff */
[----:B------:R-:W-:Y:S02]  /*107c0*/  PRMT R23, R22, 0x3340, R194 ;  /* 0x0000334016177816 */ /* 0x000fe400000000c2 */
[----:B------:R-:W-:Y:S01]  /*107d0*/  PRMT R22, RZ, 0x7610, R22 ;  /* 0x00007610ff167816 */ /* 0x000fe20000000016 */
[----:B--2---:R0:W-:Y:S02]  /*107e0*/  STL [R1+0xb68], R15 ;  /* 0x000b680f01007387 */ /* 0x0041e40000100800 */
[----:B0-----:R-:W-:Y:S02]  /*107f0*/  PRMT R15, R154, 0x3340, R195 ;  /* 0x000033409a0f7816 */ /* 0x001fe400000000c3 */
[----:B------:R-:W-:-:S06]  /*10800*/  PRMT R154, RZ, 0x7610, R154 ;  /* 0x00007610ff9a7816 */ /* 0x000fcc000000009a */
[----:B------:R0:W2:Y:S02]  /*10810*/  @!P1 LDG.E.U8 R154, desc[UR6][R190.64] ;  /* 0x00000006be9a9981 */ /* 0x0000a4000c1e1100 */
[----:B0-----:R-:W-:Y:S02]  /*10820*/  @!P1 IMAD.MOV.U32 R190, RZ, RZ, R17 ;  /* 0x000000ffffbe9224 */ /* 0x001fe400078e0011 */
[----:B------:R-:W-:Y:S01]  /*10830*/  @!P1 IMAD.MOV.U32 R191, RZ, RZ, R21 ;  /* 0x000000ffffbf9224 */ /* 0x000fe200078e0015 */
[----:B------:R-:W-:Y:S02]  /*10840*/  PRMT R21, R18, 0x3340, R193 ;  /* 0x0000334012157816 */ /* 0x000fe400000000c1 */
[----:B------:R-:W-:Y:S02]  /*10850*/  PRMT R18, RZ, 0x7610, R18 ;  /* 0x00007610ff127816 */ /* 0x000fe40000000012 */
[----:B------:R4:W5:Y:S04]  /*10860*/  @!P1 LDG.E.U8 R22, desc[UR6][R190.64] ;  /* 0x00000006be169981 */ /* 0x000968000c1e1100 */
[----:B------:R0:W-:Y:S04]  /*10870*/  STL [R1+0xab4], R15 ;  /* 0x000ab40f01007387 */ /* 0x0001e80000100800 */
[----:B------:R-:W5:Y:S01]  /*10880*/  LDL R16, [R1+0x208] ;  /* 0x0002080001107983 */ /* 0x000f620000100800 */
[----:B----4-:R-:W-:-:S02]  /*10890*/  @!P1 IMAD.MOV.U32 R190, RZ, RZ, R19 ;  /* 0x000000ffffbe9224 */ /* 0x010fc400078e0013 */
[----:B---3--:R-:W-:Y:S01]  /*108a0*/  @!P1 IMAD.MOV.U32 R191, RZ, RZ, R20 ;  /* 0x000000ffffbf9224 */ /* 0x008fe200078e0014 */
[----:B0-----:R-:W3:Y:S04]  /*108b0*/  LDL R15, [R1+0x20c] ;  /* 0x00020c00010f7983 */ /* 0x001ee80000100800 */
[----:B------:R0:W4:Y:S01]  /*108c0*/  @!P1 LDG.E.U8 R18, desc[UR6][R190.64] ;  /* 0x00000006be129981 */ /* 0x000122000c1e1100 */
[----:B------:R-:W-:Y:S02]  /*108d0*/  LOP3.LUT R14, R14, 0xffff, RZ, 0xc0, !PT ;  /* 0x0000ffff0e0e7812 */ /* 0x000fe400078ec0ff */
[----:B------:R-:W-:Y:S01]  /*108e0*/  LOP3.LUT R192, R192, 0xffff, RZ, 0xc0, !PT ;  /* 0x0000ffffc0c07812 */ /* 0x000fe200078ec0ff */
[----:B--2---:R-:W-:Y:S04]  /*108f0*/  STL [R1+0xb6c], R154 ;  /* 0x000b6c9a01007387 */ /* 0x004fe80000100800 */
[----:B------:R-:W2:Y:S04]  /*10900*/  LDL.LU R176, [R1+0x4c] ;  /* 0x00004c0001b07983 */ /* 0x000ea80000300800 */
[----:B------:R-:W2:Y:S04]  /*10910*/  LDL.LU R205, [R1+0x40] ;  /* 0x0000400001cd7983 */ /* 0x000ea80000300800 */
[----:B------:R-:W-:Y:S04]  /*10920*/  STL [R1+0xab0], R23 ;  /* 0x000ab01701007387 */ /* 0x000fe80000100800 */
[----:B------:R-:W2:Y:S04]  /*10930*/  LDL.LU R177, [R1+0x48] ;  /* 0x0000480001b17983 */ /* 0x000ea80000300800 */
[----:B------:R-:W2:Y:S04]  /*10940*/  LDL.LU R204, [R1+0x44] ;  /* 0x0000440001cc7983 */ /* 0x000ea80000300800 */
[----:B------:R-:W2:Y:S04]  /*10950*/  LDL.LU R211, [R1+0x3c] ;  /* 0x00003c0001d37983 */ /* 0x000ea80000300800 */
[----:B------:R-:W2:Y:S04]  /*10960*/  LDL.LU R17, [R1+0x38] ;  /* 0x0000380001117983 */ /* 0x000ea80000300800 */
[----:B-----5:R-:W-:Y:S04]  /*10970*/  STL [R1+0xb70], R22 ;  /* 0x000b701601007387 */ /* 0x020fe80000100800 */
[----:B------:R-:W5:Y:S04]  /*10980*/  LDL.LU R207, [R1+0x204] ;  /* 0x0002040001cf7983 */ /* 0x000f680000300800 */
[----:B------:R-:W5:Y:S04]  /*10990*/  LDL.LU R209, [R1+0x200] ;  /* 0x0002000001d17983 */ /* 0x000f680000300800 */
[----:B------:R1:W-:Y:S04]  /*109a0*/  STL [R1+0xaac], R21 ;  /* 0x000aac1501007387 */ /* 0x0003e80000100800 */
[----:B------:R-:W5:Y:S01]  /*109b0*/  LDL.LU R210, [R1+0x1fc] ;  /* 0x0001fc0001d27983 */ /* 0x000f620000300800 */
[----:B0-----:R-:W-:-:S02]  /*109c0*/  @!P1 IMAD.MOV.U32 R191, RZ, RZ, R16 ;  /* 0x000000ffffbf9224 */ /* 0x001fc400078e0010 */
[----:B---3--:R-:W-:Y:S01]  /*109d0*/  @!P1 IMAD.MOV.U32 R190, RZ, RZ, R15 ;  /* 0x000000ffffbe9224 */ /* 0x008fe200078e000f */
[----:B----4-:R0:W-:Y:S04]  /*109e0*/  STL [R1+0xb74], R18 ;  /* 0x000b741201007387 */ /* 0x0101e80000100800 */
[----:B-1----:R-:W3:Y:S04]  /*109f0*/  LDL.LU R21, [R1+0x1f8] ;  /* 0x0001f80001157983 */ /* 0x002ee80000300800 */
[----:B------:R-:W4:Y:S01]  /*10a00*/  LDL.LU R153, [R1+0x1f0] ;  /* 0x0001f00001997983 */ /* 0x000f220000300800 */
[----:B0-----:R-:W-:-:S02]  /*10a10*/  PRMT R18, R14, 0x3340, R192 ;  /* 0x000033400e127816 */ /* 0x001fc400000000c0 */
[----:B------:R-:W-:-:S06]  /*10a20*/  PRMT R14, RZ, 0x7610, R14 ;  /* 0x00007610ff0e7816 */ /* 0x000fcc000000000e */
[----:B------:R2:W5:Y:S04]  /*10a30*/  @!P1 LDG.E.U8 R14, desc[UR6][R190.64] ;  /* 0x00000006be0e9981 */ /* 0x000568000c1e1100 */
[----:B------:R-:W-:Y:S04]  /*10a40*/  STL [R1+0xaa8], R18 ;  /* 0x000aa81201007387 */ /* 0x000fe80000100800 */
[----:B------:R-:W4:Y:S04]  /*10a50*/  LDL.LU R206, [R1+0x1ec] ;  /* 0x0001ec0001ce7983 */ /* 0x000f280000300800 */
[----:B------:R-:W4:Y:S01]  /*10a60*/  LDL.LU R208, [R1+0x1e8] ;  /* 0x0001e80001d07983 */ /* 0x000f220000300800 */
[----:B--2---:R-:W-:-:S02]  /*10a70*/  LOP3.LUT R190, R176, 0xffff, RZ, 0xc0, !PT ;  /* 0x0000ffffb0be7812 */ /* 0x004fc400078ec0ff */
[----:B------:R-:W-:Y:S02]  /*10a80*/  LOP3.LUT R191, R205, 0xffff, RZ, 0xc0, !PT ;  /* 0x0000ffffcdbf7812 */ /* 0x000fe400078ec0ff */
[----:B------:R-:W-:Y:S01]  /*10a90*/  LOP3.LUT R192, R211, 0xffff, RZ, 0xc0, !PT ;  /* 0x0000ffffd3c07812 */ /* 0x000fe200078ec0ff */
[----:B-----5:R0:W-:Y:S04]  /*10aa0*/  STL [R1+0xb78], R14 ;  /* 0x000b780e01007387 */ /* 0x0201e80000100800 */
[----:B------:R-:W2:Y:S01]  /*10ab0*/  LDL.LU R176, [R1+0x1f4] ;  /* 0x0001f40001b07983 */ /* 0x000ea20000300800 */
[----:B0-----:R-:W-:-:S05]  /*10ac0*/  PRMT R14, R190, 0x3340, R191 ;  /* 0x00003340be0e7816 */ /* 0x001fca00000000bf */
[----:B------:R0:W-:Y:S04]  /*10ad0*/  STL [R1+0xa9c], R14 ;  /* 0x000a9c0e01007387 */ /* 0x0001e80000100800 */
[----:B------:R-:W5:Y:S01]  /*10ae0*/  LDL.LU R205, [R1+0x1e4] ;  /* 0x0001e40001cd7983 */ /* 0x000f620000300800 */
[----:B------:R-:W-:-:S03]  /*10af0*/  LOP3.LUT R190, R177, 0xffff, RZ, 0xc0, !PT ;  /* 0x0000ffffb1be7812 */ /* 0x000fc600078ec0ff */
[----:B------:R-:W5:Y:S04]  /*10b00*/  LDL.LU R177, [R1+0x1e0] ;  /* 0x0001e00001b17983 */ /* 0x000f680000300800 */
[----:B------:R-:W5:Y:S01]  /*10b10*/  LDL.LU R211, [R1+0x1cc] ;  /* 0x0001cc0001d37983 */ /* 0x000f620000300800 */
[----:B------:R-:W-:Y:S02]  /*10b20*/  LOP3.LUT R191, R204, 0xffff, RZ, 0xc0, !PT ;  /* 0x0000ffffccbf7812 */ /* 0x000fe400078ec0ff */
[----:B------:R-:W-:Y:S02]  /*10b30*/  LOP3.LUT R193, R17, 0xffff, RZ, 0xc0, !PT ;  /* 0x0000ffff11c17812 */ /* 0x000fe400078ec0ff */
[----:B------:R-:W-:Y:S02]  /*10b40*/  PRMT R15, R190, 0x3340, R192 ;  /* 0x00003340be0f7816 */ /* 0x000fe400000000c0 */
[----:B0-----:R-:W-:-:S02]  /*10b50*/  PRMT R14, R191, 0x3340, R193 ;  /* 0x00003340bf0e7816 */ /* 0x001fc400000000c1 */
[----:B------:R-:W-:Y:S01]  /*10b60*/  LOP3.LUT R190, R207, 0xffff, RZ, 0xc0, !PT ;  /* 0x0000ffffcfbe7812 */ /* 0x000fe200078ec0ff */
[----:B------:R-:W-:Y:S04]  /*10b70*/  STL [R1+0xaa4], R15 ;  /* 0x000aa40f01007387 */ /* 0x000fe80000100800 */
[----:B------:R-:W5:Y:S04]  /*10b80*/  LDL.LU R207, [R1+0x1dc] ;  /* 0x0001dc0001cf7983 */ /* 0x000f680000300800 */
[----:B------:R0:W-:Y:S04]  /*10b90*/  STL [R1+0xaa0], R14 ;  /* 0x000aa00e01007387 */ /* 0x0001e80000100800 */
[----:B------:R-:W5:Y:S04]  /*10ba0*/  LDL.LU R204, [R1+0x1d4] ;  /* 0x0001d40001cc7983 */ /* 0x000f680000300800 */
[----:B------:R-:W5:Y:S01]  /*10bb0*/  LDL.LU R17, [R1+0x1d0] ;  /* 0x0001d00001117983 */ /* 0x000f620000300800 */
[----:B------:R-:W-:-:S03]  /*10bc0*/  LOP3.LUT R191, R209, 0xffff, RZ, 0xc0, !PT ;  /* 0x0000ffffd1bf7812 */ /* 0x000fc600078ec0ff */
[----:B------:R-:W5:Y:S01]  /*10bd0*/  LDL.LU R209, [R1+0x1c8] ;  /* 0x0001c80001d17983 */ /* 0x000f620000300800 */
[----:B------:R-:W-:Y:S02]  /*10be0*/  LOP3.LUT R192, R210, 0xffff, RZ, 0xc0, !PT ;  /* 0x0000ffffd2c07812 */ /* 0x000fe400078ec0ff */
[----:B------:R-:W-:Y:S01]  /*10bf0*/  LOP3.LUT R193, R10, 0xffff, RZ, 0xc0, !PT ;  /* 0x0000ffff0ac17812 */ /* 0x000fe200078ec0ff */
[----:B------:R-:W5:Y:S01]  /*10c00*/  LDL.LU R210, [R1+0x1d8] ;  /* 0x0001d80001d27983 */ /* 0x000f620000300800 */
[----:B0-----:R-:W-:Y:S02]  /*10c10*/  PRMT R14, R190, 0x3340, R191 ;  /* 0x00003340be0e7816 */ /* 0x001fe400000000bf */
[----:B------:R-:W-:Y:S02]  /*10c20*/  PRMT R10, R192, 0x3340, R193 ;  /* 0x00003340c00a7816 */ /* 0x000fe400000000c1 */
[----:B---3--:R-:W-:Y:S02]  /*10c30*/  LOP3.LUT R190, R21, 0xffff, RZ, 0xc0, !PT ;  /* 0x0000ffff15be7812 */ /* 0x008fe400078ec0ff */
[----:B----4-:R-:W-:Y:S01]  /*10c40*/  LOP3.LUT R192, R206, 0xffff, RZ, 0xc0, !PT ;  /* 0x0000ffffcec07812 */ /* 0x010fe200078ec0ff */
[----:B------:R0:W-:Y:S04]  /*10c50*/  STL [R1+0x1fc], R14 ;  /* 0x0001fc0e01007387 */ /* 0x0001e80000100800 */
[----:B------:R-:W3:Y:S01]  /*10c60*/  LDL.LU R152, [R1+0x1c4] ;  /* 0x0001c40001987983 */ /* 0x000ee20000300800 */
[----:B------:R-:W-:-:S03]  /*10c70*/  LOP3.LUT R191, R153, 0xffff, RZ, 0xc0, !PT ;  /* 0x0000ffff99bf7812 */ /* 0x000fc600078ec0ff */
[----:B------:R-:W4:Y:S04]  /*10c80*/  LDL.LU R21, [R1+0x1c0] ;  /* 0x0001c00001157983 */ /* 0x000f280000300800 */
[----:B------:R-:W4:Y:S01]  /*10c90*/  LDL.LU R153, [R1+0x1ac] ;  /* 0x0001ac0001997983 */ /* 0x000f220000300800 */
[----:B------:R-:W-:-:S03]  /*10ca0*/  LOP3.LUT R193, R208, 0xffff, RZ, 0xc0, !PT ;  /* 0x0000ffffd0c17812 */ /* 0x000fc600078ec0ff */
[----:B------:R-:W4:Y:S04]  /*10cb0*/  LDL.LU R206, [R1+0x1bc] ;  /* 0x0001bc0001ce7983 */ /* 0x000f280000300800 */
[----:B------:R-:W4:Y:S01]  /*10cc0*/  LDL.LU R208, [R1+0x1b4] ;  /* 0x0001b40001d07983 */ /* 0x000f220000300800 */
[----:B0-----:R-:W-:-:S05]  /*10cd0*/  PRMT R14, R190, 0x3340, R192 ;  /* 0x00003340be0e7816 */ /* 0x001fca00000000c0 */
[----:B------:R0:W-:Y:S02]  /*10ce0*/  STL [R1+0x1ec], R14 ;  /* 0x0001ec0e01007387 */ /* 0x0001e40000100800 */
[----:B0-----:R-:W-:-:S05]  /*10cf0*/  PRMT R14, R191, 0x3340, R193 ;  /* 0x00003340bf0e7816 */ /* 0x001fca00000000c1 */
[----:B------:R0:W-:Y:S04]  /*10d00*/  STL [R1+0x1e8], R14 ;  /* 0x0001e80e01007387 */ /* 0x0001e80000100800 */
[----:B------:R-:W4:Y:S01]  /*10d10*/  LDL.LU R203, [R1+0x1b0] ;  /* 0x0001b00001cb7983 */ /* 0x000f220000300800 */
[----:B--2---:R-:W-:Y:S02]  /*10d20*/  LOP3.LUT R190, R176, 0xffff, RZ, 0xc0, !PT ;  /* 0x0000ffffb0be7812 */ /* 0x004fe400078ec0ff */
[----:B-----5:R-:W-:Y:S02]  /*10d30*/  LOP3.LUT R191, R205, 0xffff, RZ, 0xc0, !PT ;  /* 0x0000ffffcdbf7812 */ /* 0x020fe400078ec0ff */
[----:B------:R-:W2:Y:S02]  /*10d40*/  LDL.LU R205, [R1+0x1a8] ;  /* 0x0001a80001cd7983 */ /* 0x000ea40000300800 */
[----:B------:R-:W-:-:S02]  /*10d50*/  PRMT R15, R190, 0x3340, R191 ;  /* 0x00003340be0f7816 */ /* 0x000fc400000000bf */
[----:B------:R-:W-:Y:S02]  /*10d60*/  LOP3.LUT R192, R177, 0xffff, RZ, 0xc0, !PT ;  /* 0x0000ffffb1c07812 */ /* 0x000fe400078ec0ff */
[----:B------:R-:W-:Y:S01]  /*10d70*/  LOP3.LUT R193, R211, 0xffff, RZ, 0xc0, !PT ;  /* 0x0000ffffd3c17812 */ /* 0x000fe200078ec0ff */
[----:B------:R-:W5:Y:S04]  /*10d80*/  LDL.LU R177, [R1+0x1b8] ;  /* 0x0001b80001b17983 */ /* 0x000f680000300800 */
[----:B------:R1:W-:Y:S04]  /*10d90*/  STL [R1+0x1e0], R15 ;  /* 0x0001e00f01007387 */ /* 0x0003e80000100800 */
[----:B------:R-:W5:Y:S01]  /*10da0*/  LDL.LU R211, [R1+0x1a4] ;  /* 0x0001a40001d37983 */ /* 0x000f620000300800 */
[----:B0-----:R-:W-:-:S02]  /*10db0*/  PRMT R14, R192, 0x3340, R193 ;  /* 0x00003340c00e7816 */ /* 0x001fc400000000c1 */
[----:B------:R-:W-:Y:S02]  /*10dc0*/  LOP3.LUT R190, R207, 0xffff, RZ, 0xc0, !PT ;  /* 0x0000ffffcfbe7812 */ /* 0x000fe400078ec0ff */
[----:B------:R-:W-:Y:S02]  /*10dd0*/  LOP3.LUT R192, R17, 0xffff, RZ, 0xc0, !PT ;  /* 0x0000ffff11c07812 */ /* 0x000fe400078ec0ff */
[----:B------:R-:W-:Y:S02]  /*10de0*/  LOP3.LUT R191, R204, 0xffff, RZ, 0xc0, !PT ;  /* 0x0000ffffccbf7812 */ /* 0x000fe400078ec0ff */
[----:B------:R-:W-:Y:S01]  /*10df0*/  LOP3.LUT R193, R209, 0xffff, RZ, 0xc0, !PT ;  /* 0x0000ffffd1c17812 */ /* 0x000fe200078ec0ff */
[----:B------:R0:W-:Y:S01]  /*10e00*/  STL [R1+0x1cc], R14 ;  /* 0x0001cc0e01007387 */ /* 0x0001e20000100800 */
[----:B-1----:R-:W-:-:S03]  /*10e10*/  PRMT R15, R190, 0x3340, R192 ;  /* 0x00003340be0f7816 */ /* 0x002fc600000000c0 */
[----:B------:R-:W5:Y:S04]  /*10e20*/  LDL.LU R207, [R1+0x1a0] ;  /* 0x0001a00001cf7983 */ /* 0x000f680000300800 */
[----:B------:R-:W5:Y:S04]  /*10e30*/  LDL.LU R176, [R1+0x18c] ;  /* 0x00018c0001b07983 */ /* 0x000f680000300800 */
[----:B------:R1:W-:Y:S04]  /*10e40*/  STL [R1+0x1d0], R15 ;  /* 0x0001d00f01007387 */ /* 0x0003e80000100800 */
[----:B------:R-:W5:Y:S01]  /*10e50*/  LDL.LU R204, [R1+0x19c] ;  /* 0x00019c0001cc7983 */ /* 0x000f620000300800 */
[----:B0-----:R-:W-:-:S05]  /*10e60*/  PRMT R14, R191, 0x3340, R193 ;  /* 0x00003340bf0e7816 */ /* 0x001fca00000000c1 */
[----:B------:R0:W-:Y:S04]  /*10e70*/  STL [R1+0x1c8], R14 ;  /* 0x0001c80e01007387 */ /* 0x0001e80000100800 */
[----:B------:R-:W5:Y:S04]  /*10e80*/  LDL.LU R17, [R1+0x194] ;  /* 0x0001940001117983 */ /* 0x000f680000300800 */
[----:B------:R-:W5:Y:S01]  /*10e90*/  LDL.LU R209, [R1+0x190] ;  /* 0x0001900001d17983 */ /* 0x000f620000300800 */
[----:B------:R-:W-:Y:S02]  /*10ea0*/  LOP3.LUT R190, R210, 0xffff, RZ, 0xc0, !PT ;  /* 0x0000ffffd2be7812 */ /* 0x000fe400078ec0ff */
[----:B---3--:R-:W-:-:S02]  /*10eb0*/  LOP3.LUT R191, R152, 0xffff, RZ, 0xc0, !PT ;  /* 0x0000ffff98bf7812 */ /* 0x008fc400078ec0ff */
[----:B----4-:R-:W-:Y:S02]  /*10ec0*/  LOP3.LUT R192, R21, 0xffff, RZ, 0xc0, !PT ;  /* 0x0000ffff15c07812 */ /* 0x010fe400078ec0ff */
[----:B------:R-:W-:Y:S01]  /*10ed0*/  LOP3.LUT R193, R153, 0xffff, RZ, 0xc0, !PT ;  /* 0x0000ffff99c17812 */ /* 0x000fe200078ec0ff */
[----:B------:R-:W3:Y:S01]  /*10ee0*/  LDL.LU R210, [R1+0x188] ;  /* 0x0001880001d27983 */ /* 0x000ee20000300800 */
[----:B-1----:R-:W-:Y:S02]  /*10ef0*/  PRMT R15, R190, 0x3340, R191 ;  /* 0x00003340be0f7816 */ /* 0x002fe400000000bf */
[----:B0-----:R-:W-:Y:S02]  /*10f00*/  PRMT R14, R192, 0x3340, R193 ;  /* 0x00003340c00e7816 */ /* 0x001fe400000000c1 */
[----:B------:R-:W-:Y:S01]  /*10f10*/  LOP3.LUT R191, R208, 0xffff, RZ, 0xc0, !PT ;  /* 0x0000ffffd0bf7812 */ /* 0x000fe200078ec0ff */
[----:B------:R-:W-:Y:S04]  /*10f20*/  STL [R1+0x1c4], R15 ;  /* 0x0001c40f01007387 */ /* 0x000fe80000100800 */
[----:B------:R0:W-:Y:S01]  /*10f30*/  STL [R1+0x1c0], R14 ;  /* 0x0001c00e01007387 */ /* 0x0001e20000100800 */
[----:B------:R-:W-:-:S03]  /*10f40*/  LOP3.LUT R190, R206, 0xffff, RZ, 0xc0, !PT ;  /* 0x0000ffffcebe7812 */ /* 0x000fc600078ec0ff */
[----:B------:R-:W4:Y:S04]  /*10f50*/  LDL.LU R21, [R1+0x198] ;  /* 0x0001980001157983 */ /* 0x000f280000300800 */
[----:B------:R-:W4:Y:S04]  /*10f60*/  LDL.LU R153, [R1+0x184] ;  /* 0x0001840001997983 */ /* 0x000f280000300800 */
[----:B------:R-:W4:Y:S04]  /*10f70*/  LDL.LU R206, [R1+0x180] ;  /* 0x0001800001ce7983 */ /* 0x000f280000300800 */
[----:B------:R-:W4:Y:S01]  /*10f80*/  LDL.LU R208, [R1+0x16c] ;  /* 0x00016c0001d07983 */ /* 0x000f220000300800 */
[----:B------:R-:W-:-:S04]  /*10f90*/  LOP3.LUT R192, R203, 0xffff, RZ, 0xc0, !PT ;  /* 0x0000ffffcbc07812 */ /* 0x000fc800078ec0ff */
[----:B0-----:R-:W-:Y:S02]  /*10fa0*/  PRMT R14, R190, 0x3340, R192 ;  /* 0x00003340be0e7816 */ /* 0x001fe400000000c0 */
[----:B--2---:R-:W-:-:S04]  /*10fb0*/  LOP3.LUT R193, R205, 0xffff, RZ, 0xc0, !PT ;  /* 0x0000ffffcdc17812 */ /* 0x004fc800078ec0ff */
[----:B------:R-:W-:Y:S02]  /*10fc0*/  PRMT R154, R191, 0x3340, R193 ;  /* 0x00003340bf9a7816 */ /* 0x000fe400000000c1 */
[----:B-----5:R-:W-:-:S03]  /*10fd0*/  LOP3.LUT R191, R211, 0xffff, RZ, 0xc0, !PT ;  /* 0x0000ffffd3bf7812 */ /* 0x020fc600078ec0ff */
[----:B------:R-:W-:Y:S04]  /*10fe0*/  STL [R1+0xb84], R154 ;  /* 0x000b849a01007387 */ /* 0x000fe80000100800 */
[----:B------:R0:W-:Y:S04]  /*10ff0*/  STL [R1+0x1a8], R14 ;  /* 0x0001a80e01007387 */ /* 0x0001e80000100800 */
[----:B------:R-:W2:Y:S01]  /*11000*/  LDL.LU R211, [R1+0x17c] ;  /* 0x00017c0001d37983 */ /* 0x000ea20000300800 */
[----:B------:R-:W-:-:S03]  /*11010*/  LOP3.LUT R190, R177, 0xffff, RZ, 0xc0, !PT ;  /* 0x0000ffffb1be7812 */ /* 0x000fc600078ec0ff */
[----:B------:R-:W5:Y:S04]  /*11020*/  LDL.LU R205, [R1+0x174] ;  /* 0x0001740001cd7983 */ /* 0x000f680000300800 */
[----:B------:R-:W5:Y:S01]  /*11030*/  LDL.LU R177, [R1+0x170] ;  /* 0x0001700001b17983 */ /* 0x000f620000300800 */
[----:B------:R-:W-:Y:S02]  /*11040*/  PRMT R19, R190, 0x3340, R191 ;  /* 0x00003340be137816 */ /* 0x000fe400000000bf */
[----:B------:R-:W-:Y:S02]  /*11050*/  LOP3.LUT R192, R207, 0xffff, RZ, 0xc0, !PT ;  /* 0x0000ffffcfc07812 */ /* 0x000fe400078ec0ff */
[----:B------:R-:W-:Y:S01]  /*11060*/  LOP3.LUT R193, R176, 0xffff, RZ, 0xc0, !PT ;  /* 0x0000ffffb0c17812 */ /* 0x000fe200078ec0ff */
[----:B------:R-:W5:Y:S03]  /*11070*/  LDL.LU R207, [R1+0x168] ;  /* 0x0001680001cf7983 */ /* 0x000f660000300800 */
[----:B0-----:R-:W-:-:S02]  /*11080*/  PRMT R14, R192, 0x3340, R193 ;  /* 0x00003340c00e7816 */ /* 0x001fc400000000c1 */
[----:B------:R-:W-:Y:S01]  /*11090*/  LOP3.LUT R190, R204, 0xffff, RZ, 0xc0, !PT ;  /* 0x0000ffffccbe7812 */ /* 0x000fe200078ec0ff */
[----:B------:R-:W-:Y:S04]  /*110a0*/  STL [R1+0xb7c], R19 ;  /* 0x000b7c1301007387 */ /* 0x000fe80000100800 */
[----:B------:R0:W-:Y:S04]  /*110b0*/  STL [R1+0x1a0], R14 ;  /* 0x0001a00e01007387 */ /* 0x0001e80000100800 */
[----:B------:R-:W5:Y:S04]  /*110c0*/  LDL.LU R202, [R1+0x178] ;  /* 0x0001780001ca7983 */ /* 0x000f680000300800 */
[----:B------:R-:W5:Y:S01]  /*110d0*/  LDL.LU R152, [R1+0x164] ;  /* 0x0001640001987983 */ /* 0x000f620000300800 */
[----:B------:R-:W-:-:S04]  /*110e0*/  LOP3.LUT R192, R209, 0xffff, RZ, 0xc0, !PT ;  /* 0x0000ffffd1c07812 */ /* 0x000fc800078ec0ff */
[----:B0-----:R-:W-:Y:S02]  /*110f0*/  PRMT R14, R190, 0x3340, R192 ;  /* 0x00003340be0e7816 */ /* 0x001fe400000000c0 */
[----:B------:R-:W-:Y:S02]  /*11100*/  LOP3.LUT R191, R17, 0xffff, RZ, 0xc0, !PT ;  /* 0x0000ffff11bf7812 */ /* 0x000fe400078ec0ff */
[----:B---3--:R-:W-:Y:S01]  /*11110*/  LOP3.LUT R193, R210, 0xffff, RZ, 0xc0, !PT ;  /* 0x0000ffffd2c17812 */ /* 0x008fe200078ec0ff */
[----:B------:R0:W-:Y:S04]  /*11120*/  STL [R1+0x188], R14 ;  /* 0x0001880e01007387 */ /* 0x0001e80000100800 */
[----:B------:R-:W3:Y:S04]  /*11130*/  LDL.LU R209, [R1+0x160] ;  /* 0x0001600001d17983 */ /* 0x000ee80000300800 */
[----:B------:R-:W3:Y:S01]  /*11140*/  LDL.LU R210, [R1+0x14c] ;  /* 0x00014c0001d27983 */ /* 0x000ee20000300800 */
[----:B------:R-:W-:-:S02]  /*11150*/  PRMT R22, R191, 0x3340, R193 ;  /* 0x00003340bf167816 */ /* 0x000fc400000000c1 */
[----:B----4-:R-:W-:Y:S02]  /*11160*/  LOP3.LUT R190, R21, 0xffff, RZ, 0xc0, !PT ;  /* 0x0000ffff15be7812 */ /* 0x010fe400078ec0ff */
[----:B------:R-:W-:Y:S01]  /*11170*/  LOP3.LUT R191, R153, 0xffff, RZ, 0xc0, !PT ;  /* 0x0000ffff99bf7812 */ /* 0x000fe200078ec0ff */
[----:B------:R-:W-:Y:S01]  /*11180*/  STL [R1+0xb8c], R22 ;  /* 0x000b8c1601007387 */ /* 0x000fe20000100800 */
[----:B------:R-:W-:-:S03]  /*11190*/  LOP3.LUT R193, R208, 0xffff, RZ, 0xc0, !PT ;  /* 0x0000ffffd0c17812 */ /* 0x000fc600078ec0ff */
[----:B------:R-:W4:Y:S04]  /*111a0*/  LDL.LU R21, [R1+0x15c] ;  /* 0x00015c0001157983 */ /* 0x000f280000300800 */
[----:B------:R-:W4:Y:S01]  /*111b0*/  LDL.LU R208, [R1+0x154] ;  /* 0x0001540001d07983 */ /* 0x000f220000300800 */
[----:B------:R-:W-:-:S03]  /*111c0*/  PRMT R15, R190, 0x3340, R191 ;  /* 0x00003340be0f7816 */ /* 0x000fc600000000bf */
[----:B------:R-:W4:Y:S01]  /*111d0*/  LDL.LU R153, [R1+0x150] ;  /* 0x0001500001997983 */ /* 0x000f220000300800 */
[----:B------:R-:W-:-:S03]  /*111e0*/  LOP3.LUT R192, R206, 0xffff, RZ, 0xc0, !PT ;  /* 0x0000ffffcec07812 */ /* 0x000fc600078ec0ff */
[----:B------:R-:W4:Y:S04]  /*111f0*/  LDL.LU R206, [R1+0x148] ;  /* 0x0001480001ce7983 */ /* 0x000f280000300800 */
[----:B------:R-:W-:Y:S01]  /*11200*/  STL [R1+0xb80], R15 ;  /* 0x000b800f01007387 */ /* 0x000fe20000100800 */
[----:B--2---:R-:W-:-:S03]  /*11210*/  LOP3.LUT R190, R211, 0xffff, RZ, 0xc0, !PT ;  /* 0x0000ffffd3be7812 */ /* 0x004fc600078ec0ff */
[----:B------:R-:W2:Y:S01]  /*11220*/  LDL.LU R211, [R1+0x158] ;  /* 0x0001580001d37983 */ /* 0x000ea20000300800 */
[----:B0-----:R-:W-:Y:S02]  /*11230*/  PRMT R14, R192, 0x3340, R193 ;  /* 0x00003340c00e7816 */ /* 0x001fe400000000c1 */
[----:B-----5:R-:W-:-:S03]  /*11240*/  LOP3.LUT R192, R177, 0xffff, RZ, 0xc0, !PT ;  /* 0x0000ffffb1c07812 */ /* 0x020fc600078ec0ff */
[----:B------:R0:W-:Y:S04]  /*11250*/  STL [R1+0x180], R14 ;  /* 0x0001800e01007387 */ /* 0x0001e80000100800 */
[----:B------:R-:W5:Y:S04]  /*11260*/  LDL.LU R203, [R1+0x144] ;  /* 0x0001440001cb7983 */ /* 0x000f680000300800 */
[----:B------:R-:W5:Y:S01]  /*11270*/  LDL.LU R176, [R1+0x140] ;  /* 0x0001400001b07983 */ /* 0x000f620000300800 */
[----:B------:R-:W-:Y:S02]  /*11280*/  LOP3.LUT R191, R205, 0xffff, RZ, 0xc0, !PT ;  /* 0x0000ffffcdbf7812 */ /* 0x000fe400078ec0ff */
[----:B------:R-:W-:Y:S01]  /*11290*/  LOP3.LUT R193, R207, 0xffff, RZ, 0xc0, !PT ;  /* 0x0000ffffcfc17812 */ /* 0x000fe200078ec0ff */
[----:B------:R-:W5:Y:S04]  /*112a0*/  LDL.LU R204, [R1+0x12c] ;  /* 0x00012c0001cc7983 */ /* 0x000f680000300800 */
[----:B------:R-:W5:Y:S04]  /*112b0*/  LDL.LU R17, [R1+0x13c] ;  /* 0x00013c0001117983 */ /* 0x000f680000300800 */
[----:B------:R-:W5:Y:S01]  /*112c0*/  LDL.LU R207, [R1+0x134] ;  /* 0x0001340001cf7983 */ /* 0x000f620000300800 */
[----:B0-----:R-:W-:-:S02]  /*112d0*/  PRMT R14, R190, 0x3340, R192 ;  /* 0x00003340be0e7816 */ /* 0x001fc400000000c0 */
[----:B------:R-:W-:Y:S02]  /*112e0*/  PRMT R155, R191, 0x3340, R193 ;  /* 0x00003340bf9b7816 */ /* 0x000fe400000000c1 */
[----:B------:R-:W-:Y:S02]  /*112f0*/  LOP3.LUT R190, R202, 0xffff, RZ, 0xc0, !PT ;  /* 0x0000ffffcabe7812 */ /* 0x000fe400078ec0ff */
[----:B------:R-:W-:Y:S01]  /*11300*/  LOP3.LUT R191, R152, 0xffff, RZ, 0xc0, !PT ;  /* 0x0000ffff98bf7812 */ /* 0x000fe200078ec0ff */
[----:B------:R0:W-:Y:S04]  /*11310*/  STL [R1+0x168], R14 ;  /* 0x0001680e01007387 */ /* 0x0001e80000100800 */
[----:B------:R-:W5:Y:S04]  /*11320*/  LDL.LU R205, [R1+0x130] ;  /* 0x0001300001cd7983 */ /* 0x000f680000300800 */
[----:B------:R-:W5:Y:S01]  /*11330*/  LDL.LU R177, [R1+0x128] ;  /* 0x0001280001b17983 */ /* 0x000f620000300800 */
[----:B------:R-:W-:-:S03]  /*11340*/  PRMT R20, R190, 0x3340, R191 ;  /* 0x00003340be147816 */ /* 0x000fc600000000bf */
[----:B------:R-:W-:Y:S01]  /*11350*/  STL [R1+0xb90], R155 ;  /* 0x000b909b01007387 */ /* 0x000fe20000100800 */
[----:B---3--:R-:W-:Y:S02]  /*11360*/  LOP3.LUT R192, R209, 0xffff, RZ, 0xc0, !PT ;  /* 0x0000ffffd1c07812 */ /* 0x008fe400078ec0ff */
[----:B------:R-:W-:Y:S01]  /*11370*/  LOP3.LUT R193, R210, 0xffff, RZ, 0xc0, !PT ;  /* 0x0000ffffd2c17812 */ /* 0x000fe200078ec0ff */
[----:B------:R-:W3:Y:S04]  /*11380*/  LDL.LU R209, [R1+0x138] ;  /* 0x0001380001d17983 */ /* 0x000ee80000300800 */
[----:B------:R-:W3:Y:S01]  /*11390*/  LDL.LU R210, [R1+0x124] ;  /* 0x0001240001d27983 */ /* 0x000ee20000300800 */
[----:B0-----:R-:W-:-:S03]  /*113a0*/  PRMT R14, R192, 0x3340, R193 ;  /* 0x00003340c00e7816 */ /* 0x001fc600000000c1 */
[----:B------:R0:W-:Y:S01]  /*113b0*/  STL [R1+0xb94], R20 ;  /* 0x000b941401007387 */ /* 0x0001e20000100800 */
[----:B----4-:R-:W-:-:S03]  /*113c0*/  LOP3.LUT R190, R21, 0xffff, RZ, 0xc0, !PT ;  /* 0x0000ffff15be7812 */ /* 0x010fc600078ec0ff */
[----:B------:R1:W-:Y:S01]  /*113d0*/  STL [R1+0x160], R14 ;  /* 0x0001600e01007387 */ /* 0x0003e20000100800 */
[----:B------:R-:W-:-:S03]  /*113e0*/  LOP3.LUT R191, R208, 0xffff, RZ, 0xc0, !PT ;  /* 0x0000ffffd0bf7812 */ /* 0x000fc600078ec0ff */
[----:B------:R-:W4:Y:S01]  /*113f0*/  LDL.LU R21, [R1+0x120] ;  /* 0x0001200001157983 */ /* 0x000f220000300800 */
[----:B------:R-:W-:-:S03]  /*11400*/  LOP3.LUT R192, R153, 0xffff, RZ, 0xc0, !PT ;  /* 0x0000ffff99c07812 */ /* 0x000fc600078ec0ff */
[----:B------:R-:W4:Y:S01]  /*11410*/  LDL.LU R208, [R1+0x10c] ;  /* 0x00010c0001d07983 */ /* 0x000f220000300800 */
[----:B------:R-:W-:-:S03]  /*11420*/  LOP3.LUT R193, R206, 0xffff, RZ, 0xc0, !PT ;  /* 0x0000ffffcec17812 */ /* 0x000fc600078ec0ff */
[----:B------:R-:W4:Y:S01]  /*11430*/  LDL.LU R153, [R1+0x11c] ;  /* 0x00011c0001997983 */ /* 0x000f220000300800 */
[----:B0-----:R-:W-:-:S03]  /*11440*/  PRMT R20, R190, 0x3340, R192 ;  /* 0x00003340be147816 */ /* 0x001fc600000000c0 */
[----:B------:R-:W4:Y:S01]  /*11450*/  LDL.LU R206, [R1+0x114] ;  /* 0x0001140001ce7983 */ /* 0x000f220000300800 */
[----:B--2---:R-:W-:-:S03]  /*11460*/  LOP3.LUT R190, R211, 0xffff, RZ, 0xc0, !PT ;  /* 0x0000ffffd3be7812 */ /* 0x004fc600078ec0ff */
[----:B------:R-:W2:Y:S01]  /*11470*/  LDL.LU R211, [R1+0x110] ;  /* 0x0001100001d37983 */ /* 0x000ea20000300800 */
[----:B------:R-:W-:Y:S02]  /*11480*/  PRMT R23, R191, 0x3340, R193 ;  /* 0x00003340bf177816 */ /* 0x000fe400000000c1 */
[----:B-----5:R-:W-:Y:S02]  /*11490*/  LOP3.LUT R191, R203, 0xffff, RZ, 0xc0, !PT ;  /* 0x0000ffffcbbf7812 */ /* 0x020fe400078ec0ff */
[----:B------:R-:W-:Y:S02]  /*114a0*/  LOP3.LUT R192, R176, 0xffff, RZ, 0xc0, !PT ;  /* 0x0000ffffb0c07812 */ /* 0x000fe400078ec0ff */
[----:B------:R-:W-:Y:S02]  /*114b0*/  LOP3.LUT R193, R204, 0xffff, RZ, 0xc0, !PT ;  /* 0x0000ffffccc17812 */ /* 0x000fe400078ec0ff */
[----:B------:R-:W-:Y:S02]  /*114c0*/  PRMT R16, R190, 0x3340, R191 ;  /* 0x00003340be107816 */ /* 0x000fe400000000bf */
[----:B------:R-:W-:-:S02]  /*114d0*/  LOP3.LUT R191, R207, 0xffff, RZ, 0xc0, !PT ;  /* 0x0000ffffcfbf7812 */ /* 0x000fc400078ec0ff */
[----:B------:R-:W5:Y:S04]  /*114e0*/  LDL.LU R207, [R1+0x118] ;  /* 0x0001180001cf7983 */ /* 0x000f680000300800 */
[----:B------:R-:W5:Y:S01]  /*114f0*/  LDL.LU R199, [R1+0x108] ;  /* 0x0001080001c77983 */ /* 0x000f620000300800 */
[----:B------:R-:W-:Y:S02]  /*11500*/  PRMT R22, R192, 0x3340, R193 ;  /* 0x00003340c0167816 */ /* 0x000fe400000000c1 */
[----:B------:R-:W-:Y:S01]  /*11510*/  LOP3.LUT R190, R17, 0xffff, RZ, 0xc0, !PT ;  /* 0x0000ffff11be7812 */ /* 0x000fe200078ec0ff */
[----:B------:R-:W5:Y:S04]  /*11520*/  LDL.LU R204, [R1+0x104] ;  /* 0x0001040001cc7983 */ /* 0x000f680000300800 */
[----:B------:R-:W5:Y:S01]  /*11530*/  LDL.LU R17, [R1+0xf0] ;  /* 0x0000f00001117983 */ /* 0x000f620000300800 */
[----:B------:R-:W-:-:S02]  /*11540*/  LOP3.LUT R192, R205, 0xffff, RZ, 0xc0, !PT ;  /* 0x0000ffffcdc07812 */ /* 0x000fc400078ec0ff */
[----:B------:R-:W-:Y:S01]  /*11550*/  LOP3.LUT R193, R177, 0xffff, RZ, 0xc0, !PT ;  /* 0x0000ffffb1c17812 */ /* 0x000fe200078ec0ff */
[----:B------:R-:W5:Y:S04]  /*11560*/  LDL.LU R205, [R1+0x100] ;  /* 0x0001000001cd7983 */ /* 0x000f680000300800 */
[----:B------:R-:W5:Y:S01]  /*11570*/  LDL.LU R177, [R1+0xf8] ;  /* 0x0000f80001b17983 */ /* 0x000f620000300800 */
[----:B------:R-:W-:Y:S02]  /*11580*/  PRMT R154, R190, 0x3340, R192 ;  /* 0x00003340be9a7816 */ /* 0x000fe400000000c0 */
[----:B------:R-:W-:Y:S02]  /*11590*/  PRMT R176, R191, 0x3340, R193 ;  /* 0x00003340bfb07816 */ /* 0x000fe400000000c1 */
[----:B---3--:R-:W-:-:S02]  /*115a0*/  LOP3.LUT R190, R209, 0xffff, RZ, 0xc0, !PT ;  /* 0x0000ffffd1be7812 */ /* 0x008fc400078ec0ff */
[----:B------:R-:W-:Y:S01]  /*115b0*/  LOP3.LUT R191, R210, 0xffff, RZ, 0xc0, !PT ;  /* 0x0000ffffd2bf7812 */ /* 0x000fe200078ec0ff */
[----:B------:R-:W3:Y:S04]  /*115c0*/  LDL.LU R209, [R1+0xf4] ;  /* 0x0000f40001d17983 */ /* 0x000ee80000300800 */
[----:B------:R-:W3:Y:S04]  /*115d0*/  LDL.LU R210, [R1+0xec] ;  /* 0x0000ec0001d27983 */ /* 0x000ee80000300800 */
[----:B------:R-:W3:Y:S04]  /*115e0*/  LDL.LU R200, [R1+0xfc] ;  /* 0x0000fc0001c87983 */ /* 0x000ee80000300800 */
[----:B------:R-:W3:Y:S01]  /*115f0*/  LDL.LU R201, [R1+0xe8] ;  /* 0x0000e80001c97983 */ /* 0x000ee20000300800 */
[----:B----4-:R-:W-:-:S02]  /*11600*/  LOP3.LUT R192, R21, 0xffff, RZ, 0xc0, !PT ;  /* 0x0000ffff15c07812 */ /* 0x010fc400078ec0ff */
[----:B------:R-:W-:Y:S02]  /*11610*/  LOP3.LUT R193, R208, 0xffff, RZ, 0xc0, !PT ;  /* 0x0000ffffd0c17812 */ /* 0x000fe400078ec0ff */
[----:B------:R-:W4:Y:S02]  /*11620*/  LDL.LU R208, [R1+0xe4] ;  /* 0x0000e40001d07983 */ /* 0x000f240000300800 */
[----:B------:R-:W-:Y:S02]  /*11630*/  PRMT R155, R192, 0x3340, R193 ;  /* 0x00003340c09b7816 */ /* 0x000fe400000000c1 */
[----:B--2---:R-:W-:Y:S02]  /*11640*/  LOP3.LUT R192, R211, 0xffff, RZ, 0xc0, !PT ;  /* 0x0000ffffd3c07812 */ /* 0x004fe400078ec0ff */
[----:B------:R-:W2:Y:S01]  /*11650*/  LDL.LU R211, [R1+0xe0] ;  /* 0x0000e00001d37983 */ /* 0x000ea20000300800 */
[----:B------:R-:W-:-:S03]  /*11660*/  PRMT R21, R190, 0x3340, R191 ;  /* 0x00003340be157816 */ /* 0x000fc600000000bf */
[----:B------:R-:W2:Y:S01]  /*11670*/  LDL.LU R202, [R1+0xd8] ;  /* 0x0000d80001ca7983 */ /* 0x000ea20000300800 */
[----:B------:R-:W-:-:S03]  /*11680*/  LOP3.LUT R190, R153, 0xffff, RZ, 0xc0, !PT ;  /* 0x0000ffff99be7812 */ /* 0x000fc600078ec0ff */
[----:B------:R-:W2:Y:S01]  /*11690*/  LDL.LU R203, [R1+0xd4] ;  /* 0x0000d40001cb7983 */ /* 0x000ea20000300800 */
[----:B------:R-:W-:Y:S02]  /*116a0*/  LOP3.LUT R191, R206, 0xffff, RZ, 0xc0, !PT ;  /* 0x0000ffffcebf7812 */ /* 0x000fe400078ec0ff */
[----:B------:R-:W-:Y:S01]  /*116b0*/  LOP3.LUT R193, R11, 0xffff, RZ, 0xc0, !PT ;  /* 0x0000ffff0bc17812 */ /* 0x000fe200078ec0ff */
[----:B------:R-:W2:Y:S01]  /*116c0*/  LDL.LU R153, [R1+0xd0] ;  /* 0x0000d00001997983 */ /* 0x000ea20000300800 */
[----:B------:R-:W-:-:S03]  /*116d0*/  PRMT R11, R190, 0x3340, R192 ;  /* 0x00003340be0b7816 */ /* 0x000fc600000000c0 */
[----:B------:R-:W2:Y:S01]  /*116e0*/  LDL.LU R206, [R1+0xdc] ;  /* 0x0000dc0001ce7983 */ /* 0x000ea20000300800 */
[----:B------:R-:W-:Y:S02]  /*116f0*/  PRMT R152, R191, 0x3340, R193 ;  /* 0x00003340bf987816 */ /* 0x000fe400000000c1 */
[----:B-----5:R-:W-:Y:S02]  /*11700*/  LOP3.LUT R190, R207, 0xffff, RZ, 0xc0, !PT ;  /* 0x0000ffffcfbe7812 */ /* 0x020fe400078ec0ff */
[----:B------:R-:W-:Y:S01]  /*11710*/  LOP3.LUT R191, R199, 0xffff, RZ, 0xc0, !PT ;  /* 0x0000ffffc7bf7812 */ /* 0x000fe200078ec0ff */
[----:B------:R-:W5:Y:S01]  /*11720*/  LDL.LU R207, [R1+0xcc] ;  /* 0x0000cc0001cf7983 */ /* 0x000f620000300800 */
[----:B------:R-:W-:Y:S02]  /*11730*/  LOP3.LUT R192, R204, 0xffff, RZ, 0xc0, !PT ;  /* 0x0000ffffccc07812 */ /* 0x000fe400078ec0ff */
[----:B------:R-:W-:Y:S02]  /*11740*/  LOP3.LUT R193, R17, 0xffff, RZ, 0xc0, !PT ;  /* 0x0000ffff11c17812 */ /* 0x000fe400078ec0ff */
[----:B------:R-:W-:Y:S01]  /*11750*/  PRMT R17, R190, 0x3340, R191 ;  /* 0x00003340be117816 */ /* 0x000fe200000000bf */
[----:B------:R-:W5:Y:S01]  /*11760*/  LDL.LU R204, [R1+0xc8] ;  /* 0x0000c80001cc7983 */ /* 0x000f620000300800 */
[----:B------:R-:W-:-:S03]  /*11770*/  LOP3.LUT R190, R205, 0xffff, RZ, 0xc0, !PT ;  /* 0x0000ffffcdbe7812 */ /* 0x000fc600078ec0ff */
[----:B------:R-:W5:Y:S01]  /*11780*/  LDL.LU R205, [R1+0xc0] ;  /* 0x0000c00001cd7983 */ /* 0x000f620000300800 */
[----:B------:R-:W-:Y:S02]  /*11790*/  PRMT R19, R192, 0x3340, R193 ;  /* 0x00003340c0137816 */ /* 0x000fe400000000c1 */
[----:B------:R-:W-:Y:S02]  /*117a0*/  LOP3.LUT R191, R177, 0xffff, RZ, 0xc0, !PT ;  /* 0x0000ffffb1bf7812 */ /* 0x000fe400078ec0ff */
[----:B---3--:R-:W-:Y:S02]  /*117b0*/  LOP3.LUT R192, R209, 0xffff, RZ, 0xc0, !PT ;  /* 0x0000ffffd1c07812 */ /* 0x008fe400078ec0ff */
[----:B------:R-:W-:Y:S01]  /*117c0*/  LOP3.LUT R193, R210, 0xffff, RZ, 0xc0, !PT ;  /* 0x0000ffffd2c17812 */ /* 0x000fe200078ec0ff */
[----:B------:R-:W3:Y:S04]  /*117d0*/  LDL.LU R209, [R1+0xc4] ;  /* 0x0000c40001d17983 */ /* 0x000ee80000300800 */
[----:B------:R-:W3:Y:S01]  /*117e0*/  LDL.LU R210, [R1+0xbc] ;  /* 0x0000bc0001d27983 */ /* 0x000ee20000300800 */
[----:B------:R-:W-:-:S02]  /*117f0*/  PRMT R18, R190, 0x3340, R192 ;  /* 0x00003340be127816 */ /* 0x000fc400000000c0 */
[----:B------:R-:W-:Y:S02]  /*11800*/  PRMT R177, R191, 0x3340, R193 ;  /* 0x00003340bfb17816 */ /* 0x000fe400000000c1 */
[----:B------:R-:W-:Y:S02]  /*11810*/  LOP3.LUT R190, R200, 0xffff, RZ, 0xc0, !PT ;  /* 0x0000ffffc8be7812 */ /* 0x000fe400078ec0ff */
[----:B------:R-:W-:Y:S02]  /*11820*/  LOP3.LUT R191, R201, 0xffff, RZ, 0xc0, !PT ;  /* 0x0000ffffc9bf7812 */ /* 0x000fe400078ec0ff */
[----:B------:R-:W-:Y:S02]  /*11830*/  LOP3.LUT R193, R4, 0xffff, RZ, 0xc0, !PT ;  /* 0x0000ffff04c17812 */ /* 0x000fe400078ec0ff */
[----:B------:R-:W-:Y:S02]  /*11840*/  PRMT R4, R190, 0x3340, R191 ;  /* 0x00003340be047816 */ /* 0x000fe400000000bf */
[----:B----4-:R-:W-:-:S02]  /*11850*/  LOP3.LUT R192, R208, 0xffff, RZ, 0xc0, !PT ;  /* 0x0000ffffd0c07812 */ /* 0x010fc400078ec0ff */
[----:B------:R-:W4:Y:S01]  /*11860*/  LDL.LU R208, [R1+0xb8] ;  /* 0x0000b80001d07983 */ /* 0x000f220000300800 */
[----:B--2---:R-:W-:-:S03]  /*11870*/  LOP3.LUT R190, R211, 0xffff, RZ, 0xc0, !PT ;  /* 0x0000ffffd3be7812 */ /* 0x004fc600078ec0ff */
[----:B------:R-:W2:Y:S01]  /*11880*/  LDL.LU R211, [R1+0xb0] ;  /* 0x0000b00001d37983 */ /* 0x000ea20000300800 */
[----:B------:R-:W-:Y:S02]  /*11890*/  PRMT R15, R192, 0x3340, R193 ;  /* 0x00003340c00f7816 */ /* 0x000fe400000000c1 */
[----:B------:R-:W-:Y:S02]  /*118a0*/  LOP3.LUT R191, R202, 0xffff, RZ, 0xc0, !PT ;  /* 0x0000ffffcabf7812 */ /* 0x000fe400078ec0ff */
[----:B------:R-:W-:Y:S02]  /*118b0*/  LOP3.LUT R192, R203, 0xffff, RZ, 0xc0, !PT ;  /* 0x0000ffffcbc07812 */ /* 0x000fe400078ec0ff */
[----:B------:R-:W-:Y:S02]  /*118c0*/  LOP3.LUT R193, R153, 0xffff, RZ, 0xc0, !PT ;  /* 0x0000ffff99c17812 */ /* 0x000fe400078ec0ff */
[----:B-1----:R-:W-:Y:S02]  /*118d0*/  PRMT R14, R190, 0x3340, R192 ;  /* 0x00003340be0e7816 */ /* 0x002fe400000000c0 */
[----:B------:R-:W-:-:S02]  /*118e0*/  LOP3.LUT R190, R206, 0xffff, RZ, 0xc0, !PT ;  /* 0x0000ffffcebe7812 */ /* 0x000fc400078ec0ff */
[----:B------:R-:W-:Y:S02]  /*118f0*/  PRMT R153, R191, 0x3340, R193 ;  /* 0x00003340bf997816 */ /* 0x000fe400000000c1 */
[----:B------:R-:W-:Y:S02]  /*11900*/  LOP3.LUT R192, R7, 0xffff, RZ, 0xc0, !PT ;  /* 0x0000ffff07c07812 */ /* 0x000fe400078ec0ff */
[----:B-----5:R-:W-:Y:S02]  /*11910*/  LOP3.LUT R191, R207, 0xffff, RZ, 0xc0, !PT ;  /* 0x0000ffffcfbf7812 */ /* 0x020fe400078ec0ff */
[----:B------:R-:W-:Y:S01]  /*11920*/  LOP3.LUT R193, R3, 0xffff, RZ, 0xc0, !PT ;  /* 0x0000ffff03c17812 */ /* 0x000fe200078ec0ff */
[----:B------:R-:W5:Y:S04]  /*11930*/  LDL.LU R206, [R1+0xb4] ;  /* 0x0000b40001ce7983 */ /* 0x000f680000300800 */
[----:B------:R-:W5:Y:S01]  /*11940*/  LDL.LU R207, [R1+0xac] ;  /* 0x0000ac0001cf7983 */ /* 0x000f620000300800 */
[----:B------:R-:W-:-:S02]  /*11950*/  PRMT R7, R190, 0x3340, R191 ;  /* 0x00003340be077816 */ /* 0x000fc400000000bf */
[----:B------:R-:W-:Y:S02]  /*11960*/  PRMT R3, R192, 0x3340, R193 ;  /* 0x00003340c0037816 */ /* 0x000fe400000000c1 */
[----:B------:R-:W-:Y:S02]  /*11970*/  LOP3.LUT R190, R204, 0xffff, RZ, 0xc0, !PT ;  /* 0x0000ffffccbe7812 */ /* 0x000fe400078ec0ff */
[----:B------:R-:W-:Y:S02]  /*11980*/  LOP3.LUT R192, R2, 0xffff, RZ, 0xc0, !PT ;  /* 0x0000ffff02c07812 */ /* 0x000fe400078ec0ff */
[----:B------:R-:W-:Y:S02]  /*11990*/  LOP3.LUT R193, R0, 0xffff, RZ, 0xc0, !PT ;  /* 0x0000ffff00c17812 */ /* 0x000fe400078ec0ff */
[----:B------:R-:W-:Y:S01]  /*119a0*/  LOP3.LUT R191, R205, 0xffff, RZ, 0xc0, !PT ;  /* 0x0000ffffcdbf7812 */ /* 0x000fe200078ec0ff */
[----:B------:R-:W5:Y:S01]  /*119b0*/  LDL.LU R204, [R1+0xa8] ;  /* 0x0000a80001cc7983 */ /* 0x000f620000300800 */
[----:B------:R-:W-:-:S03]  /*119c0*/  PRMT R2, R190, 0x3340, R192 ;  /* 0x00003340be027816 */ /* 0x000fc600000000c0 */
[----:B------:R-:W5:Y:S01]  /*119d0*/  LDL.LU R198, [R1+0xa0] ;  /* 0x0000a00001c67983 */ /* 0x000f620000300800 */
[----:B------:R-:W-:Y:S02]  /*119e0*/  PRMT R0, R191, 0x3340, R193 ;  /* 0x00003340bf007816 */ /* 0x000fe400000000c1 */
[----:B---3--:R-:W-:Y:S02]  /*119f0*/  LOP3.LUT R190, R209, 0xffff, RZ, 0xc0, !PT ;  /* 0x0000ffffd1be7812 */ /* 0x008fe400078ec0ff */
[----:B------:R-:W-:Y:S01]  /*11a00*/  LOP3.LUT R191, R210, 0xffff, RZ, 0xc0, !PT ;  /* 0x0000ffffd2bf7812 */ /* 0x000fe200078ec0ff */
[----:B------:R-:W3:Y:S04]  /*11a10*/  LDL.LU R209, [R1+0x9c] ;  /* 0x00009c0001d17983 */ /* 0x000ee80000300800 */
[----:B------:R-:W3:Y:S04]  /*11a20*/  LDL.LU R210, [R1+0x98] ;  /* 0x0000980001d27983 */ /* 0x000ee80000300800 */
[----:B------:R-:W3:Y:S01]  /*11a30*/  LDL.LU R199, [R1+0xa4] ;  /* 0x0000a40001c77983 */ /* 0x000ee20000300800 */
[----:B------:R-:W-:-:S03]  /*11a40*/  LOP3.LUT R192, R13, 0xffff, RZ, 0xc0, !PT ;  /* 0x0000ffff0dc07812 */ /* 0x000fc600078ec0ff */
[----:B------:R-:W3:Y:S01]  /*11a50*/  LDL.LU R200, [R1+0x94] ;  /* 0x0000940001c87983 */ /* 0x000ee20000300800 */
[----:B------:R-:W-:Y:S02]  /*11a60*/  PRMT R13, R190, 0x3340, R191 ;  /* 0x00003340be0d7816 */ /* 0x000fe400000000bf */
[----:B----4-:R-:W-:Y:S02]  /*11a70*/  LOP3.LUT R190, R208, 0xffff, RZ, 0xc0, !PT ;  /* 0x0000ffffd0be7812 */ /* 0x010fe400078ec0ff */
[----:B------:R-:W4:Y:S01]  /*11a80*/  LDL.LU R208, [R1+0x90] ;  /* 0x0000900001d07983 */ /* 0x000f220000300800 */
[----:B--2---:R-:W-:-:S03]  /*11a90*/  LOP3.LUT R191, R211, 0xffff, RZ, 0xc0, !PT ;  /* 0x0000ffffd3bf7812 */ /* 0x004fc600078ec0ff */
[----:B------:R-:W2:Y:S01]  /*11aa0*/  LDL.LU R211, [R1+0x78] ;  /* 0x0000780001d37983 */ /* 0x000ea20000300800 */
[----:B------:R-:W-:-:S03]  /*11ab0*/  LOP3.LUT R193, R6, 0xffff, RZ, 0xc0, !PT ;  /* 0x0000ffff06c17812 */ /* 0x000fc600078ec0ff */
[----:B------:R-:W4:Y:S04]  /*11ac0*/  LDL.LU R194, [R1+0x88] ;  /* 0x0000880001c27983 */ /* 0x000f280000300800 */
[----:B------:R-:W4:Y:S04]  /*11ad0*/  LDL.LU R195, [R1+0x84] ;  /* 0x0000840001c37983 */ /* 0x000f280000300800 */
[----:B------:R-:W4:Y:S01]  /*11ae0*/  LDL.LU R205, [R1+0x80] ;  /* 0x0000800001cd7983 */ /* 0x000f220000300800 */
[----:B------:R-:W-:Y:S02]  /*11af0*/  PRMT R6, R192, 0x3340, R193 ;  /* 0x00003340c0067816 */ /* 0x000fe400000000c1 */
[----:B------:R-:W-:-:S02]  /*11b00*/  LOP3.LUT R192, R9, 0xffff, RZ, 0xc0, !PT ;  /* 0x0000ffff09c07812 */ /* 0x000fc400078ec0ff */
[----:B------:R-:W-:Y:S02]  /*11b10*/  LOP3.LUT R193, R5, 0xffff, RZ, 0xc0, !PT ;  /* 0x0000ffff05c17812 */ /* 0x000fe400078ec0ff */
[----:B------:R-:W-:Y:S02]  /*11b20*/  PRMT R5, R190, 0x3340, R192 ;  /* 0x00003340be057816 */ /* 0x000fe400000000c0 */
[----:B------:R-:W-:Y:S02]  /*11b30*/  PRMT R9, R191, 0x3340, R193 ;  /* 0x00003340bf097816 */ /* 0x000fe400000000c1 */
[----:B-----5:R-:W-:Y:S02]  /*11b40*/  LOP3.LUT R190, R206, 0xffff, RZ, 0xc0, !PT ;  /* 0x0000ffffcebe7812 */ /* 0x020fe400078ec0ff */
[----:B------:R-:W-:Y:S02]  /*11b50*/  LOP3.LUT R191, R207, 0xffff, RZ, 0xc0, !PT ;  /* 0x0000ffffcfbf7812 */ /* 0x000fe400078ec0ff */
[----:B------:R-:W-:-:S02]  /*11b60*/  LOP3.LUT R192, R12, 0xffff, RZ, 0xc0, !PT ;  /* 0x0000ffff0cc07812 */ /* 0x000fc400078ec0ff */
[----:B------:R-:W-:Y:S01]  /*11b70*/  LOP3.LUT R193, R8, 0xffff, RZ, 0xc0, !PT ;  /* 0x0000ffff08c17812 */ /* 0x000fe200078ec0ff */
[----:B------:R-:W5:Y:S01]  /*11b80*/  LDL.LU R206, [R1+0x7c] ;  /* 0x00007c0001ce7983 */ /* 0x000f620000300800 */
[----:B------:R-:W-:-:S03]  /*11b90*/  PRMT R8, R190, 0x3340, R191 ;  /* 0x00003340be087816 */ /* 0x000fc600000000bf */
[----:B------:R-:W5:Y:S01]  /*11ba0*/  LDL.LU R207, [R1+0x74] ;  /* 0x0000740001cf7983 */ /* 0x000f620000300800 */
[----:B------:R-:W-:Y:S02]  /*11bb0*/  PRMT R12, R192, 0x3340, R193 ;  /* 0x00003340c00c7816 */ /* 0x000fe400000000c1 */
[----:B------:R-:W-:Y:S02]  /*11bc0*/  LOP3.LUT R190, R204, 0xffff, RZ, 0xc0, !PT ;  /* 0x0000ffffccbe7812 */ /* 0x000fe400078ec0ff */
[----:B------:R-:W-:Y:S01]  /*11bd0*/  LOP3.LUT R191, R198, 0xffff, RZ, 0xc0, !PT ;  /* 0x0000ffffc6bf7812 */ /* 0x000fe200078ec0ff */
[----:B------:R-:W5:Y:S04]  /*11be0*/  LDL.LU R196, [R1+0x68] ;  /* 0x0000680001c47983 */ /* 0x000f680000300800 */
[----:B------:R-:W5:Y:S04]  /*11bf0*/  LDL.LU R197, [R1+0x64] ;  /* 0x0000640001c57983 */ /* 0x000f680000300800 */
[----:B------:R-:W5:Y:S04]  /*11c00*/  LDL.LU R201, [R1+0x60] ;  /* 0x0000600001c97983 */ /* 0x000f680000300800 */
[----:B------:R-:W5:Y:S04]  /*11c10*/  LDL.LU R202, [R1+0x5c] ;  /* 0x00005c0001ca7983 */ /* 0x000f680000300800 */
[----:B------:R-:W5:Y:S04]  /*11c20*/  LDL.LU R203, [R1+0x58] ;  /* 0x0000580001cb7983 */ /* 0x000f680000300800 */
[----:B------:R-:W5:Y:S04]  /*11c30*/  LDL.LU R204, [R1+0x54] ;  /* 0x0000540001cc7983 */ /* 0x000f680000300800 */
[----:B------:R-:W5:Y:S01]  /*11c40*/  LDL.LU R198, [R1+0x24] ;  /* 0x0000240001c67983 */ /* 0x000f620000300800 */
[----:B---3--:R-:W-:-:S02]  /*11c50*/  LOP3.LUT R192, R209, 0xffff, RZ, 0xc0, !PT ;  /* 0x0000ffffd1c07812 */ /* 0x008fc400078ec0ff */
[----:B------:R-:W-:Y:S02]  /*11c60*/  LOP3.LUT R193, R210, 0xffff, RZ, 0xc0, !PT ;  /* 0x0000ffffd2c17812 */ /* 0x000fe400078ec0ff */
[----:B------:R-:W-:Y:S02]  /*11c70*/  PRMT R210, R190, 0x3340, R192 ;  /* 0x00003340bed27816 */ /* 0x000fe400000000c0 */
[----:B------:R-:W-:Y:S02]  /*11c80*/  PRMT R209, R191, 0x3340, R193 ;  /* 0x00003340bfd17816 */ /* 0x000fe400000000c1 */
[----:B------:R-:W-:Y:S02]  /*11c90*/  LOP3.LUT R191, R200, 0xffff, RZ, 0xc0, !PT ;  /* 0x0000ffffc8bf7812 */ /* 0x000fe400078ec0ff */
[----:B------:R-:W-:Y:S02]  /*11ca0*/  LOP3.LUT R190, R199, 0xffff, RZ, 0xc0, !PT ;  /* 0x0000ffffc7be7812 */ /* 0x000fe400078ec0ff */
[----:B------:R-:W3:Y:S04]  /*11cb0*/  LDL.LU R199, [R1+0x20] ;  /* 0x0000200001c77983 */ /* 0x000ee80000300800 */
[----:B------:R-:W3:Y:S01]  /*11cc0*/  LDL.LU R200, [R1+0x1c] ;  /* 0x00001c0001c87983 */ /* 0x000ee20000300800 */
[----:B--2---:R-:W-:-:S02]  /*11cd0*/  LOP3.LUT R193, R211, 0xffff, RZ, 0xc0, !PT ;  /* 0x0000ffffd3c17812 */ /* 0x004fc400078ec0ff */
[----:B------:R-:W-:Y:S02]  /*11ce0*/  PRMT R211, R190, 0x3340, R191 ;  /* 0x00003340bed37816 */ /* 0x000fe400000000bf */
[----:B------:R-:W2:Y:S01]  /*11cf0*/  LDL.LU R191, [R1+0x8c] ;  /* 0x00008c0001bf7983 */ /* 0x000ea20000300800 */
[----:B----4-:R-:W-:-:S04]  /*11d00*/  LOP3.LUT R192, R208, 0xffff, RZ, 0xc0, !PT ;  /* 0x0000ffffd0c07812 */ /* 0x010fc800078ec0ff */
[----:B------:R-:W-:Y:S02]  /*11d10*/  PRMT R208, R192, 0x3340, R193 ;  /* 0x00003340c0d07816 */ /* 0x000fe400000000c1 */
[----:B------:R-:W-:Y:S02]  /*11d20*/  LOP3.LUT R193, R205, 0xffff, RZ, 0xc0, !PT ;  /* 0x0000ffffcdc17812 */ /* 0x000fe400078ec0ff */
[----:B--2---:R-:W-:Y:S02]  /*11d30*/  LOP3.LUT R190, R191, 0xffff, RZ, 0xc0, !PT ;  /* 0x0000ffffbfbe7812 */ /* 0x004fe400078ec0ff */
[----:B------:R-:W-:Y:S02]  /*11d40*/  LOP3.LUT R191, R194, 0xffff, RZ, 0xc0, !PT ;  /* 0x0000ffffc2bf7812 */ /* 0x000fe400078ec0ff */
[----:B-----5:R-:W-:Y:S02]  /*11d50*/  LOP3.LUT R194, R206, 0xffff, RZ, 0xc0, !PT ;  /* 0x0000ffffcec27812 */ /* 0x020fe400078ec0ff */
[----:B------:R-:W-:-:S02]  /*11d60*/  PRMT R206, R190, 0x3340, R193 ;  /* 0x00003340bece7816 */ /* 0x000fc400000000c1 */
[----:B------:R-:W2:Y:S04]  /*11d70*/  LDL.LU R190, [R1+0x70] ;  /* 0x0000700001be7983 */ /* 0x000ea80000300800 */
[----:B------:R-:W4:Y:S01]  /*11d80*/  LDL.LU R193, [R1+0x6c] ;  /* 0x00006c0001c17983 */ /* 0x000f220000300800 */
[----:B------:R-:W-:Y:S02]  /*11d90*/  LOP3.LUT R192, R195, 0xffff, RZ, 0xc0, !PT ;  /* 0x0000ffffc3c07812 */ /* 0x000fe400078ec0ff */
[----:B------:R-:W-:Y:S02]  /*11da0*/  LOP3.LUT R195, R207, 0xffff, RZ, 0xc0, !PT ;  /* 0x0000ffffcfc37812 */ /* 0x000fe400078ec0ff */
[----:B------:R-:W-:Y:S02]  /*11db0*/  PRMT R205, R191, 0x3340, R194 ;  /* 0x00003340bfcd7816 */ /* 0x000fe400000000c2 */
[----:B------:R-:W-:-:S02]  /*11dc0*/  LOP3.LUT R194, R201, 0xffff, RZ, 0xc0, !PT ;  /* 0x0000ffffc9c27812 */ /* 0x000fc400078ec0ff */
[----:B------:R-:W-:Y:S02]  /*11dd0*/  PRMT R207, R192, 0x3340, R195 ;  /* 0x00003340c0cf7816 */ /* 0x000fe400000000c3 */
[----:B------:R-:W-:Y:S02]  /*11de0*/  LOP3.LUT R192, R196, 0xffff, RZ, 0xc0, !PT ;  /* 0x0000ffffc4c07812 */ /* 0x000fe400078ec0ff */
[----:B------:R-:W-:Y:S02]  /*11df0*/  LOP3.LUT R195, R202, 0xffff, RZ, 0xc0, !PT ;  /* 0x0000ffffcac37812 */ /* 0x000fe400078ec0ff */
[----:B------:R-:W-:-:S04]  /*11e00*/  LOP3.LUT R196, R203, 0xffff, RZ, 0xc0, !PT ;  /* 0x0000ffffcbc47812 */ /* 0x000fc800078ec0ff */
[----:B------:R-:W-:Y:S02]  /*11e10*/  PRMT R201, R192, 0x3340, R196 ;  /* 0x00003340c0c97816 */ /* 0x000fe400000000c4 */
[----:B--2---:R-:W-:Y:S02]  /*11e20*/  LOP3.LUT R190, R190, 0xffff, RZ, 0xc0, !PT ;  /* 0x0000ffffbebe7812 */ /* 0x004fe400078ec0ff */
[----:B----4-:R-:W-:Y:S02]  /*11e30*/  LOP3.LUT R191, R193, 0xffff, RZ, 0xc0, !PT ;  /* 0x0000ffffc1bf7812 */ /* 0x010fe400078ec0ff */
[----:B------:R-:W-:Y:S02]  /*11e40*/  PRMT R203, R190, 0x3340, R194 ;  /* 0x00003340becb7816 */ /* 0x000fe400000000c2 */
[----:B------:R-:W-:Y:S01]  /*11e50*/  PRMT R202, R191, 0x3340, R195 ;  /* 0x00003340bfca7816 */ /* 0x000fe200000000c3 */
[----:B------:R-:W2:Y:S04]  /*11e60*/  LDL.LU R190, [R1+0x50] ;  /* 0x0000500001be7983 */ /* 0x000ea80000300800 */
[----:B------:R-:W4:Y:S04]  /*11e70*/  LDL.LU R194, [R1+0x28] ;  /* 0x0000280001c27983 */ /* 0x000f280000300800 */
[----:B------:R-:W5:Y:S04]  /*11e80*/  LDL.LU R191, [R1+0x34] ;  /* 0x0000340001bf7983 */ /* 0x000f680000300800 */
[----:B------:R-:W5:Y:S04]  /*11e90*/  LDL.LU R195, [R1+0x2c] ;  /* 0x00002c0001c37983 */ /* 0x000f680000300800 */
[----:B------:R-:W5:Y:S01]  /*11ea0*/  LDL.LU R196, [R1+0x30] ;  /* 0x0000300001c47983 */ /* 0x000f620000300800 */
[----:B------:R-:W-:-:S02]  /*11eb0*/  LOP3.LUT R193, R197, 0xffff, RZ, 0xc0, !PT ;  /* 0x0000ffffc5c17812 */ /* 0x000fc400078ec0ff */
[----:B------:R-:W-:-:S04]  /*11ec0*/  LOP3.LUT R197, R204, 0xffff, RZ, 0xc0, !PT ;  /* 0x0000ffffccc57812 */ /* 0x000fc800078ec0ff */
[----:B------:R-:W-:Y:S02]  /*11ed0*/  PRMT R204, R193, 0x3340, R197 ;  /* 0x00003340c1cc7816 */ /* 0x000fe400000000c5 */
[----:B---3--:R-:W-:Y:S02]  /*11ee0*/  LOP3.LUT R197, R200, 0xffff, RZ, 0xc0, !PT ;  /* 0x0000ffffc8c57812 */ /* 0x008fe400078ec0ff */
[----:B------:R-:W-:Y:S02]  /*11ef0*/  LOP3.LUT R251, R251, 0xffff, RZ, 0xc0, !PT ;  /* 0x0000fffffbfb7812 */ /* 0x000fe400078ec0ff */
[----:B------:R-:W-:-:S04]  /*11f00*/  LOP3.LUT R247, R247, 0xffff, RZ, 0xc0, !PT ;  /* 0x0000fffff7f77812 */ /* 0x000fc800078ec0ff */
[----:B------:R-:W-:Y:S02]  /*11f10*/  PRMT R247, R251, 0x3340, R247 ;  /* 0x00003340fbf77816 */ /* 0x000fe400000000f7 */
[----:B--2---:R-:W-:Y:S02]  /*11f20*/  LOP3.LUT R190, R190, 0xffff, RZ, 0xc0, !PT ;  /* 0x0000ffffbebe7812 */ /* 0x004fe400078ec0ff */
[----:B----4-:R-:W-:Y:S02]  /*11f30*/  LOP3.LUT R194, R194, 0xffff, RZ, 0xc0, !PT ;  /* 0x0000ffffc2c27812 */ /* 0x010fe400078ec0ff */
[----:B-----5:R-:W-:Y:S02]  /*11f40*/  LOP3.LUT R191, R191, 0xffff, RZ, 0xc0, !PT ;  /* 0x0000ffffbfbf7812 */ /* 0x020fe400078ec0ff */
[----:B------:R-:W-:Y:S02]  /*11f50*/  LOP3.LUT R193, R195, 0xffff, RZ, 0xc0, !PT ;  /* 0x0000ffffc3c17812 */ /* 0x000fe400078ec0ff */
[----:B------:R-:W-:-:S02]  /*11f60*/  LOP3.LUT R195, R198, 0xffff, RZ, 0xc0, !PT ;  /* 0x0000ffffc6c37812 */ /* 0x000fc400078ec0ff */
[----:B------:R-:W-:Y:S02]  /*11f70*/  LOP3.LUT R192, R196, 0xffff, RZ, 0xc0, !PT ;  /* 0x0000ffffc4c07812 */ /* 0x000fe400078ec0ff */
[----:B------:R-:W-:Y:S02]  /*11f80*/  PRMT R200, R190, 0x3340, R194 ;  /* 0x00003340bec87816 */ /* 0x000fe400000000c2 */
[----:B------:R-:W-:Y:S01]  /*11f90*/  LOP3.LUT R196, R199, 0xffff, RZ, 0xc0, !PT ;  /* 0x0000ffffc7c47812 */ /* 0x000fe200078ec0ff */
[----:B------:R-:W2:Y:S04]  /*11fa0*/  LDL.LU R190, [R1+0x18] ;  /* 0x0000180001be7983 */ /* 0x000ea80000300800 */
[----:B------:R-:W3:Y:S01]  /*11fb0*/  LDL.LU R194, [R1+0x8] ;  /* 0x0000080001c27983 */ /* 0x000ee20000300800 */
[----:B------:R-:W-:-:S03]  /*11fc0*/  PRMT R199, R191, 0x3340, R195 ;  /* 0x00003340bfc77816 */ /* 0x000fc600000000c3 */
[----:B------:R-:W4:Y:S04]  /*11fd0*/  LDL.LU R191, [R1+0x14] ;  /* 0x0000140001bf7983 */ /* 0x000f280000300800 */
[----:B------:R-:W5:Y:S01]  /*11fe0*/  LDL.LU R195, [R1+0x4] ;  /* 0x0000040001c37983 */ /* 0x000f620000300800 */
[----:B------:R-:W-:Y:S02]  /*11ff0*/  PRMT R198, R192, 0x3340, R196 ;  /* 0x00003340c0c67816 */ /* 0x000fe400000000c4 */
[----:B------:R-:W-:Y:S01]  /*12000*/  PRMT R197, R193, 0x3340, R197 ;  /* 0x00003340c1c57816 */ /* 0x000fe200000000c5 */
[----:B------:R-:W5:Y:S04]  /*12010*/  LDL.LU R192, [R1+0x10] ;  /* 0x0000100001c07983 */ /* 0x000f680000300800 */
[----:B------:R-:W5:Y:S04]  /*12020*/  LDL.LU R196, [R1] ;  /* 0x0000000001c47983 */ /* 0x000f680000300800 */
[----:B------:R-:W5:Y:S04]  /*12030*/  LDL.LU R193, [R1+0xc] ;  /* 0x00000c0001c17983 */ /* 0x000f680000300800 */
[----:B------:R-:W5:Y:S01]  /*12040*/  LDL.LU R251, [R1+0xaf4] ;  /* 0x000af40001fb7983 */ /* 0x000f620000300800 */
[----:B------:R-:W-:-:S02]  /*12050*/  LOP3.LUT R187, R187, 0xffff, RZ, 0xc0, !PT ;  /* 0x0000ffffbbbb7812 */ /* 0x000fc400078ec0ff */
[----:B------:R-:W-:Y:S02]  /*12060*/  LOP3.LUT R174, R174, 0xffff, RZ, 0xc0, !PT ;  /* 0x0000ffffaeae7812 */ /* 0x000fe400078ec0ff */
[----:B------:R-:W-:Y:S02]  /*12070*/  LOP3.LUT R188, R188, 0xffff, RZ, 0xc0, !PT ;  /* 0x0000ffffbcbc7812 */ /* 0x000fe400078ec0ff */
[----:B------:R-:W-:Y:S02]  /*12080*/  LOP3.LUT R175, R175, 0xffff, RZ, 0xc0, !PT ;  /* 0x0000ffffafaf7812 */ /* 0x000fe400078ec0ff */
[----:B------:R-:W-:Y:S02]  /*12090*/  LOP3.LUT R184, R184, 0xffff, RZ, 0xc0, !PT ;  /* 0x0000ffffb8b87812 */ /* 0x000fe400078ec0ff */
[----:B------:R-:W-:Y:S02]  /*120a0*/  LOP3.LUT R156, R156, 0xffff, RZ, 0xc0, !PT ;  /* 0x0000ffff9c9c7812 */ /* 0x000fe400078ec0ff */
[----:B------:R-:W-:-:S02]  /*120b0*/  LOP3.LUT R185, R185, 0xffff, RZ, 0xc0, !PT ;  /* 0x0000ffffb9b97812 */ /* 0x000fc400078ec0ff */
[----:B------:R-:W-:Y:S02]  /*120c0*/  LOP3.LUT R159, R159, 0xffff, RZ, 0xc0, !PT ;  /* 0x0000ffff9f9f7812 */ /* 0x000fe400078ec0ff */
[----:B------:R-:W-:Y:S02]  /*120d0*/  LOP3.LUT R158, R158, 0xffff, RZ, 0xc0, !PT ;  /* 0x0000ffff9e9e7812 */ /* 0x000fe400078ec0ff */
[----:B------:R-:W-:Y:S02]  /*120e0*/  LOP3.LUT R178, R178, 0xffff, RZ, 0xc0, !PT ;  /* 0x0000ffffb2b27812 */ /* 0x000fe400078ec0ff */
[----:B------:R-:W-:Y:S02]  /*120f0*/  LOP3.LUT R252, R252, 0xffff, RZ, 0xc0, !PT ;  /* 0x0000fffffcfc7812 */ /* 0x000fe400078ec0ff */
[----:B------:R-:W-:Y:S02]  /*12100*/  LOP3.LUT R157, R157, 0xffff, RZ, 0xc0, !PT ;  /* 0x0000ffff9d9d7812 */ /* 0x000fe400078ec0ff */
[----:B------:R-:W-:-:S02]  /*12110*/  LOP3.LUT R186, R186, 0xffff, RZ, 0xc0, !PT ;  /* 0x0000ffffbaba7812 */ /* 0x000fc400078ec0ff */
[----:B--2---:R-:W-:Y:S02]  /*12120*/  LOP3.LUT R190, R190, 0xffff, RZ, 0xc0, !PT ;  /* 0x0000ffffbebe7812 */ /* 0x004fe400078ec0ff */
[----:B---3--:R-:W-:Y:S02]  /*12130*/  LOP3.LUT R194, R194, 0xffff, RZ, 0xc0, !PT ;  /* 0x0000ffffc2c27812 */ /* 0x008fe400078ec0ff */
[----:B----4-:R-:W-:Y:S02]  /*12140*/  LOP3.LUT R191, R191, 0xffff, RZ, 0xc0, !PT ;  /* 0x0000ffffbfbf7812 */ /* 0x010fe400078ec0ff */
[----:B-----5:R-:W-:Y:S02]  /*12150*/  LOP3.LUT R195, R195, 0xffff, RZ, 0xc0, !PT ;  /* 0x0000ffffc3c37812 */ /* 0x020fe400078ec0ff */
[----:B------:R-:W-:Y:S02]  /*12160*/  PRMT R194, R190, 0x3340, R194 ;  /* 0x00003340bec27816 */ /* 0x000fe400000000c2 */
[----:B------:R-:W-:-:S02]  /*12170*/  PRMT R190, R187, 0x3340, R174 ;  /* 0x00003340bbbe7816 */ /* 0x000fc400000000ae */
[----:B------:R-:W-:Y:S02]  /*12180*/  PRMT R187, R184, 0x3340, R156 ;  /* 0x00003340b8bb7816 */ /* 0x000fe4000000009c */
[----:B------:R-:W-:Y:S02]  /*12190*/  PRMT R195, R191, 0x3340, R195 ;  /* 0x00003340bfc37816 */ /* 0x000fe400000000c3 */
[----:B------:R-:W-:Y:S02]  /*121a0*/  LOP3.LUT R193, R193, 0xffff, RZ, 0xc0, !PT ;  /* 0x0000ffffc1c17812 */ /* 0x000fe400078ec0ff */
[----:B------:R-:W-:Y:S02]  /*121b0*/  PRMT R191, R188, 0x3340, R175 ;  /* 0x00003340bcbf7816 */ /* 0x000fe400000000af */
[----:B------:R-:W-:Y:S02]  /*121c0*/  PRMT R188, R185, 0x3340, R159 ;  /* 0x00003340b9bc7816 */ /* 0x000fe4000000009f */
[----:B------:R-:W-:-:S02]  /*121d0*/  PRMT R156, R251, 0x5410, R162 ;  /* 0x00005410fb9c7816 */ /* 0x000fc400000000a2 */
[----:B------:R-:W-:Y:S01]  /*121e0*/  PRMT R185, R158, 0x3340, R178 ;  /* 0x000033409eb97816 */ /* 0x000fe200000000b2 */
[----:B------:R-:W2:Y:S01]  /*121f0*/  LDL.LU R162, [R1+0xba4] ;  /* 0x000ba40001a27983 */ /* 0x000ea20000300800 */
[----:B------:R-:W-:-:S03]  /*12200*/  PRMT R252, R193, 0x3340, R252 ;  /* 0x00003340c1fc7816 */ /* 0x000fc600000000fc */
[----:B------:R-:W3:Y:S01]  /*12210*/  LDL.LU R158, [R1+0xa9c] ;  /* 0x000a9c00019e7983 */ /* 0x000ee20000300800 */
[----:B------:R-:W-:-:S03]  /*12220*/  PRMT R193, R157, 0x3340, R186 ;  /* 0x000033409dc17816 */ /* 0x000fc600000000ba */
[----:B------:R-:W3:Y:S04]  /*12230*/  LDL.LU R178, [R1+0xadc] ;  /* 0x000adc0001b27983 */ /* 0x000ee80000300800 */
[----:B------:R-:W4:Y:S01]  /*12240*/  LDL.LU R159, [R1+0x1cc] ;  /* 0x0001cc00019f7983 */ /* 0x000f220000300800 */
[----:B------:R-:W-:-:S03]  /*12250*/  PRMT R157, R160, 0x5410, R163 ;  /* 0x00005410a09d7816 */ /* 0x000fc600000000a3 */
[----:B------:R-:W5:Y:S04]  /*12260*/  LDL.LU R163, [R1+0xba0] ;  /* 0x000ba00001a37983 */ /* 0x000f680000300800 */
[----:B------:R-:W2:Y:S01]  /*12270*/  LDL.LU R160, [R1+0xb9c] ;  /* 0x000b9c0001a07983 */ /* 0x000ea20000300800 */
        /* <DEDUP_REMOVED lines=11> */
[----:B------:R-:W-:Y:S02]  /*12330*/  PRMT R196, R192, 0x3340, R196 ;  /* 0x00003340c0c47816 */ /* 0x000fe400000000c4 */
[----:B------:R-:W-:Y:S02]  /*12340*/  LOP3.LUT R180, R180, 0xffff, RZ, 0xc0, !PT ;  /* 0x0000ffffb4b47812 */ /* 0x000fe400078ec0ff */
[----:B------:R-:W-:Y:S02]  /*12350*/  LOP3.LUT R169, R169, 0xffff, RZ, 0xc0, !PT ;  /* 0x0000ffffa9a97812 */ /* 0x000fe400078ec0ff */
[----:B------:R-:W-:Y:S02]  /*12360*/  PRMT R192, R189, 0x3340, R173 ;  /* 0x00003340bdc07816 */ /* 0x000fe400000000ad */
[----:B------:R-:W-:-:S02]  /*12370*/  LOP3.LUT R181, R181, 0xffff, RZ, 0xc0, !PT ;  /* 0x0000ffffb5b57812 */ /* 0x000fc400078ec0ff */
[----:B------:R-:W-:Y:S02]  /*12380*/  PRMT R189, R172, 0x3340, R182 ;  /* 0x00003340acbd7816 */ /* 0x000fe400000000b6 */
[----:B------:R-:W-:Y:S02]  /*12390*/  PRMT R186, R183, 0x3340, R168 ;  /* 0x00003340b7ba7816 */ /* 0x000fe400000000a8 */
[----:B------:R-:W-:Y:S02]  /*123a0*/  PRMT R182, R179, 0x3340, R170 ;  /* 0x00003340b3b67816 */ /* 0x000fe400000000aa */
[----:B------:R-:W-:Y:S01]  /*123b0*/  PRMT R183, R180, 0x3340, R171 ;  /* 0x00003340b4b77816 */ /* 0x000fe200000000ab */
[----:B------:R-:W3:Y:S01]  /*123c0*/  LDL.LU R170, [R1+0xae0] ;  /* 0x000ae00001aa7983 */ /* 0x000ee20000300800 */
[----:B------:R-:W-:-:S03]  /*123d0*/  PRMT R184, R181, 0x3340, R169 ;  /* 0x00003340b5b87816 */ /* 0x000fc600000000a9 */
[----:B------:R-:W3:Y:S01]  /*123e0*/  LDL.LU R171, [R1+0xacc] ;  /* 0x000acc0001ab7983 */ /* 0x000ee20000300800 */
[----:B------:R-:W-:-:S03]  /*123f0*/  LOP3.LUT R216, R216, 0xffff, RZ, 0xc0, !PT ;  /* 0x0000ffffd8d87812 */ /* 0x000fc600078ec0ff */
[----:B------:R-:W3:Y:S01]  /*12400*/  LDL.LU R169, [R1+0xad8] ;  /* 0x000ad80001a97983 */ /* 0x000ee20000300800 */
[----:B------:R-:W-:Y:S02]  /*12410*/  LOP3.LUT R217, R217, 0xffff, RZ, 0xc0, !PT ;  /* 0x0000ffffd9d97812 */ /* 0x000fe400078ec0ff */
[----:B------:R-:W-:Y:S01]  /*12420*/  LOP3.LUT R212, R212, 0xffff, RZ, 0xc0, !PT ;  /* 0x0000ffffd4d47812 */ /* 0x000fe200078ec0ff */
[----:B------:R-:W3:Y:S01]  /*12430*/  LDL.LU R168, [R1+0xabc] ;  /* 0x000abc0001a87983 */ /* 0x000ee20000300800 */
[----:B------:R-:W-:Y:S02]  /*12440*/  LOP3.LUT R218, R218, 0xffff, RZ, 0xc0, !PT ;  /* 0x0000ffffdada7812 */ /* 0x000fe400078ec0ff */
[----:B------:R-:W-:Y:S01]  /*12450*/  LOP3.LUT R213, R213, 0xffff, RZ, 0xc0, !PT ;  /* 0x0000ffffd5d57812 */ /* 0x000fe200078ec0ff */
[----:B------:R-:W3:Y:S01]  /*12460*/  LDL.LU R172, [R1+0xac8] ;  /* 0x000ac80001ac7983 */ /* 0x000ee20000300800 */
[----:B------:R-:W-:Y:S02]  /*12470*/  LOP3.LUT R219, R219, 0xffff, RZ, 0xc0, !PT ;  /* 0x0000ffffdbdb7812 */ /* 0x000fe400078ec0ff */
[----:B------:R-:W-:Y:S01]  /*12480*/  LOP3.LUT R214, R214, 0xffff, RZ, 0xc0, !PT ;  /* 0x0000ffffd6d67812 */ /* 0x000fe200078ec0ff */
[----:B------:R-:W3:Y:S01]  /*12490*/  LDL.LU R174, [R1+0xab8] ;  /* 0x000ab80001ae7983 */ /* 0x000ee20000300800 */
[----:B------:R-:W-:-:S02]  /*124a0*/  LOP3.LUT R224, R224, 0xffff, RZ, 0xc0, !PT ;  /* 0x0000ffffe0e07812 */ /* 0x000fc400078ec0ff */
[----:B------:R-:W-:Y:S01]  /*124b0*/  LOP3.LUT R215, R215, 0xffff, RZ, 0xc0, !PT ;  /* 0x0000ffffd7d77812 */ /* 0x000fe200078ec0ff */
[----:B------:R-:W3:Y:S01]  /*124c0*/  LDL.LU R175, [R1+0xac4] ;  /* 0x000ac40001af7983 */ /* 0x000ee20000300800 */
[----:B------:R-:W-:Y:S02]  /*124d0*/  LOP3.LUT R225, R225, 0xffff, RZ, 0xc0, !PT ;  /* 0x0000ffffe1e17812 */ /* 0x000fe400078ec0ff */
[----:B------:R-:W-:Y:S02]  /*124e0*/  LOP3.LUT R220, R220, 0xffff, RZ, 0xc0, !PT ;  /* 0x0000ffffdcdc7812 */ /* 0x000fe400078ec0ff */
[----:B------:R-:W-:Y:S01]  /*124f0*/  PRMT R212, R216, 0x3340, R212 ;  /* 0x00003340d8d47816 */ /* 0x000fe200000000d4 */
[----:B------:R-:W3:Y:S01]  /*12500*/  LDL.LU R173, [R1+0xab4] ;  /* 0x000ab40001ad7983 */ /* 0x000ee20000300800 */
[----:B------:R-:W-:Y:S02]  /*12510*/  LOP3.LUT R226, R226, 0xffff, RZ, 0xc0, !PT ;  /* 0x0000ffffe2e27812 */ /* 0x000fe400078ec0ff */
[----:B------:R-:W-:-:S02]  /*12520*/  LOP3.LUT R221, R221, 0xffff, RZ, 0xc0, !PT ;  /* 0x0000ffffdddd7812 */ /* 0x000fc400078ec0ff */
[----:B------:R-:W-:Y:S01]  /*12530*/  PRMT R213, R217, 0x3340, R213 ;  /* 0x00003340d9d57816 */ /* 0x000fe200000000d5 */
        /* <DEDUP_REMOVED lines=50> */
[----:B------:R-:W-:Y:S01]  /*12860*/  PRMT R238, R242, 0x3340, R238 ;  /* 0x00003340f2ee7816 */ /* 0x000fe200000000ee */
[----:B------:R-:W3:Y:S01]  /*12870*/  LDL.LU R241, [R1+0x1a0] ;  /* 0x0001a00001f17983 */ /* 0x000ee20000300800 */
[----:B------:R-:W-:-:S03]  /*12880*/  PRMT R239, R243, 0x3340, R239 ;  /* 0x00003340f3ef7816 */ /* 0x000fc600000000ef */
[----:B------:R-:W3:Y:S01]  /*12890*/  LDL.LU R242, [R1+0x1c0] ;  /* 0x0001c00001f27983 */ /* 0x000ee20000300800 */
[----:B------:R-:W-:-:S03]  /*128a0*/  PRMT R244, R248, 0x3340, R244 ;  /* 0x00003340f8f47816 */ /* 0x000fc600000000f4 */
[----:B------:R-:W3:Y:S01]  /*128b0*/  LDL.LU R243, [R1+0x188] ;  /* 0x0001880001f37983 */ /* 0x000ee20000300800 */
[----:B------:R-:W-:-:S03]  /*128c0*/  PRMT R245, R249, 0x3340, R245 ;  /* 0x00003340f9f57816 */ /* 0x000fc600000000f5 */
[----:B------:R-:W3:Y:S01]  /*128d0*/  LDL.LU R248, [R1+0x1a8] ;  /* 0x0001a80001f87983 */ /* 0x000ee20000300800 */
[----:B------:R-:W-:Y:S02]  /*128e0*/  LOP3.LUT R164, R164, 0xffff, RZ, 0xc0, !PT ;  /* 0x0000ffffa4a47812 */ /* 0x000fe400078ec0ff */
[----:B------:R-:W-:Y:S01]  /*128f0*/  PRMT R246, R250, 0x3340, R246 ;  /* 0x00003340faf67816 */ /* 0x000fe200000000f6 */
[----:B------:R-:W3:Y:S01]  /*12900*/  LDL.LU R249, [R1+0x160] ;  /* 0x0001600001f97983 */ /* 0x000ee20000300800 */
[----:B------:R-:W-:-:S03]  /*12910*/  LOP3.LUT R165, R165, 0xffff, RZ, 0xc0, !PT ;  /* 0x0000ffffa5a57812 */ /* 0x000fc600078ec0ff */
[----:B------:R-:W3:Y:S04]  /*12920*/  LDL.LU R250, [R1+0x180] ;  /* 0x0001800001fa7983 */ /* 0x000ee80000300800 */
[----:B------:R-:W3:Y:S01]  /*12930*/  LDL.LU R251, [R1+0x168] ;  /* 0x0001680001fb7983 */ /* 0x000ee20000300800 */
[----:B----4-:R-:W-:-:S03]  /*12940*/  PRMT R159, R10, 0x5410, R159 ;  /* 0x000054100a9f7816 */ /* 0x010fc6000000009f */
[----:B------:R-:W4:Y:S01]  /*12950*/  LDL.LU R10, [R1+0xb98] ;  /* 0x000b9800010a7983 */ /* 0x000f220000300800 */
[----:B--2---:R-:W-:Y:S02]  /*12960*/  LOP3.LUT R160, R160, 0xffff, RZ, 0xc0, !PT ;  /* 0x0000ffffa0a07812 */ /* 0x004fe400078ec0ff */
[----:B-----5:R-:W-:Y:S02]  /*12970*/  LOP3.LUT R163, R163, 0xffff, RZ, 0xc0, !PT ;  /* 0x0000ffffa3a37812 */ /* 0x020fe400078ec0ff */
[----:B------:R-:W-:Y:S02]  /*12980*/  PRMT R181, R160, 0x3340, R164 ;  /* 0x00003340a0b57816 */ /* 0x000fe400000000a4 */
[----:B------:R-:W-:Y:S01]  /*12990*/  PRMT R180, R163, 0x3340, R165 ;  /* 0x00003340a3b47816 */ /* 0x000fe200000000a5 */
[----:B------:R-:W2:Y:S04]  /*129a0*/  LDL.LU R160, [R1+0xae4] ;  /* 0x000ae40001a07983 */ /* 0x000ea80000300800 */
[----:B------:R-:W5:Y:S04]  /*129b0*/  LDL.LU R164, [R1+0xad0] ;  /* 0x000ad00001a47983 */ /* 0x000f680000300800 */
[----:B------:R-:W2:Y:S01]  /*129c0*/  LDL.LU R165, [R1+0xad4] ;  /* 0x000ad40001a57983 */ /* 0x000ea20000300800 */
[----:B---3--:R-:W-:-:S02]  /*129d0*/  PRMT R158, R178, 0x5410, R158 ;  /* 0x00005410b29e7816 */ /* 0x008fc4000000009e */
[----:B------:R-:W-:Y:S02]  /*129e0*/  LOP3.LUT R161, R161, 0xffff, RZ, 0xc0, !PT ;  /* 0x0000ffffa1a17812 */ /* 0x000fe400078ec0ff */
[----:B------:R-:W-:-:S04]  /*129f0*/  LOP3.LUT R167, R167, 0xffff, RZ, 0xc0, !PT ;  /* 0x0000ffffa7a77812 */ /* 0x000fc800078ec0ff */
[----:B------:R-:W-:Y:S02]  /*12a00*/  PRMT R178, R161, 0x3340, R167 ;  /* 0x00003340a1b27816 */ /* 0x000fe400000000a7 */
[----:B------:R-:W-:Y:S02]  /*12a10*/  PRMT R161, R175, 0x5410, R174 ;  /* 0x00005410afa17816 */ /* 0x000fe400000000ae */
[----:B------:R-:W-:Y:S01]  /*12a20*/  PRMT R174, R154, 0x5410, R11 ;  /* 0x000054109aae7816 */ /* 0x000fe2000000000b */
[----:B----4-:R2:W-:Y:S02]  /*12a30*/  STS.128 [R10+UR4], R156 ;  /* 0x0000009c0a007988 */ /* 0x0105e40008000c04 */
[----:B--2---:R-:W-:Y:S02]  /*12a40*/  PRMT R156, R160, 0x5410, R165 ;  /* 0x00005410a09c7816 */ /* 0x004fe400000000a5 */
[----:B------:R-:W-:Y:S02]  /*12a50*/  PRMT R165, R216, 0x5410, R173 ;  /* 0x00005410d8a57816 */ /* 0x000fe400000000ad */
[----:B-----5:R-:W-:-:S02]  /*12a60*/  PRMT R160, R170, 0x5410, R164 ;  /* 0x00005410aaa07816 */ /* 0x020fc400000000a4 */
[----:B------:R-:W-:Y:S02]  /*12a70*/  PRMT R173, R251, 0x5410, R20 ;  /* 0x00005410fbad7816 */ /* 0x000fe40000000014 */
[----:B------:R-:W-:Y:S01]  /*12a80*/  PRMT R170, R22, 0x5410, R155 ;  /* 0x0000541016aa7816 */ /* 0x000fe2000000009b */
[----:B------:R-:W2:Y:S04]  /*12a90*/  LDL.LU R20, [R1+0xb94] ;  /* 0x000b940001147983 */ /* 0x000ea80000300800 */
[----:B------:R-:W3:Y:S04]  /*12aa0*/  LDL.LU R155, [R1+0xb90] ;  /* 0x000b9000019b7983 */ /* 0x000ee80000300800 */
[----:B------:R-:W4:Y:S01]  /*12ab0*/  LDL.LU R22, [R1+0xb8c] ;  /* 0x000b8c0001167983 */ /* 0x000f220000300800 */
[----:B------:R-:W-:-:S03]  /*12ac0*/  PRMT R164, R169, 0x5410, R171 ;  /* 0x00005410a9a47816 */ /* 0x000fc600000000ab */
[----:B------:R-:W5:Y:S04]  /*12ad0*/  LDL.LU R11, [R1+0xb88] ;  /* 0x000b8800010b7983 */ /* 0x000f680000300800 */
[----:B------:R-:W4:Y:S01]  /*12ae0*/  LDL.LU R154, [R1+0xb84] ;  /* 0x000b8400019a7983 */ /* 0x000f220000300800 */
[----:B------:R-:W-:-:S03]  /*12af0*/  PRMT R171, R19, 0x5410, R15 ;  /* 0x0000541013ab7816 */ /* 0x000fc6000000000f */
[----:B------:R-:W2:Y:S04]  /*12b00*/  LDL.LU R15, [R1+0xb80] ;  /* 0x000b8000010f7983 */ /* 0x000ea80000300800 */
[----:B------:R-:W2:Y:S01]  /*12b10*/  LDL.LU R19, [R1+0xb7c] ;  /* 0x000b7c0001137983 */ /* 0x000ea20000300800 */
[----:B------:R-:W-:Y:S02]  /*12b20*/  LOP3.LUT R162, R162, 0xffff, RZ, 0xc0, !PT ;  /* 0x0000ffffa2a27812 */ /* 0x000fe400078ec0ff */
[----:B------:R-:W-:Y:S02]  /*12b30*/  LOP3.LUT R166, R166, 0xffff, RZ, 0xc0, !PT ;  /* 0x0000ffffa6a67812 */ /* 0x000fe400078ec0ff */
[----:B------:R-:W-:Y:S02]  /*12b40*/  PRMT R157, R172, 0x5410, R168 ;  /* 0x00005410ac9d7816 */ /* 0x000fe400000000a8 */
[----:B------:R-:W-:-:S02]  /*12b50*/  PRMT R158, R218, 0x5410, R217 ;  /* 0x00005410da9e7816 */ /* 0x000fc400000000d9 */
[----:B------:R-:W-:Y:S02]  /*12b60*/  PRMT R159, R232, 0x5410, R227 ;  /* 0x00005410e89f7816 */ /* 0x000fe400000000e3 */
[----:B------:R-:W-:Y:S02]  /*12b70*/  PRMT R179, R162, 0x3340, R166 ;  /* 0x00003340a2b37816 */ /* 0x000fe400000000a6 */
[----:B------:R-:W-:Y:S02]  /*12b80*/  PRMT R162, R224, 0x5410, R219 ;  /* 0x00005410e0a27816 */ /* 0x000fe400000000db */
[----:B------:R-:W-:Y:S02]  /*12b90*/  PRMT R163, R234, 0x5410, R233 ;  /* 0x00005410eaa37816 */ /* 0x000fe400000000e9 */
[----:B------:R-:W-:Y:S01]  /*12ba0*/  PRMT R175, R18, 0x5410, R14 ;  /* 0x0000541012af7816 */ /* 0x000fe2000000000e */
[----:B------:R0:W-:Y:S04]  /*12bb0*/  STS.128 [R10+UR4+0x2000], R156 ;  /* 0x0020009c0a007988 */ /* 0x0001e80008000c04 */
[----:B------:R-:W5:Y:S04]  /*12bc0*/  LDL.LU R14, [R1+0xb78] ;  /* 0x000b7800010e7983 */ /* 0x000f680000300800 */
[----:B------:R-:W5:Y:S04]  /*12bd0*/  LDL.LU R18, [R1+0xb74] ;  /* 0x000b740001127983 */ /* 0x000f680000300800 */
[----:B------:R1:W-:Y:S01]  /*12be0*/  STS.128 [R10+UR4+0x4000], R160 ;  /* 0x004000a00a007988 */ /* 0x0003e20008000c04 */
[----:B------:R-:W-:-:S02]  /*12bf0*/  PRMT R166, R226, 0x5410, R225 ;  /* 0x00005410e2a67816 */ /* 0x000fc400000000e1 */
[----:B------:R-:W-:Y:S02]  /*12c00*/  PRMT R167, R240, 0x5410, R235 ;  /* 0x00005410f0a77816 */ /* 0x000fe400000000eb */
[----:B------:R-:W-:Y:S02]  /*12c10*/  PRMT R168, R242, 0x5410, R241 ;  /* 0x00005410f2a87816 */ /* 0x000fe400000000f1 */
[----:B------:R-:W-:Y:S02]  /*12c20*/  PRMT R169, R250, 0x5410, R249 ;  /* 0x00005410faa97816 */ /* 0x000fe400000000f9 */
[----:B------:R-:W-:Y:S02]  /*12c30*/  PRMT R172, R248, 0x5410, R243 ;  /* 0x00005410f8ac7816 */ /* 0x000fe400000000f3 */
[----:B0-----:R-:W-:Y:S02]  /*12c40*/  PRMT R158, R176, 0x5410, R152 ;  /* 0x00005410b09e7816 */ /* 0x001fe40000000098 */
[----:B------:R-:W-:-:S02]  /*12c50*/  PRMT R159, R177, 0x5410, R153 ;  /* 0x00005410b19f7816 */ /* 0x000fc40000000099 */
[----:B-1----:R-:W-:Y:S02]  /*12c60*/  PRMT R162, R21, 0x5410, R17 ;  /* 0x0000541015a27816 */ /* 0x002fe40000000011 */
[----:B------:R-:W-:Y:S01]  /*12c70*/  PRMT R163, R4, 0x5410, R7 ;  /* 0x0000541004a37816 */ /* 0x000fe20000000007 */
[----:B------:R0:W-:Y:S02]  /*12c80*/  STS.128 [R10+UR4+0x6000], R164 ;  /* 0x006000a40a007988 */ /* 0x0001e40008000c04 */
[----:B0-----:R-:W-:Y:S02]  /*12c90*/  PRMT R164, R3, 0x5410, R6 ;  /* 0x0000541003a47816 */ /* 0x001fe40000000006 */
[----:B------:R-:W-:Y:S01]  /*12ca0*/  PRMT R165, R12, 0x5410, R208 ;  /* 0x000054100ca57816 */ /* 0x000fe200000000d0 */
[----:B------:R-:W0:Y:S01]  /*12cb0*/  S2R R251, SR_TID.X ;  /* 0x0000000000fb7919 */ /* 0x000e220000002100 */
[----:B------:R-:W-:Y:S02]  /*12cc0*/  PRMT R167, R194, 0x5410, R247 ;  /* 0x00005410c2a77816 */ /* 0x000fe400000000f7 */
[----:B---3--:R-:W-:-:S02]  /*12cd0*/  PRMT R157, R155, 0x5410, R23 ;  /* 0x000054109b9d7816 */ /* 0x008fc40000000017 */
[----:B----4-:R-:W-:Y:S02]  /*12ce0*/  PRMT R156, R154, 0x5410, R22 ;  /* 0x000054109a9c7816 */ /* 0x010fe40000000016 */
[----:B------:R-:W3:Y:S04]  /*12cf0*/  LDL.LU R22, [R1+0xb70] ;  /* 0x000b700001167983 */ /* 0x000ee80000300800 */
[----:B------:R-:W4:Y:S01]  /*12d00*/  LDL.LU R154, [R1+0xb6c] ;  /* 0x000b6c00019a7983 */ /* 0x000f220000300800 */
[----:B--2---:R-:W-:-:S03]  /*12d10*/  PRMT R160, R19, 0x5410, R15 ;  /* 0x0000541013a07816 */ /* 0x004fc6000000000f */
[----:B------:R-:W2:Y:S04]  /*12d20*/  LDL.LU R15, [R1+0xb68] ;  /* 0x000b6800010f7983 */ /* 0x000ea80000300800 */
[----:B------:R-:W2:Y:S04]  /*12d30*/  LDL.LU R19, [R1+0xb64] ;  /* 0x000b640001137983 */ /* 0x000ea80000300800 */
[----:B------:R-:W3:Y:S04]  /*12d40*/  LDL.LU R23, [R1+0xb60] ;  /* 0x000b600001177983 */ /* 0x000ee80000300800 */
[----:B------:R-:W4:Y:S01]  /*12d50*/  LDL.LU R155, [R1+0xb5c] ;  /* 0x000b5c00019b7983 */ /* 0x000f220000300800 */
[----:B------:R-:W-:-:S03]  /*12d60*/  PRMT R161, R20, 0x5410, R16 ;  /* 0x0000541014a17816 */ /* 0x000fc60000000010 */
[----:B------:R-:W2:Y:S04]  /*12d70*/  LDL.LU R16, [R1+0xb58] ;  /* 0x000b580001107983 */ /* 0x000ea80000300800 */
[----:B------:R-:W2:Y:S04]  /*12d80*/  LDL.LU R20, [R1+0xb54] ;  /* 0x000b540001147983 */ /* 0x000ea80000300800 */
[----:B------:R-:W3:Y:S04]  /*12d90*/  LDL.LU R152, [R1+0xb50] ;  /* 0x000b500001987983 */ /* 0x000ee80000300800 */
[----:B------:R-:W4:Y:S04]  /*12da0*/  LDL.LU R176, [R1+0xb4c] ;  /* 0x000b4c0001b07983 */ /* 0x000f280000300800 */
[----:B------:R-:W2:Y:S04]  /*12db0*/  LDL.LU R17, [R1+0xb48] ;  /* 0x000b480001117983 */ /* 0x000ea80000300800 */
[----:B------:R-:W2:Y:S04]  /*12dc0*/  LDL.LU R21, [R1+0xb44] ;  /* 0x000b440001157983 */ /* 0x000ea80000300800 */
[----:B------:R-:W3:Y:S04]  /*12dd0*/  LDL.LU R153, [R1+0xb40] ;  /* 0x000b400001997983 */ /* 0x000ee80000300800 */
[----:B------:R-:W4:Y:S04]  /*12de0*/  LDL.LU R177, [R1+0xb3c] ;  /* 0x000b3c0001b17983 */ /* 0x000f280000300800 */
[----:B------:R-:W2:Y:S04]  /*12df0*/  LDL.LU R7, [R1+0xb38] ;  /* 0x000b380001077983 */ /* 0x000ea80000300800 */
[----:B------:R-:W2:Y:S04]  /*12e00*/  LDL.LU R4, [R1+0xb34] ;  /* 0x000b340001047983 */ /* 0x000ea80000300800 */
[----:B-----5:R1:W-:Y:S04]  /*12e10*/  STS.128 [R11+UR4], R168 ;  /* 0x000000a80b007988 */ /* 0x0203e80008000c04 */
[----:B------:R-:W5:Y:S04]  /*12e20*/  LDL.LU R6, [R1+0xb30] ;  /* 0x000b300001067983 */ /* 0x000f680000300800 */
[----:B------:R-:W5:Y:S04]  /*12e30*/  LDL.LU R3, [R1+0xb2c] ;  /* 0x000b2c0001037983 */ /* 0x000f680000300800 */
[----:B------:R0:W-:Y:S04]  /*12e40*/  STS.128 [R11+UR4+0x2000], R172 ;  /* 0x002000ac0b007988 */ /* 0x0001e80008000c04 */
[----:B------:R0:W-:Y:S01]  /*12e50*/  STS.128 [R11+UR4+0x4000], R156 ;  /* 0x0040009c0b007988 */ /* 0x0001e20008000c04 */
[----:B-1----:R-:W-:-:S03]  /*12e60*/  PRMT R168, R2, 0x5410, R5 ;  /* 0x0000541002a87816 */ /* 0x002fc60000000005 */
[----:B------:R-:W5:Y:S04]  /*12e70*/  LDL.LU R5, [R1+0xb28] ;  /* 0x000b280001057983 */ /* 0x000f680000300800 */
[----:B------:R-:W5:Y:S01]  /*12e80*/  LDL.LU R2, [R1+0xb24] ;  /* 0x000b240001027983 */ /* 0x000f620000300800 */
[----:B0-----:R-:W-:-:S03]  /*12e90*/  PRMT R172, R0, 0x5410, R9 ;  /* 0x0000541000ac7816 */ /* 0x001fc60000000009 */
[----:B------:R-:W5:Y:S04]  /*12ea0*/  LDL.LU R9, [R1+0xb20] ;  /* 0x000b200001097983 */ /* 0x000f680000300800 */
[----:B------:R-:W5:Y:S04]  /*12eb0*/  LDL.LU R0, [R1+0xb1c] ;  /* 0x000b1c0001007983 */ /* 0x000f680000300800 */
[----:B------:R-:W3:Y:S01]  /*12ec0*/  LDL.LU R12, [R1+0xb18] ;  /* 0x000b1800010c7983 */ /* 0x000ee20000300800 */
[----:B------:R-:W-:-:S03]  /*12ed0*/  PRMT R156, R13, 0x5410, R8 ;  /* 0x000054100d9c7816 */ /* 0x000fc60000000008 */
[----:B------:R-:W5:Y:S04]  /*12ee0*/  LDL.LU R8, [R1+0xb14] ;  /* 0x000b140001087983 */ /* 0x000f680000300800 */
[----:B------:R-:W4:Y:S04]  /*12ef0*/  LDL.LU R13, [R1+0xb10] ;  /* 0x000b1000010d7983 */ /* 0x000f280000300800 */
[----:B------:R-:W5:Y:S04]  /*12f00*/  LDL.LU R242, [R1+0xa98] ;  /* 0x000a980001f27983 */ /* 0x000f680000300800 */
[----:B------:R-:W5:Y:S04]  /*12f10*/  LDL.LU R243, [R1+0xa94] ;  /* 0x000a940001f37983 */ /* 0x000f680000300800 */
[----:B------:R-:W5:Y:S04]  /*12f20*/  LDL.LU R248, [R1+0xa90] ;  /* 0x000a900001f87983 */ /* 0x000f680000300800 */
[----:B------:R-:W5:Y:S04]  /*12f30*/  LDL.LU R249, [R1+0xa8c] ;  /* 0x000a8c0001f97983 */ /* 0x000f680000300800 */
[----:B------:R-:W5:Y:S01]  /*12f40*/  LDL.LU R250, [R1+0xa88] ;  /* 0x000a880001fa7983 */ /* 0x000f620000300800 */
[----:B------:R-:W-:-:S04]  /*12f50*/  LOP3.LUT R251, R251, 0x7f, RZ, 0xc0, !PT ;  /* 0x0000007ffbfb7812 */ /* 0x000fc800078ec0ff */
[----:B------:R-:W-:Y:S02]  /*12f60*/  LOP3.LUT R194, R251, 0x10, RZ, 0x3c, !PT ;  /* 0x00000010fbc27812 */ /* 0x000fe400078e3cff */
[----:B------:R-:W5:Y:S01]  /*12f70*/  LDL.LU R251, [R1+0xa84] ;  /* 0x000a840001fb7983 */ /* 0x000f620000300800 */
[----:B------:R-:W0:Y:S01]  /*12f80*/  S2R R216, SR_TID.X ;  /* 0x0000000000d87919 */ /* 0x000e220000002100 */
[----:B------:R-:W-:Y:S02]  /*12f90*/  PRMT R169, R210, 0x5410, R206 ;  /* 0x00005410d2a97816 */ /* 0x000fe400000000ce */
[----:B------:R-:W-:Y:S02]  /*12fa0*/  PRMT R173, R209, 0x5410, R205 ;  /* 0x00005410d1ad7816 */ /* 0x000fe400000000cd */
[----:B------:R-:W-:Y:S02]  /*12fb0*/  PRMT R166, R203, 0x5410, R200 ;  /* 0x00005410cba67816 */ /* 0x000fe400000000c8 */
[----:B------:R-:W-:-:S02]  /*12fc0*/  PRMT R170, R202, 0x5410, R199 ;  /* 0x00005410caaa7816 */ /* 0x000fc400000000c7 */
[----:B------:R-:W-:Y:S02]  /*12fd0*/  PRMT R174, R201, 0x5410, R198 ;  /* 0x00005410c9ae7816 */ /* 0x000fe400000000c6 */
[----:B------:R-:W-:Y:S02]  /*12fe0*/  PRMT R171, R195, 0x5410, R246 ;  /* 0x00005410c3ab7816 */ /* 0x000fe400000000f6 */
[----:B------:R-:W-:Y:S01]  /*12ff0*/  PRMT R175, R196, 0x5410, R245 ;  /* 0x00005410c4af7816 */ /* 0x000fe200000000f5 */
[----:B------:R1:W-:Y:S01]  /*13000*/  STS.128 [R11+UR4+0x6000], R160 ;  /* 0x006000a00b007988 */ /* 0x0003e20008000c04 */
[----:B------:R-:W-:Y:S02]  /*13010*/  PRMT R157, R211, 0x5410, R207 ;  /* 0x00005410d39d7816 */ /* 0x000fe400000000cf */
[----:B------:R-:W-:Y:S02]  /*13020*/  PRMT R158, R204, 0x5410, R197 ;  /* 0x00005410cc9e7816 */ /* 0x000fe400000000c5 */
[----:B------:R-:W-:-:S02]  /*13030*/  PRMT R159, R252, 0x5410, R244 ;  /* 0x00005410fc9f7816 */ /* 0x000fc400000000f4 */
[----:B-1----:R-:W-:Y:S02]  /*13040*/  PRMT R160, R239, 0x5410, R231 ;  /* 0x00005410efa07816 */ /* 0x002fe400000000e7 */
[----:B------:R-:W-:Y:S02]  /*13050*/  PRMT R161, R223, 0x5410, R215 ;  /* 0x00005410dfa17816 */ /* 0x000fe400000000d7 */
[----:B------:R-:W-:Y:S02]  /*13060*/  PRMT R162, R193, 0x5410, R189 ;  /* 0x00005410c1a27816 */ /* 0x000fe400000000bd */
[----:B------:R-:W-:Y:S02]  /*13070*/  PRMT R163, R185, 0x5410, R181 ;  /* 0x00005410b9a37816 */ /* 0x000fe400000000b5 */
[----:B0-----:R-:W-:-:S04]  /*13080*/  LOP3.LUT R216, R216, 0x7f, RZ, 0xc0, !PT ;  /* 0x0000007fd8d87812 */ /* 0x001fc800078ec0ff */
[----:B------:R-:W-:Y:S01]  /*13090*/  LOP3.LUT R195, R216, 0x20, RZ, 0x3c, !PT ;  /* 0x00000020d8c37812 */ /* 0x000fe200078e3cff */
[----:B------:R-:W-:Y:S01]  /*130a0*/  UMOV UR13, 0x80000020 ;  /* 0x80000020000d7882 */ /* 0x000fe20000000000 */
[----:B------:R-:W-:Y:S01]  /*130b0*/  UIADD3.64 UR48, UR8, 0xfe, URZ ;  /* 0x000000fe08307897 */ /* 0x000fe2000fffe03f */
[----:B------:R-:W-:Y:S01]  /*130c0*/  UMOV UR50, UR14 ;  /* 0x0000000e00327c82 */ /* 0x000fe20008000000 */
[----:B------:R-:W-:Y:S01]  /*130d0*/  UMOV UR51, UR15 ;  /* 0x0000000f00337c82 */ /* 0x000fe20008000000 */
[----:B------:R-:W-:Y:S02]  /*130e0*/  UIADD3.64 UR52, UR8, 0x100, URZ ;  /* 0x0000010008347897 */ /* 0x000fe4000fffe03f */
[----:B------:R-:W-:Y:S01]  /*130f0*/  UIADD3.64 UR56, UR8, 0x1fe, URZ ;  /* 0x000001fe08387897 */ /* 0x000fe2000fffe03f */
[----:B------:R-:W-:Y:S01]  /*13100*/  UMOV UR54, UR10 ;  /* 0x0000000a00367c82 */ /* 0x000fe20008000000 */
[----:B------:R-:W-:Y:S01]  /*13110*/  UMOV UR55, UR11 ;  /* 0x0000000b00377c82 */ /* 0x000fe20008000000 */
[----:B------:R-:W-:Y:S01]  /*13120*/  UMOV UR58, UR14 ;  /* 0x0000000e003a7c82 */ /* 0x000fe20008000000 */
[----:B------:R-:W-:Y:S01]  /*13130*/  UMOV UR59, UR15 ;  /* 0x0000000f003b7c82 */ /* 0x000fe20008000000 */
[----:B---3--:R0:W-:Y:S04]  /*13140*/  STS.128 [R12+UR4], R164 ;  /* 0x000000a40c007988 */ /* 0x0081e80008000c04 */
[----:B------:R1:W-:Y:S04]  /*13150*/  STS.128 [R12+UR4+0x2000], R168 ;  /* 0x002000a80c007988 */ /* 0x0003e80008000c04 */
[----:B------:R3:W-:Y:S04]  /*13160*/  STS.128 [R12+UR4+0x4000], R172 ;  /* 0x004000ac0c007988 */ /* 0x0007e80008000c04 */
[----:B------:R-:W-:Y:S04]  /*13170*/  STS.128 [R12+UR4+0x6000], R156 ;  /* 0x0060009c0c007988 */ /* 0x000fe80008000c04 */
[----:B----4-:R-:W-:Y:S01]  /*13180*/  STS.128 [R13+UR4], R160 ;  /* 0x000000a00d007988 */ /* 0x010fe20008000c04 */
[----:B0-----:R-:W-:-:S02]  /*13190*/  PRMT R164, R238, 0x5410, R230 ;  /* 0x00005410eea47816 */ /* 0x001fc400000000e6 */
[----:B-1----:R-:W-:Y:S02]  /*131a0*/  PRMT R168, R237, 0x5410, R229 ;  /* 0x00005410eda87816 */ /* 0x002fe400000000e5 */
[----:B---3--:R-:W-:Y:S02]  /*131b0*/  PRMT R172, R236, 0x5410, R228 ;  /* 0x00005410ecac7816 */ /* 0x008fe400000000e4 */
[----:B------:R-:W-:Y:S02]  /*131c0*/  PRMT R165, R222, 0x5410, R214 ;  /* 0x00005410dea57816 */ /* 0x000fe400000000d6 */
[----:B------:R-:W-:Y:S02]  /*131d0*/  PRMT R169, R221, 0x5410, R213 ;  /* 0x00005410dda97816 */ /* 0x000fe400000000d5 */
[----:B------:R-:W-:Y:S02]  /*131e0*/  PRMT R173, R220, 0x5410, R212 ;  /* 0x00005410dcad7816 */ /* 0x000fe400000000d4 */
[----:B------:R-:W-:-:S02]  /*131f0*/  PRMT R166, R192, 0x5410, R188 ;  /* 0x00005410c0a67816 */ /* 0x000fc400000000bc */
[----:B------:R-:W-:Y:S02]  /*13200*/  PRMT R170, R191, 0x5410, R187 ;  /* 0x00005410bfaa7816 */ /* 0x000fe400000000bb */
[----:B------:R-:W-:Y:S02]  /*13210*/  PRMT R174, R190, 0x5410, R186 ;  /* 0x00005410beae7816 */ /* 0x000fe400000000ba */
[----:B------:R-:W-:Y:S02]  /*13220*/  PRMT R167, R184, 0x5410, R180 ;  /* 0x00005410b8a77816 */ /* 0x000fe400000000b4 */
[----:B------:R-:W-:Y:S02]  /*13230*/  PRMT R171, R183, 0x5410, R179 ;  /* 0x00005410b7ab7816 */ /* 0x000fe400000000b3 */
[----:B------:R-:W-:Y:S01]  /*13240*/  PRMT R175, R182, 0x5410, R178 ;  /* 0x00005410b6af7816 */ /* 0x000fe200000000b2 */
[----:B------:R-:W-:Y:S04]  /*13250*/  STS.128 [R13+UR4+0x2000], R164 ;  /* 0x002000a40d007988 */ /* 0x000fe80008000c04 */
[----:B------:R-:W-:Y:S04]  /*13260*/  STS.128 [R13+UR4+0x4000], R168 ;  /* 0x004000a80d007988 */ /* 0x000fe80008000c04 */
[----:B------:R-:W-:Y:S04]  /*13270*/  STS.128 [R13+UR4+0x6000], R172 ;  /* 0x006000ac0d007988 */ /* 0x000fe80008000c04 */
[----:B------:R-:W-:Y:S04]  /*13280*/  STS.U8 [R216+UR4+0x8000], R177 ;  /* 0x008000b1d8007988 */ /* 0x000fe80008000004 */
[----:B------:R-:W-:Y:S04]  /*13290*/  STS.U8 [R216+UR4+0x8200], R176 ;  /* 0x008200b0d8007988 */ /* 0x000fe80008000004 */
[----:B------:R0:W-:Y:S04]  /*132a0*/  STS.U8 [R216+UR4+0x8400], R155 ;  /* 0x0084009bd8007988 */ /* 0x0001e80008000004 */
[----:B------:R-:W-:Y:S04]  /*132b0*/  STS.U8 [R216+UR4+0x8600], R154 ;  /* 0x0086009ad8007988 */ /* 0x000fe80008000004 */
[----:B------:R-:W-:Y:S04]  /*132c0*/  STS.U8 [R194+UR4+0x8080], R153 ;  /* 0x00808099c2007988 */ /* 0x000fe80008000004 */
[----:B------:R-:W-:Y:S04]  /*132d0*/  STS.U8 [R194+UR4+0x8280], R152 ;  /* 0x00828098c2007988 */ /* 0x000fe80008000004 */
[----:B------:R-:W-:Y:S04]  /*132e0*/  STS.U8 [R194+UR4+0x8480], R23 ;  /* 0x00848017c2007988 */ /* 0x000fe80008000004 */
[----:B------:R1:W-:Y:S04]  /*132f0*/  STS.U8 [R194+UR4+0x8680], R22 ;  /* 0x00868016c2007988 */ /* 0x0003e80008000004 */
[----:B--2---:R-:W-:Y:S04]  /*13300*/  STS.U8 [R195+UR4+0x8100], R21 ;  /* 0x00810015c3007988 */ /* 0x004fe80008000004 */
[----:B------:R-:W-:Y:S04]  /*13310*/  STS.U8 [R195+UR4+0x8300], R20 ;  /* 0x00830014c3007988 */ /* 0x000fe80008000004 */
[----:B------:R-:W-:Y:S04]  /*13320*/  STS.U8 [R195+UR4+0x8500], R19 ;  /* 0x00850013c3007988 */ /* 0x000fe80008000004 */
[----:B------:R-:W-:Y:S04]  /*13330*/  STS.U8 [R195+UR4+0x8700], R18 ;  /* 0x00870012c3007988 */ /* 0x000fe80008000004 */
[----:B0-----:R-:W2:Y:S01]  /*13340*/  LDL R155, [R1+0xa74] ;  /* 0x000a7400019b7983 */ /* 0x001ea20000100800 */
[----:B-1----:R-:W-:-:S05]  /*13350*/  LOP3.LUT R194, R216, 0x30, RZ, 0x3c, !PT ;  /* 0x00000030d8c27812 */ /* 0x002fca00078e3cff */
[----:B------:R-:W-:Y:S04]  /*13360*/  STS.U8 [R194+UR4+0x8180], R17 ;  /* 0x00818011c2007988 */ /* 0x000fe80008000004 */
[----:B------:R-:W-:Y:S04]  /*13370*/  STS.U8 [R194+UR4+0x8380], R16 ;  /* 0x00838010c2007988 */ /* 0x000fe80008000004 */
[----:B------:R-:W-:Y:S04]  /*13380*/  STS.U8 [R194+UR4+0x8580], R15 ;  /* 0x0085800fc2007988 */ /* 0x000fe80008000004 */
[----:B------:R0:W-:Y:S01]  /*13390*/  STS.U8 [R194+UR4+0x8780], R14 ;  /* 0x0087800ec2007988 */ /* 0x0001e20008000004 */
[----:B------:R1:W-:Y:S06]  /*133a0*/  MEMBAR.ALL.CTA ;  /* 0x0000000000007992 */ /* 0x0003ec0000008000 */
[----:B-1----:R-:W1:Y:S04]  /*133b0*/  FENCE.VIEW.ASYNC.S ;  /* 0x00000000000073c6 */ /* 0x002e680000000000 */
[----:B0-----:R-:W3:Y:S04]  /*133c0*/  LDL R14, [R1+0xaf8] ;  /* 0x000af800010e7983 */ /* 0x001ee80000100800 */
[----:B------:R-:W4:Y:S04]  /*133d0*/  LDL.LU R225, [R1+0xa68] ;  /* 0x000a680001e17983 */ /* 0x000f280000300800 */
[----:B------:R-:W2:Y:S04]  /*133e0*/  LDL.LU R226, [R1+0xa60] ;  /* 0x000a600001e27983 */ /* 0x000ea80000300800 */
[----:B------:R-:W3:Y:S04]  /*133f0*/  LDL.LU R227, [R1+0xa58] ;  /* 0x000a580001e37983 */ /* 0x000ee80000300800 */
[----:B------:R-:W3:Y:S04]  /*13400*/  LDL.LU R232, [R1+0xa50] ;  /* 0x000a500001e87983 */ /* 0x000ee80000300800 */
[----:B------:R-:W3:Y:S04]  /*13410*/  LDL.LU R233, [R1+0xa48] ;  /* 0x000a480001e97983 */ /* 0x000ee80000300800 */
[----:B------:R-:W3:Y:S04]  /*13420*/  LDL.LU R234, [R1+0xa40] ;  /* 0x000a400001ea7983 */ /* 0x000ee80000300800 */
[----:B------:R-:W3:Y:S04]  /*13430*/  LDL.LU R235, [R1+0xa64] ;  /* 0x000a640001eb7983 */ /* 0x000ee80000300800 */
[----:B------:R-:W3:Y:S04]  /*13440*/  LDL.LU R240, [R1+0xa38] ;  /* 0x000a380001f07983 */ /* 0x000ee80000300800 */
[----:B------:R-:W3:Y:S01]  /*13450*/  LDL.LU R241, [R1+0xa5c] ;  /* 0x000a5c0001f17983 */ /* 0x000ee20000300800 */
[----:B-1----:R-:W-:Y:S06]  /*13460*/  BAR.SYNC.DEFER_BLOCKING 0x0 ;  /* 0x0000000000007b1d */ /* 0x002fec0000010000 */
[----:B------:R-:W-:-:S06]  /*13470*/  WARPGROUP.ARRIVE ;  /* 0x00000000000079c5 */ /* 0x000fcc0000000000 */
[----:B------:R-:W-:Y:S04]  /*13480*/  QGMMA.64x32x32.F32.E4M3.E4M3 R136, gdesc[UR12], R136 ;  /* 0x006000000c8879f3 */ /* 0x000fe80008700888 */
[----:B------:R-:W-:Y:S04]  /*13490*/  QGMMA.64x32x32.F32.E4M3.E4M3 R136, gdesc[UR8], R136 ;  /* 0x00600000088879f3 */ /* 0x000fe80008700888 */
[----:B------:R-:W-:Y:S01]  /*134a0*/  QGMMA.64x32x32.F32.E4M3.E4M3 R120, gdesc[UR48], R120 ;  /* 0x00600000307879f3 */ /* 0x000fe20008700878 */
[----:B-----5:R-:W-:Y:S02]  /*134b0*/  R2UR UR49, R242 ;  /* 0x00000000f23172ca */ /* 0x020fe400000e0000 */
[----:B------:R-:W5:Y:S01]  /*134c0*/  LDL.LU R242, [R1+0xa30] ;  /* 0x000a300001f27983 */ /* 0x000f620000300800 */
[----:B------:R-:W-:Y:S01]  /*134d0*/  R2UR UR48, R243 ;  /* 0x00000000f33072ca */ /* 0x000fe200000e0000 */
[----:B------:R-:W-:Y:S01]  /*134e0*/  QGMMA.64x32x32.F32.E4M3.E4M3 R120, gdesc[UR52], R120 ;  /* 0x00600000347879f3 */ /* 0x000fe20008700878 */
[----:B------:R-:W-:-:S02]  /*134f0*/  R2UR UR52, R249 ;  /* 0x00000000f93472ca */ /* 0x000fc400000e0000 */
[----:B------:R-:W-:Y:S01]  /*13500*/  R2UR UR53, R248 ;  /* 0x00000000f83572ca */ /* 0x000fe200000e0000 */
[----:B------:R-:W5:Y:S01]  /*13510*/  LDL.LU R249, [R1+0xa54] ;  /* 0x000a540001f97983 */ /* 0x000f620000300800 */
[----:B------:R-:W-:Y:S03]  /*13520*/  QGMMA.64x32x32.F32.E4M3.E4M3 R104, gdesc[UR56], R104 ;  /* 0x00600000386879f3 */ /* 0x000fe60008700868 */
[----:B------:R-:W5:Y:S01]  /*13530*/  LDL.LU R243, [R1+0xa28] ;  /* 0x000a280001f37983 */ /* 0x000f620000300800 */
[----:B------:R-:W-:-:S03]  /*13540*/  R2UR UR57, R250 ;  /* 0x00000000fa3972ca */ /* 0x000fc600000e0000 */
[----:B------:R-:W5:Y:S04]  /*13550*/  LDL.LU R248, [R1+0xa4c] ;  /* 0x000a4c0001f87983 */ /* 0x000f680000300800 */
[----:B------:R-:W5:Y:S01]  /*13560*/  LDL.LU R250, [R1+0xa20] ;  /* 0x000a200001fa7983 */ /* 0x000f620000300800 */
[----:B------:R-:W-:-:S03]  /*13570*/  R2UR UR56, R251 ;  /* 0x00000000fb3872ca */ /* 0x000fc600000e0000 */
[----:B------:R-:W5:Y:S01]  /*13580*/  LDL.LU R251, [R1+0xa44] ;  /* 0x000a440001fb7983 */ /* 0x000f620000300800 */
[----:B------:R-:W-:Y:S02]  /*13590*/  IADD3 R9, P6, R9, UR5, RZ ;  /* 0x0000000509097c10 */ /* 0x000fe4000ffde0ff */
[----:B------:R-:W-:Y:S02]  /*135a0*/  IADD3 R5, P1, R5, UR5, RZ ;  /* 0x0000000505057c10 */ /* 0x000fe4000ff3e0ff */
[----:B------:R-:W-:Y:S02]  /*135b0*/  IADD3 R6, P2, R6, UR5, RZ ;  /* 0x0000000506067c10 */ /* 0x000fe4000ff5e0ff */
[----:B------:R-:W-:Y:S02]  /*135c0*/  IADD3 R7, P3, R7, UR5, RZ ;  /* 0x0000000507077c10 */ /* 0x000fe4000ff7e0ff */
[----:B------:R-:W-:Y:S02]  /*135d0*/  IADD3.X R0, R0, UR60, RZ, P6, !PT ;  /* 0x0000003c00007c10 */ /* 0x000fe4000b7fe4ff */
[----:B------:R-:W-:-:S02]  /*135e0*/  IADD3.X R2, R2, UR60, RZ, P1, !PT ;  /* 0x0000003c02027c10 */ /* 0x000fc40008ffe4ff */
[----:B------:R-:W-:Y:S02]  /*135f0*/  IADD3.X R3, R3, UR60, RZ, P2, !PT ;  /* 0x0000003c03037c10 */ /* 0x000fe400097fe4ff */
[----:B------:R-:W-:Y:S02]  /*13600*/  IADD3.X R4, R4, UR60, RZ, P3, !PT ;  /* 0x0000003c04047c10 */ /* 0x000fe40009ffe4ff */
[----:B----4-:R-:W-:Y:S02]  /*13610*/  IADD3 R225, P4, R225, UR5, RZ ;  /* 0x00000005e1e17c10 */ /* 0x010fe4000ff9e0ff */
[----:B--2---:R-:W-:Y:S02]  /*13620*/  IADD3 R226, P5, R226, UR5, RZ ;  /* 0x00000005e2e27c10 */ /* 0x004fe4000ffbe0ff */
[----:B---3--:R-:W-:Y:S02]  /*13630*/  IADD3 R227, P6, R227, UR5, RZ ;  /* 0x00000005e3e37c10 */ /* 0x008fe4000ffde0ff */
[----:B------:R-:W-:-:S02]  /*13640*/  IADD3 R232, P1, R232, UR5, RZ ;  /* 0x00000005e8e87c10 */ /* 0x000fc4000ff3e0ff */
[----:B------:R-:W-:Y:S01]  /*13650*/  IADD3 R233, P2, R233, UR5, RZ ;  /* 0x00000005e9e97c10 */ /* 0x000fe2000ff5e0ff */
[----:B------:R-:W-:Y:S01]  /*13660*/  STL [R1+0xa68], R225 ;  /* 0x000a68e101007387 */ /* 0x000fe20000100800 */
[----:B------:R-:W-:-:S03]  /*13670*/  IADD3 R234, P3, R234, UR5, RZ ;  /* 0x00000005eaea7c10 */ /* 0x000fc6000ff7e0ff */
[----:B------:R-:W-:Y:S01]  /*13680*/  STL [R1+0xa60], R226 ;  /* 0x000a60e201007387 */ /* 0x000fe20000100800 */
[----:B------:R-:W-:-:S03]  /*13690*/  IADD3.X R235, R235, UR60, RZ, P4, !PT ;  /* 0x0000003cebeb7c10 */ /* 0x000fc6000a7fe4ff */
[----:B------:R-:W-:Y:S01]  /*136a0*/  STL [R1+0xa58], R227 ;  /* 0x000a58e301007387 */ /* 0x000fe20000100800 */
[----:B------:R-:W-:-:S03]  /*136b0*/  IADD3 R240, P4, R240, UR5, RZ ;  /* 0x00000005f0f07c10 */ /* 0x000fc6000ff9e0ff */
[----:B------:R-:W-:Y:S04]  /*136c0*/  STL [R1+0xa50], R232 ;  /* 0x000a50e801007387 */ /* 0x000fe80000100800 */
[----:B------:R-:W-:Y:S01]  /*136d0*/  STL [R1+0xa48], R233 ;  /* 0x000a48e901007387 */ /* 0x000fe20000100800 */
[----:B------:R-:W-:-:S03]  /*136e0*/  IADD3.X R241, R241, UR60, RZ, P5, !PT ;  /* 0x0000003cf1f17c10 */ /* 0x000fc6000affe4ff */
[----:B------:R-:W-:Y:S04]  /*136f0*/  STL [R1+0xa40], R234 ;  /* 0x000a40ea01007387 */ /* 0x000fe80000100800 */
[----:B------:R-:W-:Y:S04]  /*13700*/  STL [R1+0xa64], R235 ;  /* 0x000a64eb01007387 */ /* 0x000fe80000100800 */
[----:B------:R-:W-:Y:S01]  /*13710*/  STL [R1+0xa38], R240 ;  /* 0x000a38f001007387 */ /* 0x000fe20000100800 */
[----:B-----5:R-:W-:Y:S02]  /*13720*/  IADD3 R242, P5, R242, UR5, RZ ;  /* 0x00000005f2f27c10 */ /* 0x020fe4000ffbe0ff */
[----:B------:R-:W-:-:S02]  /*13730*/  IADD3.X R249, R249, UR60, RZ, P6, !PT ;  /* 0x0000003cf9f97c10 */ /* 0x000fc4000b7fe4ff */
[----:B------:R-:W-:Y:S02]  /*13740*/  IADD3 R243, P6, R243, UR5, RZ ;  /* 0x00000005f3f37c10 */ /* 0x000fe4000ffde0ff */
[----:B------:R-:W-:Y:S01]  /*13750*/  IADD3.X R248, R248, UR60, RZ, P1, !PT ;  /* 0x0000003cf8f87c10 */ /* 0x000fe20008ffe4ff */
[----:B------:R0:W-:Y:S04]  /*13760*/  STL [R1+0xa54], R249 ;  /* 0x000a54f901007387 */ /* 0x0001e80000100800 */
[----:B------:R-:W-:Y:S01]  /*13770*/  STL [R1+0xa5c], R241 ;  /* 0x000a5cf101007387 */ /* 0x000fe20000100800 */
[----:B------:R-:W-:-:S03]  /*13780*/  IADD3 R250, P1, R250, UR5, RZ ;  /* 0x00000005fafa7c10 */ /* 0x000fc6000ff3e0ff */
[----:B0-----:R-:W2:Y:S04]  /*13790*/  LDL.LU R249, [R1+0xa18] ;  /* 0x000a180001f97983 */ /* 0x001ea80000300800 */
[----:B------:R-:W-:Y:S04]  /*137a0*/  STL [R1+0xa30], R242 ;  /* 0x000a30f201007387 */ /* 0x000fe80000100800 */
[----:B------:R0:W-:Y:S04]  /*137b0*/  STL [R1+0xa20], R250 ;  /* 0x000a20fa01007387 */ /* 0x0001e80000100800 */
[----:B------:R-:W-:Y:S01]  /*137c0*/  STL [R1+0xa28], R243 ;  /* 0x000a28f301007387 */ /* 0x000fe20000100800 */
[----:B------:R-:W-:-:S03]  /*137d0*/  IADD3.X R251, R251, UR60, RZ, P2, !PT ;  /* 0x0000003cfbfb7c10 */ /* 0x000fc600097fe4ff */
[----:B0-----:R-:W3:Y:S04]  /*137e0*/  LDL.LU R250, [R1+0xa3c] ;  /* 0x000a3c0001fa7983 */ /* 0x001ee80000300800 */
[----:B------:R-:W-:Y:S04]  /*137f0*/  STL [R1+0xa4c], R248 ;  /* 0x000a4cf801007387 */ /* 0x000fe80000100800 */
[----:B------:R-:W4:Y:S04]  /*13800*/  LDL.LU R202, [R1+0xa10] ;  /* 0x000a100001ca7983 */ /* 0x000f280000300800 */
[----:B------:R-:W5:Y:S04]  /*13810*/  LDL.LU R199, [R1+0xa34] ;  /* 0x000a340001c77983 */ /* 0x000f680000300800 */
[----:B------:R-:W5:Y:S04]  /*13820*/  LDL.LU R203, [R1+0xa08] ;  /* 0x000a080001cb7983 */ /* 0x000f680000300800 */
[----:B------:R0:W-:Y:S04]  /*13830*/  STL [R1+0xa44], R251 ;  /* 0x000a44fb01007387 */ /* 0x0001e80000100800 */
[----:B------:R-:W5:Y:S04]  /*13840*/  LDL.LU R200, [R1+0xa2c] ;  /* 0x000a2c0001c87983 */ /* 0x000f680000300800 */
        /* <DEDUP_REMOVED lines=20> */
[----:B0-----:R-:W5:Y:S04]  /*13990*/  LDL.LU R251, [R1+0x9b0] ;  /* 0x0009b00001fb7983 */ /* 0x001f680000300800 */
[----:B------:R-:W5:Y:S04]  /*139a0*/  LDL.LU R243, [R1+0x9d4] ;  /* 0x0009d40001f37983 */ /* 0x000f680000300800 */
[----:B------:R-:W5:Y:S01]  /*139b0*/  LDL.LU R248, [R1+0x9a8] ;  /* 0x0009a80001f87983 */ /* 0x000f620000300800 */
[----:B--2---:R-:W-:-:S05]  /*139c0*/  IADD3 R249, P2, R249, UR5, RZ ;  /* 0x00000005f9f97c10 */ /* 0x004fca000ff5e0ff */
[----:B------:R0:W-:Y:S01]  /*139d0*/  STL [R1+0xa18], R249 ;  /* 0x000a18f901007387 */ /* 0x0001e20000100800 */
[----:B---3--:R-:W-:-:S03]  /*139e0*/  IADD3.X R250, R250, UR60, RZ, P3, !PT ;  /* 0x0000003cfafa7c10 */ /* 0x008fc60009ffe4ff */
[----:B0-----:R-:W2:Y:S04]  /*139f0*/  LDL.LU R249, [R1+0x9cc] ;  /* 0x0009cc0001f97983 */ /* 0x001ea80000300800 */
[----:B------:R0:W-:Y:S01]  /*13a00*/  STL [R1+0xa3c], R250 ;  /* 0x000a3cfa01007387 */ /* 0x0001e20000100800 */
[----:B----4-:R-:W-:Y:S02]  /*13a10*/  IADD3 R202, P3, R202, UR5, RZ ;  /* 0x00000005caca7c10 */ /* 0x010fe4000ff7e0ff */
[----:B-----5:R-:W-:Y:S02]  /*13a20*/  IADD3.X R199, R199, UR60, RZ, P4, !PT ;  /* 0x0000003cc7c77c10 */ /* 0x020fe4000a7fe4ff */
[----:B------:R-:W-:Y:S02]  /*13a30*/  IADD3 R203, P4, R203, UR5, RZ ;  /* 0x00000005cbcb7c10 */ /* 0x000fe4000ff9e0ff */
[----:B------:R-:W-:Y:S01]  /*13a40*/  IADD3.X R200, R200, UR60, RZ, P5, !PT ;  /* 0x0000003cc8c87c10 */ /* 0x000fe2000affe4ff */
[----:B0-----:R-:W3:Y:S01]  /*13a50*/  LDL.LU R250, [R1+0x9a0] ;  /* 0x0009a00001fa7983 */ /* 0x001ee20000300800 */
[----:B------:R-:W-:-:S03]  /*13a60*/  IADD3 R209, P5, R209, UR5, RZ ;  /* 0x00000005d1d17c10 */ /* 0x000fc6000ffbe0ff */
[----:B------:R-:W-:Y:S01]  /*13a70*/  STL [R1+0xa10], R202 ;  /* 0x000a10ca01007387 */ /* 0x000fe20000100800 */
[----:B------:R-:W-:-:S03]  /*13a80*/  IADD3.X R205, R205, UR60, RZ, P6, !PT ;  /* 0x0000003ccdcd7c10 */ /* 0x000fc6000b7fe4ff */
[----:B------:R-:W-:Y:S01]  /*13a90*/  STL [R1+0xa34], R199 ;  /* 0x000a34c701007387 */ /* 0x000fe20000100800 */
        /* <DEDUP_REMOVED lines=30> */
[----:B------:R-:W-:Y:S02]  /*13c80*/  IADD3.X R240, R240, UR60, RZ, P2, !PT ;  /* 0x0000003cf0f07c10 */ /* 0x000fe400097fe4ff */
[----:B------:R-:W-:Y:S01]  /*13c90*/  IADD3.X R242, R242, UR60, RZ, P3, !PT ;  /* 0x0000003cf2f27c10 */ /* 0x000fe20009ffe4ff */
[----:B------:R-:W-:Y:S01]  /*13ca0*/  STL [R1+0x9f4], R232 ;  /* 0x0009f4e801007387 */ /* 0x000fe20000100800 */
[----:B------:R-:W-:-:S03]  /*13cb0*/  IADD3 R251, P3, R251, UR5, RZ ;  /* 0x00000005fbfb7c10 */ /* 0x000fc6000ff7e0ff */
[----:B------:R-:W-:Y:S01]  /*13cc0*/  STL [R1+0x9c8], R233 ;  /* 0x0009c8e901007387 */ /* 0x000fe20000100800 */
[----:B------:R-:W-:-:S03]  /*13cd0*/  IADD3 R241, P2, R241, UR5, RZ ;  /* 0x00000005f1f17c10 */ /* 0x000fc6000ff5e0ff */
[----:B------:R-:W-:Y:S04]  /*13ce0*/  STL [R1+0x9ec], R234 ;  /* 0x0009ecea01007387 */ /* 0x000fe80000100800 */
[----:B------:R-:W-:Y:S04]  /*13cf0*/  STL [R1+0x9c0], R235 ;  /* 0x0009c0eb01007387 */ /* 0x000fe80000100800 */
[----:B------:R-:W-:Y:S04]  /*13d00*/  STL [R1+0x9e4], R240 ;  /* 0x0009e4f001007387 */ /* 0x000fe80000100800 */
[----:B------:R0:W-:Y:S04]  /*13d10*/  STL [R1+0x9b0], R251 ;  /* 0x0009b0fb01007387 */ /* 0x0001e80000100800 */
[----:B------:R-:W-:Y:S04]  /*13d20*/  STL [R1+0x9b8], R241 ;  /* 0x0009b8f101007387 */ /* 0x000fe80000100800 */
[----:B0-----:R-:W4:Y:S01]  /*13d30*/  LDL.LU R251, [R1+0x9c4] ;  /* 0x0009c40001fb7983 */ /* 0x001f220000300800 */
[----:B------:R-:W-:-:S02]  /*13d40*/  IADD3.X R243, R243, UR60, RZ, P4, !PT ;  /* 0x0000003cf3f37c10 */ /* 0x000fc4000a7fe4ff */
[----:B------:R-:W-:Y:S01]  /*13d50*/  IADD3 R248, P4, R248, UR5, RZ ;  /* 0x00000005f8f87c10 */ /* 0x000fe2000ff9e0ff */
[----:B------:R-:W-:Y:S01]  /*13d60*/  STL [R1+0x9dc], R242 ;  /* 0x0009dcf201007387 */ /* 0x000fe20000100800 */
[----:B--2---:R-:W-:-:S05]  /*13d70*/  IADD3.X R249, R249, UR60, RZ, P5, !PT ;  /* 0x0000003cf9f97c10 */ /* 0x004fca000affe4ff */
[----:B------:R0:W-:Y:S04]  /*13d80*/  STL [R1+0x9cc], R249 ;  /* 0x0009ccf901007387 */ /* 0x0001e80000100800 */
[----:B------:R-:W-:Y:S01]  /*13d90*/  STL [R1+0x9d4], R243 ;  /* 0x0009d4f301007387 */ /* 0x000fe20000100800 */
[----:B---3--:R-:W-:-:S03]  /*13da0*/  IADD3 R250, P5, R250, UR5, RZ ;  /* 0x00000005fafa7c10 */ /* 0x008fc6000ffbe0ff */
[----:B0-----:R-:W2:Y:S04]  /*13db0*/  LDL.LU R249, [R1+0x998] ;  /* 0x0009980001f97983 */ /* 0x001ea80000300800 */
[----:B------:R-:W-:Y:S04]  /*13dc0*/  STL [R1+0x9a8], R248 ;  /* 0x0009a8f801007387 */ /* 0x000fe80000100800 */
[----:B------:R-:W3:Y:S04]  /*13dd0*/  LDL.LU R202, [R1+0x9bc] ;  /* 0x0009bc0001ca7983 */ /* 0x000ee80000300800 */
        /* <DEDUP_REMOVED lines=27> */
[----:B----4-:R-:W-:-:S05]  /*13f90*/  IADD3.X R251, R251, UR60, RZ, P6, !PT ;  /* 0x0000003cfbfb7c10 */ /* 0x010fca000b7fe4ff */
[----:B------:R0:W-:Y:S04]  /*13fa0*/  STL [R1+0x9c4], R251 ;  /* 0x0009c4fb01007387 */ /* 0x0001e80000100800 */
[----:B0-----:R-:W4:Y:S01]  /*13fb0*/  LDL.LU R251, [R1+0x928] ;  /* 0x0009280001fb7983 */ /* 0x001f220000300800 */
[----:B--2---:R-:W-:Y:S02]  /*13fc0*/  IADD3 R249, P6, R249, UR5, RZ ;  /* 0x00000005f9f97c10 */ /* 0x004fe4000ffde0ff */
[----:B---3--:R-:W-:Y:S02]  /*13fd0*/  IADD3.X R202, R202, UR60, RZ, P1, !PT ;  /* 0x0000003ccaca7c10 */ /* 0x008fe40008ffe4ff */
[----:B-----5:R-:W-:Y:S01]  /*13fe0*/  IADD3 R199, P1, R199, UR5, RZ ;  /* 0x00000005c7c77c10 */ /* 0x020fe2000ff3e0ff */
[----:B------:R0:W-:Y:S01]  /*13ff0*/  STL [R1+0x998], R249 ;  /* 0x000998f901007387 */ /* 0x0001e20000100800 */
[----:B------:R-:W-:-:S02]  /*14000*/  IADD3.X R203, R203, UR60, RZ, P2, !PT ;  /* 0x0000003ccbcb7c10 */ /* 0x000fc400097fe4ff */
[----:B------:R-:W-:Y:S02]  /*14010*/  IADD3 R200, P2, R200, UR5, RZ ;  /* 0x00000005c8c87c10 */ /* 0x000fe4000ff5e0ff */
[----:B------:R-:W-:Y:S02]  /*14020*/  IADD3.X R209, R209, UR60, RZ, P3, !PT ;  /* 0x0000003cd1d17c10 */ /* 0x000fe40009ffe4ff */
[----:B------:R-:W-:Y:S02]  /*14030*/  IADD3 R205, P3, R205, UR5, RZ ;  /* 0x00000005cdcd7c10 */ /* 0x000fe4000ff7e0ff */
[----:B------:R-:W-:Y:S01]  /*14040*/  IADD3.X R210, R210, UR60, RZ, P4, !PT ;  /* 0x0000003cd2d27c10 */ /* 0x000fe2000a7fe4ff */
[----:B0-----:R-:W2:Y:S04]  /*14050*/  LDL.LU R249, [R1+0x94c] ;  /* 0x00094c0001f97983 */ /* 0x001ea80000300800 */
[----:B------:R-:W-:Y:S04]  /*14060*/  STL [R1+0x9bc], R202 ;  /* 0x0009bcca01007387 */ /* 0x000fe80000100800 */
[----:B------:R-:W-:Y:S04]  /*14070*/  STL [R1+0x990], R199 ;  /* 0x000990c701007387 */ /* 0x000fe80000100800 */
        /* <DEDUP_REMOVED lines=33> */
[----:B------:R-:W-:-:S03]  /*14290*/  IADD3.X R241, R241, UR60, RZ, P6, !PT ;  /* 0x0000003cf1f17c10 */ /* 0x000fc6000b7fe4ff */
[----:B------:R-:W-:Y:S04]  /*142a0*/  STL [R1+0x948], R234 ;  /* 0x000948ea01007387 */ /* 0x000fe80000100800 */
[----:B------:R-:W-:Y:S04]  /*142b0*/  STL [R1+0x96c], R235 ;  /* 0x00096ceb01007387 */ /* 0x000fe80000100800 */
[----:B------:R-:W-:Y:S04]  /*142c0*/  STL [R1+0x940], R240 ;  /* 0x000940f001007387 */ /* 0x000fe80000100800 */
[----:B------:R0:W-:Y:S04]  /*142d0*/  STL [R1+0x95c], R250 ;  /* 0x00095cfa01007387 */ /* 0x0001e80000100800 */
[----:B------:R-:W-:Y:S01]  /*142e0*/  STL [R1+0x964], R241 ;  /* 0x000964f101007387 */ /* 0x000fe20000100800 */
[----:B------:R-:W-:-:S02]  /*142f0*/  IADD3 R242, P6, R242, UR5, RZ ;  /* 0x00000005f2f27c10 */ /* 0x000fc4000ffde0ff */
[----:B------:R-:W-:Y:S02]  /*14300*/  IADD3.X R248, R248, UR60, RZ, P2, !PT ;  /* 0x0000003cf8f87c10 */ /* 0x000fe400097fe4ff */
[----:B------:R-:W-:Y:S01]  /*14310*/  IADD3 R243, P1, R243, UR5, RZ ;  /* 0x00000005f3f37c10 */ /* 0x000fe2000ff3e0ff */
[----:B0-----:R-:W3:Y:S01]  /*14320*/  LDL.LU R250, [R1+0x920] ;  /* 0x0009200001fa7983 */ /* 0x001ee20000300800 */
[----:B----4-:R-:W-:-:S03]  /*14330*/  IADD3 R251, P2, R251, UR5, RZ ;  /* 0x00000005fbfb7c10 */ /* 0x010fc6000ff5e0ff */
[----:B------:R-:W-:Y:S04]  /*14340*/  STL [R1+0x938], R242 ;  /* 0x000938f201007387 */ /* 0x000fe80000100800 */
[----:B------:R0:W-:Y:S04]  /*14350*/  STL [R1+0x928], R251 ;  /* 0x000928fb01007387 */ /* 0x0001e80000100800 */
[----:B------:R-:W-:Y:S04]  /*14360*/  STL [R1+0x930], R243 ;  /* 0x000930f301007387 */ /* 0x000fe80000100800 */
[----:B0-----:R-:W4:Y:S04]  /*14370*/  LDL.LU R251, [R1+0x944] ;  /* 0x0009440001fb7983 */ /* 0x001f280000300800 */
[----:B------:R-:W-:Y:S04]  /*14380*/  STL [R1+0x954], R248 ;  /* 0x000954f801007387 */ /* 0x000fe80000100800 */
[----:B------:R-:W5:Y:S04]  /*14390*/  LDL.LU R202, [R1+0x918] ;  /* 0x0009180001ca7983 */ /* 0x000f680000300800 */
[----:B------:R-:W5:Y:S04]  /*143a0*/  LDL.LU R199, [R1+0x93c] ;  /* 0x00093c0001c77983 */ /* 0x000f680000300800 */
[----:B------:R-:W5:Y:S01]  /*143b0*/  LDL.LU R203, [R1+0x910] ;  /* 0x0009100001cb7983 */ /* 0x000f620000300800 */
[----:B--2---:R-:W-:-:S05]  /*143c0*/  IADD3.X R249, R249, UR60, RZ, P3, !PT ;  /* 0x0000003cf9f97c10 */ /* 0x004fca0009ffe4ff */
[----:B------:R0:W-:Y:S04]  /*143d0*/  STL [R1+0x94c], R249 ;  /* 0x00094cf901007387 */ /* 0x0001e80000100800 */
[----:B------:R-:W2:Y:S04]  /*143e0*/  LDL.LU R200, [R1+0x934] ;  /* 0x0009340001c87983 */ /* 0x000ea80000300800 */
        /* <DEDUP_REMOVED lines=20> */
[----:B0-----:R-:W2:Y:S04]  /*14530*/  LDL.LU R249, [R1+0x8b8] ;  /* 0x0008b80001f97983 */ /* 0x001ea80000300800 */
[----:B------:R-:W2:Y:S04]  /*14540*/  LDL.LU R243, [R1+0x8dc] ;  /* 0x0008dc0001f37983 */ /* 0x000ea80000300800 */
[----:B------:R-:W2:Y:S01]  /*14550*/  LDL.LU R248, [R1+0x8b0] ;  /* 0x0008b00001f87983 */ /* 0x000ea20000300800 */
[----:B---3--:R-:W-:-:S05]  /*14560*/  IADD3 R250, P3, R250, UR5, RZ ;  /* 0x00000005fafa7c10 */ /* 0x008fca000ff7e0ff */
[----:B------:R0:W-:Y:S04]  /*14570*/  STL [R1+0x920], R250 ;  /* 0x000920fa01007387 */ /* 0x0001e80000100800 */
[----:B0-----:R-:W3:Y:S01]  /*14580*/  LDL.LU R250, [R1+0x8d4] ;  /* 0x0008d40001fa7983 */ /* 0x001ee20000300800 */
[----:B----4-:R-:W-:-:S05]  /*14590*/  IADD3.X R251, R251, UR60, RZ, P4, !PT ;  /* 0x0000003cfbfb7c10 */ /* 0x010fca000a7fe4ff */
[----:B------:R0:W-:Y:S04]  /*145a0*/  STL [R1+0x944], R251 ;  /* 0x000944fb01007387 */ /* 0x0001e80000100800 */
[----:B0-----:R-:W4:Y:S01]  /*145b0*/  LDL.LU R251, [R1+0x8a8] ;  /* 0x0008a80001fb7983 */ /* 0x001f220000300800 */
[----:B-----5:R-:W-:Y:S02]  /*145c0*/  IADD3 R202, P4, R202, UR5, RZ ;  /* 0x00000005caca7c10 */ /* 0x020fe4000ff9e0ff */
[----:B------:R-:W-:Y:S02]  /*145d0*/  IADD3.X R199, R199, UR60, RZ, P5, !PT ;  /* 0x0000003cc7c77c10 */ /* 0x000fe4000affe4ff */
[----:B------:R-:W-:Y:S01]  /*145e0*/  IADD3 R203, P5, R203, UR5, RZ ;  /* 0x00000005cbcb7c10 */ /* 0x000fe2000ffbe0ff */
[----:B------:R-:W-:Y:S04]  /*145f0*/  STL [R1+0x918], R202 ;  /* 0x000918ca01007387 */ /* 0x000fe80000100800 */
[----:B------:R-:W-:Y:S04]  /*14600*/  STL [R1+0x93c], R199 ;  /* 0x00093cc701007387 */ /* 0x000fe80000100800 */
[----:B------:R-:W-:Y:S01]  /*14610*/  STL [R1+0x910], R203 ;  /* 0x000910cb01007387 */ /* 0x000fe20000100800 */
[----:B--2---:R-:W-:-:S02]  /*14620*/  IADD3.X R200, R200, UR60, RZ, P6, !PT ;  /* 0x0000003cc8c87c10 */ /* 0x004fc4000b7fe4ff */
[----:B------:R-:W-:Y:S02]  /*14630*/  IADD3 R209, P6, R209, UR5, RZ ;  /* 0x00000005d1d17c10 */ /* 0x000fe4000ffde0ff */
[----:B------:R-:W-:Y:S02]  /*14640*/  IADD3.X R205, R205, UR60, RZ, P1, !PT ;  /* 0x0000003ccdcd7c10 */ /* 0x000fe40008ffe4ff */
[----:B------:R-:W-:Y:S02]  /*14650*/  IADD3 R210, P1, R210, UR5, RZ ;  /* 0x00000005d2d27c10 */ /* 0x000fe4000ff3e0ff */
[----:B------:R-:W-:Y:S01]  /*14660*/  IADD3.X R206, R206, UR60, RZ, P2, !PT ;  /* 0x0000003ccece7c10 */ /* 0x000fe200097fe4ff */
        /* <DEDUP_REMOVED lines=37> */
[----:B------:R-:W-:Y:S01]  /*148c0*/  STL [R1+0x8c0], R241 ;  /* 0x0008c0f101007387 */ /* 0x000fe20000100800 */
[----:B------:R-:W-:-:S02]  /*148d0*/  IADD3.X R243, R243, UR60, RZ, P5, !PT ;  /* 0x0000003cf3f37c10 */ /* 0x000fc4000affe4ff */
[----:B------:R-:W-:Y:S01]  /*148e0*/  IADD3 R248, P5, R248, UR5, RZ ;  /* 0x00000005f8f87c10 */ /* 0x000fe2000ffbe0ff */
[----:B0-----:R-:W2:Y:S04]  /*148f0*/  LDL.LU R249, [R1+0x8cc] ;  /* 0x0008cc0001f97983 */ /* 0x001ea80000300800 */
[----:B------:R-:W-:Y:S01]  /*14900*/  STL [R1+0x8e4], R242 ;  /* 0x0008e4f201007387 */ /* 0x000fe20000100800 */
[----:B---3--:R-:W-:-:S05]  /*14910*/  IADD3.X R250, R250, UR60, RZ, P6, !PT ;  /* 0x0000003cfafa7c10 */ /* 0x008fca000b7fe4ff */
[----:B------:R0:W-:Y:S04]  /*14920*/  STL [R1+0x8d4], R250 ;  /* 0x0008d4fa01007387 */ /* 0x0001e80000100800 */
[----:B------:R-:W-:Y:S04]  /*14930*/  STL [R1+0x8dc], R243 ;  /* 0x0008dcf301007387 */ /* 0x000fe80000100800 */
[----:B0-----:R-:W3:Y:S01]  /*14940*/  LDL.LU R250, [R1+0x8a0] ;  /* 0x0008a00001fa7983 */ /* 0x001ee20000300800 */
[----:B----4-:R-:W-:-:S03]  /*14950*/  IADD3 R251, P6, R251, UR5, RZ ;  /* 0x00000005fbfb7c10 */ /* 0x010fc6000ffde0ff */
        /* <DEDUP_REMOVED lines=29> */
[----:B--2---:R-:W-:-:S05]  /*14b30*/  IADD3.X R249, R249, UR60, RZ, P1, !PT ;  /* 0x0000003cf9f97c10 */ /* 0x004fca0008ffe4ff */
[----:B------:R0:W-:Y:S04]  /*14b40*/  STL [R1+0x8cc], R249 ;  /* 0x0008ccf901007387 */ /* 0x0001e80000100800 */
[----:B0-----:R-:W2:Y:S01]  /*14b50*/  LDL.LU R249, [R1+0x830] ;  /* 0x0008300001f97983 */ /* 0x001ea20000300800 */
[----:B---3--:R-:W-:-:S05]  /*14b60*/  IADD3 R250, P1, R250, UR5, RZ ;  /* 0x00000005fafa7c10 */ /* 0x008fca000ff3e0ff */
[----:B------:R0:W-:Y:S01]  /*14b70*/  STL [R1+0x8a0], R250 ;  /* 0x0008a0fa01007387 */ /* 0x0001e20000100800 */
[----:B----4-:R-:W-:Y:S02]  /*14b80*/  IADD3.X R202, R202, UR60, RZ, P2, !PT ;  /* 0x0000003ccaca7c10 */ /* 0x010fe400097fe4ff */
[----:B-----5:R-:W-:Y:S02]  /*14b90*/  IADD3 R199, P2, R199, UR5, RZ ;  /* 0x00000005c7c77c10 */ /* 0x020fe4000ff5e0ff */
[----:B------:R-:W-:Y:S02]  /*14ba0*/  IADD3.X R203, R203, UR60, RZ, P3, !PT ;  /* 0x0000003ccbcb7c10 */ /* 0x000fe40009ffe4ff */
[----:B------:R-:W-:Y:S01]  /*14bb0*/  IADD3 R200, P3, R200, UR5, RZ ;  /* 0x00000005c8c87c10 */ /* 0x000fe2000ff7e0ff */
[----:B0-----:R-:W3:Y:S01]  /*14bc0*/  LDL.LU R250, [R1+0x854] ;  /* 0x0008540001fa7983 */ /* 0x001ee20000300800 */
        /* <DEDUP_REMOVED lines=43> */
[----:B------:R-:W-:Y:S04]  /*14e80*/  STL [R1+0x86c], R241 ;  /* 0x00086cf101007387 */ /* 0x000fe80000100800 */
[----:B0-----:R-:W4:Y:S01]  /*14e90*/  LDL.LU R251, [R1+0x828] ;  /* 0x0008280001fb7983 */ /* 0x001f220000300800 */
[----:B------:R-:W-:-:S02]  /*14ea0*/  IADD3 R242, P1, R242, UR5, RZ ;  /* 0x00000005f2f27c10 */ /* 0x000fc4000ff3e0ff */
[----:B------:R-:W-:Y:S02]  /*14eb0*/  IADD3.X R248, R248, UR60, RZ, P3, !PT ;  /* 0x0000003cf8f87c10 */ /* 0x000fe40009ffe4ff */
[----:B------:R-:W-:Y:S01]  /*14ec0*/  IADD3 R243, P2, R243, UR5, RZ ;  /* 0x00000005f3f37c10 */ /* 0x000fe2000ff5e0ff */
[----:B------:R-:W-:Y:S01]  /*14ed0*/  STL [R1+0x840], R242 ;  /* 0x000840f201007387 */ /* 0x000fe20000100800 */
[----:B--2---:R-:W-:-:S05]  /*14ee0*/  IADD3 R249, P3, R249, UR5, RZ ;  /* 0x00000005f9f97c10 */ /* 0x004fca000ff7e0ff */
[----:B------:R0:W-:Y:S04]  /*14ef0*/  STL [R1+0x830], R249 ;  /* 0x000830f901007387 */ /* 0x0001e80000100800 */
[----:B------:R-:W-:Y:S04]  /*14f00*/  STL [R1+0x838], R243 ;  /* 0x000838f301007387 */ /* 0x000fe80000100800 */
[----:B0-----:R-:W2:Y:S04]  /*14f10*/  LDL.LU R249, [R1+0x84c] ;  /* 0x00084c0001f97983 */ /* 0x001ea80000300800 */
[----:B------:R-:W-:Y:S04]  /*14f20*/  STL [R1+0x85c], R248 ;  /* 0x00085cf801007387 */ /* 0x000fe80000100800 */
[----:B------:R-:W5:Y:S04]  /*14f30*/  LDL.LU R202, [R1+0x820] ;  /* 0x0008200001ca7983 */ /* 0x000f680000300800 */
[----:B------:R-:W5:Y:S04]  /*14f40*/  LDL.LU R199, [R1+0x844] ;  /* 0x0008440001c77983 */ /* 0x000f680000300800 */
[----:B------:R-:W5:Y:S01]  /*14f50*/  LDL.LU R203, [R1+0x818] ;  /* 0x0008180001cb7983 */ /* 0x000f620000300800 */
[----:B---3--:R-:W-:-:S05]  /*14f60*/  IADD3.X R250, R250, UR60, RZ, P4, !PT ;  /* 0x0000003cfafa7c10 */ /* 0x008fca000a7fe4ff */
[----:B------:R0:W-:Y:S04]  /*14f70*/  STL [R1+0x854], R250 ;  /* 0x000854fa01007387 */ /* 0x0001e80000100800 */
[----:B------:R-:W3:Y:S04]  /*14f80*/  LDL.LU R200, [R1+0x83c] ;  /* 0x00083c0001c87983 */ /* 0x000ee80000300800 */
        /* <DEDUP_REMOVED lines=20> */
[----:B0-----:R-:W3:Y:S04]  /*150d0*/  LDL.LU R250, [R1+0x7c0] ;  /* 0x0007c00001fa7983 */ /* 0x001ee80000300800 */
[----:B------:R-:W3:Y:S04]  /*150e0*/  LDL.LU R243, [R1+0x7e4] ;  /* 0x0007e40001f37983 */ /* 0x000ee80000300800 */
[----:B------:R-:W3:Y:S01]  /*150f0*/  LDL.LU R248, [R1+0x7b8] ;  /* 0x0007b80001f87983 */ /* 0x000ee20000300800 */
[----:B----4-:R-:W-:-:S05]  /*15100*/  IADD3 R251, P4, R251, UR5, RZ ;  /* 0x00000005fbfb7c10 */ /* 0x010fca000ff9e0ff */
[----:B------:R0:W-:Y:S04]  /*15110*/  STL [R1+0x828], R251 ;  /* 0x000828fb01007387 */ /* 0x0001e80000100800 */
[----:B0-----:R-:W4:Y:S01]  /*15120*/  LDL.LU R251, [R1+0x7dc] ;  /* 0x0007dc0001fb7983 */ /* 0x001f220000300800 */
[----:B--2---:R-:W-:Y:S02]  /*15130*/  IADD3.X R249, R249, UR60, RZ, P5, !PT ;  /* 0x0000003cf9f97c10 */ /* 0x004fe4000affe4ff */
[----:B-----5:R-:W-:Y:S02]  /*15140*/  IADD3 R202, P5, R202, UR5, RZ ;  /* 0x00000005caca7c10 */ /* 0x020fe4000ffbe0ff */
[----:B------:R-:W-:Y:S01]  /*15150*/  IADD3.X R199, R199, UR60, RZ, P6, !PT ;  /* 0x0000003cc7c77c10 */ /* 0x000fe2000b7fe4ff */
[----:B------:R0:W-:Y:S01]  /*15160*/  STL [R1+0x84c], R249 ;  /* 0x00084cf901007387 */ /* 0x0001e20000100800 */
[----:B------:R-:W-:-:S03]  /*15170*/  IADD3 R203, P6, R203, UR5, RZ ;  /* 0x00000005cbcb7c10 */ /* 0x000fc6000ffde0ff */
[----:B0-----:R-:W2:Y:S01]  /*15180*/  LDL.LU R249, [R1+0x7b0] ;  /* 0x0007b00001f97983 */ /* 0x001ea20000300800 */
[----:B---3--:R-:W-:Y:S02]  /*15190*/  IADD3.X R200, R200, UR60, RZ, P1, !PT ;  /* 0x0000003cc8c87c10 */ /* 0x008fe40008ffe4ff */
[----:B------:R-:W-:Y:S01]  /*151a0*/  IADD3 R209, P1, R209, UR5, RZ ;  /* 0x00000005d1d17c10 */ /* 0x000fe2000ff3e0ff */
        /* <DEDUP_REMOVED lines=44> */
[----:B------:R-:W-:-:S03]  /*15470*/  IADD3.X R243, R243, UR60, RZ, P6, !PT ;  /* 0x0000003cf3f37c10 */ /* 0x000fc6000b7fe4ff */
[----:B0-----:R-:W3:Y:S04]  /*15480*/  LDL.LU R250, [R1+0x7d4] ;  /* 0x0007d40001fa7983 */ /* 0x001ee80000300800 */
[----:B------:R-:W-:Y:S01]  /*15490*/  STL [R1+0x7ec], R242 ;  /* 0x0007ecf201007387 */ /* 0x000fe20000100800 */
[----:B----4-:R-:W-:-:S05]  /*154a0*/  IADD3.X R251, R251, UR60, RZ, P1, !PT ;  /* 0x0000003cfbfb7c10 */ /* 0x010fca0008ffe4ff */
[----:B------:R0:W-:Y:S04]  /*154b0*/  STL [R1+0x7dc], R251 ;  /* 0x0007dcfb01007387 */ /* 0x0001e80000100800 */
[----:B------:R-:W-:Y:S04]  /*154c0*/  STL [R1+0x7e4], R243 ;  /* 0x0007e4f301007387 */ /* 0x000fe80000100800 */
[----:B0-----:R-:W4:Y:S01]  /*154d0*/  LDL.LU R251, [R1+0x7a8] ;  /* 0x0007a80001fb7983 */ /* 0x001f220000300800 */
[----:B------:R-:W-:-:S05]  /*154e0*/  IADD3 R248, P6, R248, UR5, RZ ;  /* 0x00000005f8f87c10 */ /* 0x000fca000ffde0ff */
[----:B------:R-:W-:Y:S04]  /*154f0*/  STL [R1+0x7b8], R248 ;  /* 0x0007b8f801007387 */ /* 0x000fe80000100800 */
[----:B------:R-:W5:Y:S04]  /*15500*/  LDL.LU R202, [R1+0x7cc] ;  /* 0x0007cc0001ca7983 */ /* 0x000f680000300800 */
[----:B------:R-:W5:Y:S04]  /*15510*/  LDL.LU R199, [R1+0x7a0] ;  /* 0x0007a00001c77983 */ /* 0x000f680000300800 */
[----:B------:R-:W5:Y:S01]  /*15520*/  LDL.LU R203, [R1+0x7c4] ;  /* 0x0007c40001cb7983 */ /* 0x000f620000300800 */
[----:B--2---:R-:W-:-:S05]  /*15530*/  IADD3 R249, P1, R249, UR5, RZ ;  /* 0x00000005f9f97c10 */ /* 0x004fca000ff3e0ff */
        /* <DEDUP_REMOVED lines=25> */
[----:B---3--:R-:W-:-:S05]  /*156d0*/  IADD3.X R250, R250, UR60, RZ, P2, !PT ;  /* 0x0000003cfafa7c10 */ /* 0x008fca00097fe4ff */
[----:B------:R0:W-:Y:S04]  /*156e0*/  STL [R1+0x7d4], R250 ;  /* 0x0007d4fa01007387 */ /* 0x0001e80000100800 */
[----:B0-----:R-:W3:Y:S01]  /*156f0*/  LDL.LU R250, [R1+0x738] ;  /* 0x0007380001fa7983 */ /* 0x001ee20000300800 */
[----:B----4-:R-:W-:-:S05]  /*15700*/  IADD3 R251, P2, R251, UR5, RZ ;  /* 0x00000005fbfb7c10 */ /* 0x010fca000ff5e0ff */
[----:B------:R0:W-:Y:S04]  /*15710*/  STL [R1+0x7a8], R251 ;  /* 0x0007a8fb01007387 */ /* 0x0001e80000100800 */
[----:B0-----:R-:W4:Y:S01]  /*15720*/  LDL.LU R251, [R1+0x75c] ;  /* 0x00075c0001fb7983 */ /* 0x001f220000300800 */
[----:B-----5:R-:W-:Y:S02]  /*15730*/  IADD3.X R202, R202, UR60, RZ, P3, !PT ;  /* 0x0000003ccaca7c10 */ /* 0x020fe40009ffe4ff */
[----:B------:R-:W-:Y:S02]  /*15740*/  IADD3 R199, P3, R199, UR5, RZ ;  /* 0x00000005c7c77c10 */ /* 0x000fe4000ff7e0ff */
[----:B------:R-:W-:Y:S01]  /*15750*/  IADD3.X R203, R203, UR60, RZ, P4, !PT ;  /* 0x0000003ccbcb7c10 */ /* 0x000fe2000a7fe4ff */
[----:B------:R-:W-:Y:S04]  /*15760*/  STL [R1+0x7cc], R202 ;  /* 0x0007ccca01007387 */ /* 0x000fe80000100800 */
[----:B------:R-:W-:Y:S04]  /*15770*/  STL [R1+0x7a0], R199 ;  /* 0x0007a0c701007387 */ /* 0x000fe80000100800 */
[----:B------:R-:W-:Y:S01]  /*15780*/  STL [R1+0x7c4], R203 ;  /* 0x0007c4cb01007387 */ /* 0x000fe20000100800 */
[----:B--2---:R-:W-:-:S02]  /*15790*/  IADD3 R200, P4, R200, UR5, RZ ;  /* 0x00000005c8c87c10 */ /* 0x004fc4000ff9e0ff */
[----:B------:R-:W-:Y:S02]  /*157a0*/  IADD3.X R209, R209, UR60, RZ, P5, !PT ;  /* 0x0000003cd1d17c10 */ /* 0x000fe4000affe4ff */
[----:B------:R-:W-:Y:S02]  /*157b0*/  IADD3 R205, P5, R205, UR5, RZ ;  /* 0x00000005cdcd7c10 */ /* 0x000fe4000ffbe0ff */
[----:B------:R-:W-:Y:S02]  /*157c0*/  IADD3.X R210, R210, UR60, RZ, P6, !PT ;  /* 0x0000003cd2d27c10 */ /* 0x000fe4000b7fe4ff */
        /* <DEDUP_REMOVED lines=36> */
[----:B------:R0:W-:Y:S01]  /*15a10*/  STL [R1+0x76c], R249 ;  /* 0x00076cf901007387 */ /* 0x0001e20000100800 */
[----:B------:R-:W-:-:S03]  /*15a20*/  IADD3 R242, P2, R242, UR5, RZ ;  /* 0x00000005f2f27c10 */ /* 0x000fc6000ff5e0ff */
[----:B------:R-:W-:Y:S01]  /*15a30*/  STL [R1+0x774], R241 ;  /* 0x000774f101007387 */ /* 0x000fe20000100800 */
[----:B------:R-:W-:Y:S02]  /*15a40*/  IADD3.X R248, R248, UR60, RZ, P4, !PT ;  /* 0x0000003cf8f87c10 */ /* 0x000fe4000a7fe4ff */
[----:B------:R-:W-:Y:S01]  /*15a50*/  IADD3 R243, P3, R243, UR5, RZ ;  /* 0x00000005f3f37c10 */ /* 0x000fe2000ff7e0ff */
[----:B0-----:R-:W2:Y:S04]  /*15a60*/  LDL.LU R249, [R1+0x730] ;  /* 0x0007300001f97983 */ /* 0x001ea80000300800 */
[----:B------:R-:W-:Y:S01]  /*15a70*/  STL [R1+0x748], R242 ;  /* 0x000748f201007387 */ /* 0x000fe20000100800 */
[----:B---3--:R-:W-:-:S05]  /*15a80*/  IADD3 R250, P4, R250, UR5, RZ ;  /* 0x00000005fafa7c10 */ /* 0x008fca000ff9e0ff */
[----:B------:R0:W-:Y:S04]  /*15a90*/  STL [R1+0x738], R250 ;  /* 0x000738fa01007387 */ /* 0x0001e80000100800 */
[----:B------:R-:W-:Y:S04]  /*15aa0*/  STL [R1+0x740], R243 ;  /* 0x000740f301007387 */ /* 0x000fe80000100800 */
[----:B0-----:R-:W3:Y:S04]  /*15ab0*/  LDL.LU R250, [R1+0x754] ;  /* 0x0007540001fa7983 */ /* 0x001ee80000300800 */
[----:B------:R-:W-:Y:S04]  /*15ac0*/  STL [R1+0x764], R248 ;  /* 0x000764f801007387 */ /* 0x000fe80000100800 */
[----:B------:R-:W5:Y:S04]  /*15ad0*/  LDL.LU R202, [R1+0x728] ;  /* 0x0007280001ca7983 */ /* 0x000f680000300800 */
[----:B------:R-:W5:Y:S04]  /*15ae0*/  LDL.LU R199, [R1+0x74c] ;  /* 0x00074c0001c77983 */ /* 0x000f680000300800 */
[----:B------:R-:W5:Y:S01]  /*15af0*/  LDL.LU R203, [R1+0x720] ;  /* 0x0007200001cb7983 */ /* 0x000f620000300800 */
[----:B----4-:R-:W-:-:S05]  /*15b00*/  IADD3.X R251, R251, UR60, RZ, P5, !PT ;  /* 0x0000003cfbfb7c10 */ /* 0x010fca000affe4ff */
[----:B------:R0:W-:Y:S04]  /*15b10*/  STL [R1+0x75c], R251 ;  /* 0x00075cfb01007387 */ /* 0x0001e80000100800 */
[----:B------:R-:W4:Y:S04]  /*15b20*/  LDL.LU R200, [R1+0x744] ;  /* 0x0007440001c87983 */ /* 0x000f280000300800 */
        /* <DEDUP_REMOVED lines=20> */
[----:B0-----:R-:W4:Y:S04]  /*15c70*/  LDL.LU R251, [R1+0x6c8] ;  /* 0x0006c80001fb7983 */ /* 0x001f280000300800 */
[----:B------:R-:W4:Y:S04]  /*15c80*/  LDL.LU R243, [R1+0x6ec] ;  /* 0x0006ec0001f37983 */ /* 0x000f280000300800 */
[----:B------:R-:W4:Y:S01]  /*15c90*/  LDL.LU R248, [R1+0x6c0] ;  /* 0x0006c00001f87983 */ /* 0x000f220000300800 */
[----:B--2---:R-:W-:-:S05]  /*15ca0*/  IADD3 R249, P5, R249, UR5, RZ ;  /* 0x00000005f9f97c10 */ /* 0x004fca000ffbe0ff */
[----:B------:R0:W-:Y:S04]  /*15cb0*/  STL [R1+0x730], R249 ;  /* 0x000730f901007387 */ /* 0x0001e80000100800 */
[----:B0-----:R-:W2:Y:S01]  /*15cc0*/  LDL.LU R249, [R1+0x6e4] ;  /* 0x0006e40001f97983 */ /* 0x001ea20000300800 */
[----:B---3--:R-:W-:-:S05]  /*15cd0*/  IADD3.X R250, R250, UR60, RZ, P6, !PT ;  /* 0x0000003cfafa7c10 */ /* 0x008fca000b7fe4ff */
[----:B------:R0:W-:Y:S01]  /*15ce0*/  STL [R1+0x754], R250 ;  /* 0x000754fa01007387 */ /* 0x0001e20000100800 */
[----:B-----5:R-:W-:Y:S02]  /*15cf0*/  IADD3 R202, P6, R202, UR5, RZ ;  /* 0x00000005caca7c10 */ /* 0x020fe4000ffde0ff */
[----:B------:R-:W-:Y:S02]  /*15d00*/  IADD3.X R199, R199, UR60, RZ, P1, !PT ;  /* 0x0000003cc7c77c10 */ /* 0x000fe40008ffe4ff */
[----:B------:R-:W-:Y:S01]  /*15d10*/  IADD3 R203, P1, R203, UR5, RZ ;  /* 0x00000005cbcb7c10 */ /* 0x000fe2000ff3e0ff */
[----:B0-----:R-:W3:Y:S01]  /*15d20*/  LDL.LU R250, [R1+0x6b8] ;  /* 0x0006b80001fa7983 */ /* 0x001ee20000300800 */
[----:B----4-:R-:W-:Y:S02]  /*15d30*/  IADD3.X R200, R200, UR60, RZ, P2, !PT ;  /* 0x0000003cc8c87c10 */ /* 0x010fe400097fe4ff */
        /* <DEDUP_REMOVED lines=51> */
[----:B------:R1:W-:Y:S04]  /*16070*/  STL [R1+0x6ec], R243 ;  /* 0x0006ecf301007387 */ /* 0x0003e80000100800 */
[----:B0-----:R-:W2:Y:S04]  /*16080*/  LDL.LU R249, [R1+0x6b0] ;  /* 0x0006b00001f97983 */ /* 0x001ea80000300800 */
[----:B------:R-:W-:Y:S04]  /*16090*/  STL [R1+0x6c0], R248 ;  /* 0x0006c0f801007387 */ /* 0x000fe80000100800 */
[----:B------:R-:W5:Y:S04]  /*160a0*/  LDL.LU R199, [R1+0x6d4] ;  /* 0x0006d40001c77983 */ /* 0x000f680000300800 */
[----:B------:R-:W5:Y:S04]  /*160b0*/  LDL.LU R203, [R1+0x6a8] ;  /* 0x0006a80001cb7983 */ /* 0x000f680000300800 */
[----:B------:R-:W5:Y:S01]  /*160c0*/  LDL.LU R200, [R1+0x6cc] ;  /* 0x0006cc0001c87983 */ /* 0x000f620000300800 */
[----:B---3--:R-:W-:-:S05]  /*160d0*/  IADD3 R250, P2, R250, UR5, RZ ;  /* 0x00000005fafa7c10 */ /* 0x008fca000ff5e0ff */
        /* <DEDUP_REMOVED lines=21> */
[----:B-1----:R-:W3:Y:S04]  /*16230*/  LDL.LU R243, [R1+0x650] ;  /* 0x0006500001f37983 */ /* 0x002ee80000300800 */
[----:B0-----:R-:W3:Y:S04]  /*16240*/  LDL.LU R250, [R1+0x674] ;  /* 0x0006740001fa7983 */ /* 0x001ee80000300800 */
[----:B------:R-:W3:Y:S01]  /*16250*/  LDL.LU R248, [R1+0x648] ;  /* 0x0006480001f87983 */ /* 0x000ee20000300800 */
[----:B----4-:R-:W-:-:S05]  /*16260*/  IADD3.X R251, R251, UR60, RZ, P3, !PT ;  /* 0x0000003cfbfb7c10 */ /* 0x010fca0009ffe4ff */
[----:B------:R0:W-:Y:S04]  /*16270*/  STL [R1+0x6dc], R251 ;  /* 0x0006dcfb01007387 */ /* 0x0001e80000100800 */
[----:B0-----:R-:W4:Y:S01]  /*16280*/  LDL.LU R251, [R1+0x66c] ;  /* 0x00066c0001fb7983 */ /* 0x001f220000300800 */
[----:B--2---:R-:W-:Y:S02]  /*16290*/  IADD3 R249, P3, R249, UR5, RZ ;  /* 0x00000005f9f97c10 */ /* 0x004fe4000ff7e0ff */
[----:B-----5:R-:W-:Y:S02]  /*162a0*/  IADD3.X R199, R199, UR60, RZ, P4, !PT ;  /* 0x0000003cc7c77c10 */ /* 0x020fe4000a7fe4ff */
[----:B------:R-:W-:Y:S02]  /*162b0*/  IADD3 R203, P4, R203, UR5, RZ ;  /* 0x00000005cbcb7c10 */ /* 0x000fe4000ff9e0ff */
[----:B------:R-:W-:Y:S01]  /*162c0*/  IADD3.X R200, R200, UR60, RZ, P5, !PT ;  /* 0x0000003cc8c87c10 */ /* 0x000fe2000affe4ff */
[----:B------:R0:W-:Y:S04]  /*162d0*/  STL [R1+0x6b0], R249 ;  /* 0x0006b0f901007387 */ /* 0x0001e80000100800 */
[----:B0-----:R-:W2:Y:S04]  /*162e0*/  LDL.LU R249, [R1+0x640] ;  /* 0x0006400001f97983 */ /* 0x001ea80000300800 */
[----:B------:R-:W-:Y:S04]  /*162f0*/  STL [R1+0x6d4], R199 ;  /* 0x0006d4c701007387 */ /* 0x000fe80000100800 */
[----:B------:R-:W-:Y:S01]  /*16300*/  STL [R1+0x6a8], R203 ;  /* 0x0006a8cb01007387 */ /* 0x000fe20000100800 */
[----:B---3--:R-:W-:-:S02]  /*16310*/  IADD3 R209, P5, R209, UR5, RZ ;  /* 0x00000005d1d17c10 */ /* 0x008fc4000ffbe0ff */
        /* <DEDUP_REMOVED lines=43> */
[----:B------:R-:W-:Y:S01]  /*165d0*/  IADD3 R248, P4, R248, UR5, RZ ;  /* 0x00000005f8f87c10 */ /* 0x000fe2000ff9e0ff */
[----:B0-----:R-:W3:Y:S04]  /*165e0*/  LDL.LU R250, [R1+0x664] ;  /* 0x0006640001fa7983 */ /* 0x001ee80000300800 */
[----:B------:R-:W-:Y:S04]  /*165f0*/  STL [R1+0x650], R243 ;  /* 0x000650f301007387 */ /* 0x000fe80000100800 */
[----:B------:R0:W-:Y:S04]  /*16600*/  STL [R1+0x648], R248 ;  /* 0x000648f801007387 */ /* 0x0001e80000100800 */
[----:B0-----:R-:W5:Y:S01]  /*16610*/  LDL.LU R248, [R1+0x638] ;  /* 0x0006380001f87983 */ /* 0x001f620000300800 */
[----:B----4-:R-:W-:-:S05]  /*16620*/  IADD3.X R251, R251, UR60, RZ, P5, !PT ;  /* 0x0000003cfbfb7c10 */ /* 0x010fca000affe4ff */
[----:B------:R0:W-:Y:S04]  /*16630*/  STL [R1+0x66c], R251 ;  /* 0x00066cfb01007387 */ /* 0x0001e80000100800 */
[----:B0-----:R-:W4:Y:S04]  /*16640*/  LDL.LU R251, [R1+0x65c] ;  /* 0x00065c0001fb7983 */ /* 0x001f280000300800 */
[----:B------:R-:W4:Y:S04]  /*16650*/  LDL.LU R199, [R1+0x630] ;  /* 0x0006300001c77983 */ /* 0x000f280000300800 */
[----:B------:R-:W4:Y:S04]  /*16660*/  LDL.LU R203, [R1+0x654] ;  /* 0x0006540001cb7983 */ /* 0x000f280000300800 */
[----:B------:R-:W4:Y:S01]  /*16670*/  LDL.LU R200, [R1+0x628] ;  /* 0x0006280001c87983 */ /* 0x000f220000300800 */
        /* <DEDUP_REMOVED lines=23> */
[----:B0-----:R-:W2:Y:S01]  /*167f0*/  LDL.LU R249, [R1+0x5d0] ;  /* 0x0005d00001f97983 */ /* 0x001ea20000300800 */
[----:B---3--:R-:W-:-:S05]  /*16800*/  IADD3.X R250, R250, UR60, RZ, P6, !PT ;  /* 0x0000003cfafa7c10 */ /* 0x008fca000b7fe4ff */
[----:B------:R0:W-:Y:S01]  /*16810*/  STL [R1+0x664], R250 ;  /* 0x000664fa01007387 */ /* 0x0001e20000100800 */
[----:B-----5:R-:W-:-:S03]  /*16820*/  IADD3 R248, P6, R248, UR5, RZ ;  /* 0x00000005f8f87c10 */ /* 0x020fc6000ffde0ff */
[----:B0-----:R-:W3:Y:S04]  /*16830*/  LDL.LU R250, [R1+0x5f4] ;  /* 0x0005f40001fa7983 */ /* 0x001ee80000300800 */
[----:B------:R0:W-:Y:S04]  /*16840*/  STL [R1+0x638], R248 ;  /* 0x000638f801007387 */ /* 0x0001e80000100800 */
[----:B0-----:R-:W5:Y:S01]  /*16850*/  LDL.LU R248, [R1+0x5c8] ;  /* 0x0005c80001f87983 */ /* 0x001f620000300800 */
[----:B----4-:R-:W-:-:S05]  /*16860*/  IADD3.X R251, R251, UR60, RZ, P1, !PT ;  /* 0x0000003cfbfb7c10 */ /* 0x010fca0008ffe4ff */
[----:B------:R0:W-:Y:S04]  /*16870*/  STL [R1+0x65c], R251 ;  /* 0x00065cfb01007387 */ /* 0x0001e80000100800 */
[----:B0-----:R-:W4:Y:S01]  /*16880*/  LDL.LU R251, [R1+0x5ec] ;  /* 0x0005ec0001fb7983 */ /* 0x001f220000300800 */
[----:B------:R-:W-:Y:S02]  /*16890*/  IADD3 R199, P1, R199, UR5, RZ ;  /* 0x00000005c7c77c10 */ /* 0x000fe4000ff3e0ff */
        /* <DEDUP_REMOVED lines=48> */
[----:B0-----:R-:W2:Y:S04]  /*16ba0*/  LDL.LU R249, [R1+0x5c0] ;  /* 0x0005c00001f97983 */ /* 0x001ea80000300800 */
[----:B------:R-:W-:Y:S01]  /*16bb0*/  STL [R1+0x5fc], R243 ;  /* 0x0005fcf301007387 */ /* 0x000fe20000100800 */
[----:B---3--:R-:W-:-:S05]  /*16bc0*/  IADD3.X R250, R250, UR60, RZ, P2, !PT ;  /* 0x0000003cfafa7c10 */ /* 0x008fca00097fe4ff */
[----:B------:R0:W-:Y:S01]  /*16bd0*/  STL [R1+0x5f4], R250 ;  /* 0x0005f4fa01007387 */ /* 0x0001e20000100800 */
[----:B-----5:R-:W-:-:S03]  /*16be0*/  IADD3 R248, P2, R248, UR5, RZ ;  /* 0x00000005f8f87c10 */ /* 0x020fc6000ff5e0ff */
[----:B0-----:R-:W3:Y:S04]  /*16bf0*/  LDL.LU R250, [R1+0x5e4] ;  /* 0x0005e40001fa7983 */ /* 0x001ee80000300800 */
[----:B------:R-:W5:Y:S04]  /*16c00*/  LDL.LU R199, [R1+0x5b8] ;  /* 0x0005b80001c77983 */ /* 0x000f680000300800 */
[----:B------:R-:W-:Y:S04]  /*16c10*/  STL [R1+0x5c8], R248 ;  /* 0x0005c8f801007387 */ /* 0x000fe80000100800 */
        /* <DEDUP_REMOVED lines=26> */
[----:B------:R-:W4:Y:S01]  /*16dc0*/  LDL.LU R248, [R1+0x57c] ;  /* 0x00057c0001f87983 */ /* 0x000f220000300800 */
[----:B--2---:R-:W-:-:S02]  /*16dd0*/  IADD3 R249, P3, R249, UR5, RZ ;  /* 0x00000005f9f97c10 */ /* 0x004fc4000ff7e0ff */
[----:B---3--:R-:W-:Y:S02]  /*16de0*/  IADD3.X R250, R250, UR60, RZ, P4, !PT ;  /* 0x0000003cfafa7c10 */ /* 0x008fe4000a7fe4ff */
[----:B-----5:R-:W-:-:S03]  /*16df0*/  IADD3 R199, P4, R199, UR5, RZ ;  /* 0x00000005c7c77c10 */ /* 0x020fc6000ff9e0ff */
[----:B------:R0:W-:Y:S04]  /*16e00*/  STL [R1+0x5e4], R250 ;  /* 0x0005e4fa01007387 */ /* 0x0001e80000100800 */
[----:B------:R1:W-:Y:S01]  /*16e10*/  STL [R1+0x5c0], R249 ;  /* 0x0005c0f901007387 */ /* 0x0003e20000100800 */
[----:B------:R-:W-:Y:S02]  /*16e20*/  IADD3.X R203, R203, UR60, RZ, P5, !PT ;  /* 0x0000003ccbcb7c10 */ /* 0x000fe4000affe4ff */
[----:B------:R-:W-:Y:S01]  /*16e30*/  IADD3 R200, P5, R200, UR5, RZ ;  /* 0x00000005c8c87c10 */ /* 0x000fe2000ffbe0ff */
[----:B0-----:R-:W2:Y:S04]  /*16e40*/  LDL.LU R250, [R1+0x550] ;  /* 0x0005500001fa7983 */ /* 0x001ea80000300800 */
[----:B-1----:R-:W3:Y:S04]  /*16e50*/  LDL.LU R249, [R1+0x574] ;  /* 0x0005740001f97983 */ /* 0x002ee80000300800 */
[----:B------:R-:W-:Y:S01]  /*16e60*/  STL [R1+0x5b8], R199 ;  /* 0x0005b8c701007387 */ /* 0x000fe20000100800 */
[----:B----4-:R-:W-:-:S02]  /*16e70*/  IADD3.X R209, R209, UR60, RZ, P6, !PT ;  /* 0x0000003cd1d17c10 */ /* 0x010fc4000b7fe4ff */
        /* <DEDUP_REMOVED lines=45> */
[----:B------:R-:W-:-:S03]  /*17150*/  IADD3.X R248, R248, UR60, RZ, P5, !PT ;  /* 0x0000003cf8f87c10 */ /* 0x000fc6000affe4ff */
[----:B------:R-:W-:Y:S04]  /*17160*/  STL [R1+0x584], R243 ;  /* 0x000584f301007387 */ /* 0x000fe80000100800 */
[----:B------:R0:W-:Y:S04]  /*17170*/  STL [R1+0x57c], R248 ;  /* 0x00057cf801007387 */ /* 0x0001e80000100800 */
[----:B0-----:R-:W5:Y:S01]  /*17180*/  LDL.LU R248, [R1+0x56c] ;  /* 0x00056c0001f87983 */ /* 0x001f620000300800 */
[----:B--2---:R-:W-:Y:S02]  /*17190*/  IADD3 R250, P5, R250, UR5, RZ ;  /* 0x00000005fafa7c10 */ /* 0x004fe4000ffbe0ff */
[----:B---3--:R-:W-:-:S03]  /*171a0*/  IADD3.X R249, R249, UR60, RZ, P6, !PT ;  /* 0x0000003cf9f97c10 */ /* 0x008fc6000b7fe4ff */
[----:B------:R0:W-:Y:S04]  /*171b0*/  STL [R1+0x550], R250 ;  /* 0x000550fa01007387 */ /* 0x0001e80000100800 */
[----:B0-----:R-:W2:Y:S04]  /*171c0*/  LDL.LU R250, [R1+0x540] ;  /* 0x0005400001fa7983 */ /* 0x001ea80000300800 */
[----:B------:R-:W3:Y:S04]  /*171d0*/  LDL.LU R199, [R1+0x564] ;  /* 0x0005640001c77983 */ /* 0x000ee80000300800 */
[----:B------:R-:W3:Y:S04]  /*171e0*/  LDL.LU R203, [R1+0x538] ;  /* 0x0005380001cb7983 */ /* 0x000ee80000300800 */
[----:B------:R-:W3:Y:S04]  /*171f0*/  LDL.LU R200, [R1+0x55c] ;  /* 0x00055c0001c87983 */ /* 0x000ee80000300800 */
        /* <DEDUP_REMOVED lines=22> */
[----:B0-----:R-:W3:Y:S01]  /*17360*/  LDL.LU R249, [R1+0x504] ;  /* 0x0005040001f97983 */ /* 0x001ee20000300800 */
[----:B----4-:R-:W-:-:S05]  /*17370*/  IADD3 R251, P6, R251, UR5, RZ ;  /* 0x00000005fbfb7c10 */ /* 0x010fca000ffde0ff */
[----:B------:R0:W-:Y:S04]  /*17380*/  STL [R1+0x548], R251 ;  /* 0x000548fb01007387 */ /* 0x0001e80000100800 */
[----:B0-----:R-:W4:Y:S01]  /*17390*/  LDL.LU R251, [R1+0x4d8] ;  /* 0x0004d80001fb7983 */ /* 0x001f220000300800 */
[----:B-----5:R-:W-:-:S05]  /*173a0*/  IADD3.X R248, R248, UR60, RZ, P1, !PT ;  /* 0x0000003cf8f87c10 */ /* 0x020fca0008ffe4ff */
[----:B------:R0:W-:Y:S04]  /*173b0*/  STL [R1+0x56c], R248 ;  /* 0x00056cf801007387 */ /* 0x0001e80000100800 */
[----:B0-----:R-:W5:Y:S01]  /*173c0*/  LDL.LU R248, [R1+0x4fc] ;  /* 0x0004fc0001f87983 */ /* 0x001f620000300800 */
[----:B--2---:R-:W-:Y:S02]  /*173d0*/  IADD3 R250, P1, R250, UR5, RZ ;  /* 0x00000005fafa7c10 */ /* 0x004fe4000ff3e0ff */
[----:B---3--:R-:W-:Y:S02]  /*173e0*/  IADD3.X R199, R199, UR60, RZ, P2, !PT ;  /* 0x0000003cc7c77c10 */ /* 0x008fe400097fe4ff */
[----:B------:R-:W-:Y:S02]  /*173f0*/  IADD3 R203, P2, R203, UR5, RZ ;  /* 0x00000005cbcb7c10 */ /* 0x000fe4000ff5e0ff */
[----:B------:R-:W-:Y:S01]  /*17400*/  IADD3.X R200, R200, UR60, RZ, P3, !PT ;  /* 0x0000003cc8c87c10 */ /* 0x000fe20009ffe4ff */
[----:B------:R0:W-:Y:S01]  /*17410*/  STL [R1+0x540], R250 ;  /* 0x000540fa01007387 */ /* 0x0001e20000100800 */
[----:B------:R-:W-:-:S02]  /*17420*/  IADD3 R209, P3, R209, UR5, RZ ;  /* 0x00000005d1d17c10 */ /* 0x000fc4000ff7e0ff */
[----:B------:R-:W-:Y:S02]  /*17430*/  IADD3.X R205, R205, UR60, RZ, P4, !PT ;  /* 0x0000003ccdcd7c10 */ /* 0x000fe4000a7fe4ff */
[----:B------:R-:W-:Y:S02]  /*17440*/  IADD3 R210, P4, R210, UR5, RZ ;  /* 0x00000005d2d27c10 */ /* 0x000fe4000ff9e0ff */
[----:B------:R-:W-:Y:S02]  /*17450*/  IADD3.X R206, R206, UR60, RZ, P5, !PT ;  /* 0x0000003ccece7c10 */ /* 0x000fe4000affe4ff */
[----:B------:R-:W-:Y:S01]  /*17460*/  IADD3 R208, P5, R208, UR5, RZ ;  /* 0x00000005d0d07c10 */ /* 0x000fe2000ffbe0ff */
[----:B0-----:R-:W2:Y:S04]  /*17470*/  LDL.LU R250, [R1+0x4d0] ;  /* 0x0004d00001fa7983 */ /* 0x001ea80000300800 */
[----:B------:R-:W-:Y:S04]  /*17480*/  STL [R1+0x564], R199 ;  /* 0x000564c701007387 */ /* 0x000fe80000100800 */
[----:B------:R-:W-:Y:S04]  /*17490*/  STL [R1+0x538], R203 ;  /* 0x000538cb01007387 */ /* 0x000fe80000100800 */
[----:B------:R-:W-:Y:S04]  /*174a0*/  STL [R1+0x55c], R200 ;  /* 0x00055cc801007387 */ /* 0x000fe80000100800 */
        /* <DEDUP_REMOVED lines=33> */
[----:B------:R-:W-:Y:S01]  /*176c0*/  STL [R1+0x514], R240 ;  /* 0x000514f001007387 */ /* 0x000fe20000100800 */
[----:B------:R-:W-:-:S03]  /*176d0*/  IADD3 R243, P1, R243, UR5, RZ ;  /* 0x00000005f3f37c10 */ /* 0x000fc6000ff3e0ff */
[----:B------:R-:W-:Y:S04]  /*176e0*/  STL [R1+0x4e8], R241 ;  /* 0x0004e8f101007387 */ /* 0x000fe80000100800 */
[----:B------:R0:W-:Y:S04]  /*176f0*/  STL [R1+0x504], R249 ;  /* 0x000504f901007387 */ /* 0x0001e80000100800 */
[----:B------:R-:W-:Y:S01]  /*17700*/  STL [R1+0x50c], R242 ;  /* 0x00050cf201007387 */ /* 0x000fe20000100800 */
[----:B----4-:R-:W-:-:S03]  /*17710*/  IADD3 R251, P2, R251, UR5, RZ ;  /* 0x00000005fbfb7c10 */ /* 0x010fc6000ff5e0ff */
[----:B0-----:R-:W3:Y:S04]  /*17720*/  LDL.LU R249, [R1+0x4f4] ;  /* 0x0004f40001f97983 */ /* 0x001ee80000300800 */
[----:B------:R-:W-:Y:S04]  /*17730*/  STL [R1+0x4e0], R243 ;  /* 0x0004e0f301007387 */ /* 0x000fe80000100800 */
[----:B------:R0:W-:Y:S04]  /*17740*/  STL [R1+0x4d8], R251 ;  /* 0x0004d8fb01007387 */ /* 0x0001e80000100800 */
[----:B0-----:R-:W4:Y:S01]  /*17750*/  LDL.LU R251, [R1+0x4c8] ;  /* 0x0004c80001fb7983 */ /* 0x001f220000300800 */
[----:B-----5:R-:W-:-:S05]  /*17760*/  IADD3.X R248, R248, UR60, RZ, P3, !PT ;  /* 0x0000003cf8f87c10 */ /* 0x020fca0009ffe4ff */
[----:B------:R0:W-:Y:S04]  /*17770*/  STL [R1+0x4fc], R248 ;  /* 0x0004fcf801007387 */ /* 0x0001e80000100800 */
[----:B0-----:R-:W5:Y:S04]  /*17780*/  LDL.LU R248, [R1+0x4ec] ;  /* 0x0004ec0001f87983 */ /* 0x001f680000300800 */
        /* <DEDUP_REMOVED lines=28> */
[----:B----4-:R-:W-:-:S03]  /*17950*/  IADD3 R251, P4, R251, UR5, RZ ;  /* 0x00000005fbfb7c10 */ /* 0x010fc6000ff9e0ff */
[----:B0-----:R-:W3:Y:S04]  /*17960*/  LDL.LU R249, [R1+0x460] ;  /* 0x0004600001f97983 */ /* 0x001ee80000300800 */
[----:B------:R0:W-:Y:S04]  /*17970*/  STL [R1+0x4c8], R251 ;  /* 0x0004c8fb01007387 */ /* 0x0001e80000100800 */
[----:B0-----:R-:W4:Y:S01]  /*17980*/  LDL.LU R251, [R1+0x484] ;  /* 0x0004840001fb7983 */ /* 0x001f220000300800 */
[----:B-----5:R-:W-:Y:S02]  /*17990*/  IADD3.X R248, R248, UR60, RZ, P5, !PT ;  /* 0x0000003cf8f87c10 */ /* 0x020fe4000affe4ff */
[----:B------:R-:W-:-:S02]  /*179a0*/  IADD3 R203, P5, R203, UR5, RZ ;  /* 0x00000005cbcb7c10 */ /* 0x000fc4000ffbe0ff */
[----:B------:R-:W-:Y:S02]  /*179b0*/  IADD3.X R200, R200, UR60, RZ, P6, !PT ;  /* 0x0000003cc8c87c10 */ /* 0x000fe4000b7fe4ff */
[----:B------:R-:W-:Y:S01]  /*179c0*/  IADD3 R209, P6, R209, UR5, RZ ;  /* 0x00000005d1d17c10 */ /* 0x000fe2000ffde0ff */
[----:B------:R0:W-:Y:S04]  /*179d0*/  STL [R1+0x4ec], R248 ;  /* 0x0004ecf801007387 */ /* 0x0001e80000100800 */
[----:B0-----:R-:W5:Y:S04]  /*179e0*/  LDL.LU R248, [R1+0x458] ;  /* 0x0004580001f87983 */ /* 0x001f680000300800 */
        /* <DEDUP_REMOVED lines=40> */
[----:B------:R-:W-:Y:S01]  /*17c70*/  STL [R1+0x470], R241 ;  /* 0x000470f101007387 */ /* 0x000fe20000100800 */
[----:B------:R-:W-:-:S03]  /*17c80*/  IADD3 R243, P4, R243, UR5, RZ ;  /* 0x00000005f3f37c10 */ /* 0x000fc6000ff9e0ff */
[----:B------:R0:W-:Y:S04]  /*17c90*/  STL [R1+0x48c], R250 ;  /* 0x00048cfa01007387 */ /* 0x0001e80000100800 */
[----:B------:R-:W-:Y:S04]  /*17ca0*/  STL [R1+0x494], R242 ;  /* 0x000494f201007387 */ /* 0x000fe80000100800 */
[----:B0-----:R-:W2:Y:S04]  /*17cb0*/  LDL.LU R250, [R1+0x47c] ;  /* 0x00047c0001fa7983 */ /* 0x001ea80000300800 */
[----:B------:R-:W-:Y:S01]  /*17cc0*/  STL [R1+0x468], R243 ;  /* 0x000468f301007387 */ /* 0x000fe20000100800 */
[----:B---3--:R-:W-:-:S05]  /*17cd0*/  IADD3 R249, P5, R249, UR5, RZ ;  /* 0x00000005f9f97c10 */ /* 0x008fca000ffbe0ff */
[----:B------:R0:W-:Y:S01]  /*17ce0*/  STL [R1+0x460], R249 ;  /* 0x000460f901007387 */ /* 0x0001e20000100800 */
[----:B----4-:R-:W-:-:S03]  /*17cf0*/  IADD3.X R251, R251, UR60, RZ, P6, !PT ;  /* 0x0000003cfbfb7c10 */ /* 0x010fc6000b7fe4ff */
[----:B0-----:R-:W3:Y:S04]  /*17d00*/  LDL.LU R249, [R1+0x450] ;  /* 0x0004500001f97983 */ /* 0x001ee80000300800 */
[----:B------:R-:W4:Y:S04]  /*17d10*/  LDL.LU R199, [R1+0x474] ;  /* 0x0004740001c77983 */ /* 0x000f280000300800 */
[----:B------:R0:W-:Y:S04]  /*17d20*/  STL [R1+0x484], R251 ;  /* 0x000484fb01007387 */ /* 0x0001e80000100800 */
[----:B0-----:R-:W4:Y:S01]  /*17d30*/  LDL.LU R251, [R1+0x448] ;  /* 0x0004480001fb7983 */ /* 0x001f220000300800 */
[----:B-----5:R-:W-:-:S03]  /*17d40*/  IADD3 R248, P6, R248, UR5, RZ ;  /* 0x00000005f8f87c10 */ /* 0x020fc6000ffde0ff */
[----:B------:R-:W5:Y:S04]  /*17d50*/  LDL.LU R203, [R1+0x46c] ;  /* 0x00046c0001cb7983 */ /* 0x000f680000300800 */
        /* <DEDUP_REMOVED lines=23> */
[----:B0-----:R-:W5:Y:S01]  /*17ed0*/  LDL.LU R248, [R1+0x3e8] ;  /* 0x0003e80001f87983 */ /* 0x001f620000300800 */
[----:B--2---:R-:W-:-:S05]  /*17ee0*/  IADD3.X R250, R250, UR60, RZ, P1, !PT ;  /* 0x0000003cfafa7c10 */ /* 0x004fca0008ffe4ff */
[----:B------:R0:W-:Y:S04]  /*17ef0*/  STL [R1+0x47c], R250 ;  /* 0x00047cfa01007387 */ /* 0x0001e80000100800 */
[----:B0-----:R-:W2:Y:S01]  /*17f00*/  LDL.LU R250, [R1+0x40c] ;  /* 0x00040c0001fa7983 */ /* 0x001ea20000300800 */
[----:B---3--:R-:W-:Y:S02]  /*17f10*/  IADD3 R249, P1, R249, UR5, RZ ;  /* 0x00000005f9f97c10 */ /* 0x008fe4000ff3e0ff */
[----:B----4-:R-:W-:-:S03]  /*17f20*/  IADD3.X R199, R199, UR60, RZ, P2, !PT ;  /* 0x0000003cc7c77c10 */ /* 0x010fc600097fe4ff */
[----:B------:R0:W-:Y:S01]  /*17f30*/  STL [R1+0x450], R249 ;  /* 0x000450f901007387 */ /* 0x0001e20000100800 */
[----:B------:R-:W-:-:S03]  /*17f40*/  IADD3 R251, P2, R251, UR5, RZ ;  /* 0x00000005fbfb7c10 */ /* 0x000fc6000ff5e0ff */
[----:B0-----:R-:W3:Y:S04]  /*17f50*/  LDL.LU R249, [R1+0x3e0] ;  /* 0x0003e00001f97983 */ /* 0x001ee80000300800 */
[----:B------:R0:W-:Y:S04]  /*17f60*/  STL [R1+0x448], R251 ;  /* 0x000448fb01007387 */ /* 0x0001e80000100800 */
[----:B0-----:R-:W4:Y:S01]  /*17f70*/  LDL.LU R251, [R1+0x404] ;  /* 0x0004040001fb7983 */ /* 0x001f220000300800 */
[----:B-----5:R-:W-:Y:S02]  /*17f80*/  IADD3.X R203, R203, UR60, RZ, P3, !PT ;  /* 0x0000003ccbcb7c10 */ /* 0x020fe40009ffe4ff */
[----:B------:R-:W-:-:S02]  /*17f90*/  IADD3 R200, P3, R200, UR5, RZ ;  /* 0x00000005c8c87c10 */ /* 0x000fc4000ff7e0ff */
[----:B------:R-:W-:Y:S02]  /*17fa0*/  IADD3.X R209, R209, UR60, RZ, P4, !PT ;  /* 0x0000003cd1d17c10 */ /* 0x000fe4000a7fe4ff */
[----:B------:R-:W-:Y:S01]  /*17fb0*/  IADD3 R205, P4, R205, UR5, RZ ;  /* 0x00000005cdcd7c10 */ /* 0x000fe2000ff9e0ff */
[----:B------:R0:W-:Y:S01]  /*17fc0*/  STL [R1+0x474], R199 ;  /* 0x000474c701007387 */ /* 0x0001e20000100800 */
        /* <DEDUP_REMOVED lines=33> */
[----:B------:R-:W-:Y:S04]  /*181e0*/  STL [R1+0x42c], R233 ;  /* 0x00042ce901007387 */ /* 0x000fe80000100800 */
[----:B------:R-:W-:Y:S01]  /*181f0*/  STL [R1+0x400], R234 ;  /* 0x000400ea01007387 */ /* 0x000fe20000100800 */
[----:B------:R-:W-:-:S03]  /*18200*/  IADD3 R242, P1, R242, UR5, RZ ;  /* 0x00000005f2f27c10 */ /* 0x000fc6000ff3e0ff */
[----:B------:R-:W-:Y:S01]  /*18210*/  STL [R1+0x424], R235 ;  /* 0x000424eb01007387 */ /* 0x000fe20000100800 */
[----:B------:R-:W-:-:S03]  /*18220*/  IADD3.X R243, R243, UR60, RZ, P2, !PT ;  /* 0x0000003cf3f37c10 */ /* 0x000fc600097fe4ff */
[----:B------:R-:W-:Y:S01]  /*18230*/  STL [R1+0x3f8], R240 ;  /* 0x0003f8f001007387 */ /* 0x000fe20000100800 */
[----:B------:R-:W-:-:S03]  /*18240*/  IADD3 R248, P2, R248, UR5, RZ ;  /* 0x00000005f8f87c10 */ /* 0x000fc6000ff5e0ff */
[----:B------:R-:W-:Y:S04]  /*18250*/  STL [R1+0x41c], R241 ;  /* 0x00041cf101007387 */ /* 0x000fe80000100800 */
[----:B0-----:R-:W5:Y:S04]  /*18260*/  LDL.LU R199, [R1+0x3d8] ;  /* 0x0003d80001c77983 */ /* 0x001f680000300800 */
[----:B------:R-:W-:Y:S04]  /*18270*/  STL [R1+0x3f0], R242 ;  /* 0x0003f0f201007387 */ /* 0x000fe80000100800 */
[----:B------:R-:W-:Y:S01]  /*18280*/  STL [R1+0x414], R243 ;  /* 0x000414f301007387 */ /* 0x000fe20000100800 */
[----:B--2---:R-:W-:-:S05]  /*18290*/  IADD3.X R250, R250, UR60, RZ, P3, !PT ;  /* 0x0000003cfafa7c10 */ /* 0x004fca0009ffe4ff */
[----:B------:R0:W-:Y:S04]  /*182a0*/  STL [R1+0x40c], R250 ;  /* 0x00040cfa01007387 */ /* 0x0001e80000100800 */
[----:B------:R1:W-:Y:S04]  /*182b0*/  STL [R1+0x3e8], R248 ;  /* 0x0003e8f801007387 */ /* 0x0003e80000100800 */
[----:B0-----:R-:W2:Y:S04]  /*182c0*/  LDL.LU R250, [R1+0x3fc] ;  /* 0x0003fc0001fa7983 */ /* 0x001ea80000300800 */
[----:B------:R-:W2:Y:S04]  /*182d0*/  LDL.LU R203, [R1+0x3d0] ;  /* 0x0003d00001cb7983 */ /* 0x000ea80000300800 */
[----:B------:R-:W2:Y:S01]  /*182e0*/  LDL.LU R200, [R1+0x3f4] ;  /* 0x0003f40001c87983 */ /* 0x000ea20000300800 */
[----:B---3--:R-:W-:-:S05]  /*182f0*/  IADD3 R249, P3, R249, UR5, RZ ;  /* 0x00000005f9f97c10 */ /* 0x008fca000ff7e0ff */
[----:B------:R0:W-:Y:S04]  /*18300*/  STL [R1+0x3e0], R249 ;  /* 0x0003e0f901007387 */ /* 0x0001e80000100800 */
[----:B------:R-:W3:Y:S04]  /*18310*/  LDL.LU R209, [R1+0x3c4] ;  /* 0x0003c40001d17983 */ /* 0x000ee80000300800 */
[----:B------:R-:W3:Y:S04]  /*18320*/  LDL.LU R205, [R1+0x3ec] ;  /* 0x0003ec0001cd7983 */ /* 0x000ee80000300800 */
[----:B------:R-:W3:Y:S01]  /*18330*/  LDL.LU R210, [R1+0x3bc] ;  /* 0x0003bc0001d27983 */ /* 0x000ee20000300800 */
[----:B----4-:R-:W-:-:S05]  /*18340*/  IADD3.X R251, R251, UR60, RZ, P4, !PT ;  /* 0x0000003cfbfb7c10 */ /* 0x010fca000a7fe4ff */
        /* <DEDUP_REMOVED lines=21> */
[----:B----4-:R-:W4:Y:S01]  /*184a0*/  LDL.LU R251, [R1+0x390] ;  /* 0x0003900001fb7983 */ /* 0x010f220000300800 */
[----:B-----5:R-:W-:-:S02]  /*184b0*/  IADD3 R199, P4, R199, UR5, RZ ;  /* 0x00000005c7c77c10 */ /* 0x020fc4000ff9e0ff */
[----:B--2---:R-:W-:Y:S02]  /*184c0*/  IADD3.X R250, R250, UR60, RZ, P5, !PT ;  /* 0x0000003cfafa7c10 */ /* 0x004fe4000affe4ff */
[----:B------:R-:W-:Y:S02]  /*184d0*/  IADD3 R203, P5, R203, UR5, RZ ;  /* 0x00000005cbcb7c10 */ /* 0x000fe4000ffbe0ff */
[----:B------:R-:W-:Y:S01]  /*184e0*/  IADD3.X R200, R200, UR60, RZ, P6, !PT ;  /* 0x0000003cc8c87c10 */ /* 0x000fe2000b7fe4ff */
[----:B------:R0:W-:Y:S04]  /*184f0*/  STL [R1+0x3fc], R250 ;  /* 0x0003fcfa01007387 */ /* 0x0001e80000100800 */
[----:B------:R-:W-:Y:S04]  /*18500*/  STL [R1+0x3d8], R199 ;  /* 0x0003d8c701007387 */ /* 0x000fe80000100800 */
[----:B0-----:R-:W2:Y:S01]  /*18510*/  LDL.LU R250, [R1+0x364] ;  /* 0x0003640001fa7983 */ /* 0x001ea20000300800 */
[----:B---3--:R-:W-:-:S02]  /*18520*/  IADD3 R209, P6, R209, UR5, RZ ;  /* 0x00000005d1d17c10 */ /* 0x008fc4000ffde0ff */
[----:B------:R-:W-:Y:S02]  /*18530*/  IADD3.X R205, R205, UR60, RZ, P1, !PT ;  /* 0x0000003ccdcd7c10 */ /* 0x000fe40008ffe4ff */
[----:B------:R-:W-:Y:S01]  /*18540*/  IADD3 R210, P1, R210, UR5, RZ ;  /* 0x00000005d2d27c10 */ /* 0x000fe2000ff3e0ff */
[----:B------:R-:W-:Y:S04]  /*18550*/  STL [R1+0x3d0], R203 ;  /* 0x0003d0cb01007387 */ /* 0x000fe80000100800 */
[----:B------:R-:W-:Y:S04]  /*18560*/  STL [R1+0x3f4], R200 ;  /* 0x0003f4c801007387 */ /* 0x000fe80000100800 */
[----:B------:R-:W-:Y:S04]  /*18570*/  STL [R1+0x3c4], R209 ;  /* 0x0003c4d101007387 */ /* 0x000fe80000100800 */
[----:B------:R-:W-:Y:S04]  /*18580*/  STL [R1+0x3ec], R205 ;  /* 0x0003eccd01007387 */ /* 0x000fe80000100800 */
[----:B------:R-:W-:Y:S01]  /*18590*/  STL [R1+0x3bc], R210 ;  /* 0x0003bcd201007387 */ /* 0x000fe20000100800 */
[----:B------:R-:W-:-:S02]  /*185a0*/  IADD3.X R206, R206, UR60, RZ, P2, !PT ;  /* 0x0000003ccece7c10 */ /* 0x000fc400097fe4ff */
        /* <DEDUP_REMOVED lines=33> */
[----:B------:R-:W-:Y:S01]  /*187c0*/  STL [R1+0x37c], R241 ;  /* 0x00037cf101007387 */ /* 0x000fe20000100800 */
[----:B------:R-:W-:-:S03]  /*187d0*/  IADD3 R249, P5, R249, UR5, RZ ;  /* 0x00000005f9f97c10 */ /* 0x000fc6000ffbe0ff */
[----:B------:R-:W-:Y:S01]  /*187e0*/  STL [R1+0x3a0], R242 ;  /* 0x0003a0f201007387 */ /* 0x000fe20000100800 */
[----:B----4-:R-:W-:-:S03]  /*187f0*/  IADD3.X R251, R251, UR60, RZ, P6, !PT ;  /* 0x0000003cfbfb7c10 */ /* 0x010fc6000b7fe4ff */
[----:B------:R-:W-:Y:S04]  /*18800*/  STL [R1+0x374], R243 ;  /* 0x000374f301007387 */ /* 0x000fe80000100800 */
[----:B------:R-:W3:Y:S04]  /*18810*/  LDL.LU R198, [R1+0x388] ;  /* 0x0003880001c67983 */ /* 0x000ee80000300800 */
[----:B------:R-:W-:Y:S04]  /*18820*/  STL [R1+0x398], R248 ;  /* 0x000398f801007387 */ /* 0x000fe80000100800 */
[----:B------:R-:W4:Y:S04]  /*18830*/  LDL.LU R202, [R1+0x35c] ;  /* 0x00035c0001ca7983 */ /* 0x000f280000300800 */
[----:B------:R-:W-:Y:S04]  /*18840*/  STL [R1+0x36c], R249 ;  /* 0x00036cf901007387 */ /* 0x000fe80000100800 */
[----:B------:R0:W-:Y:S04]  /*18850*/  STL [R1+0x390], R251 ;  /* 0x000390fb01007387 */ /* 0x0001e80000100800 */
[----:B0-----:R-:W5:Y:S04]  /*18860*/  LDL.LU R251, [R1+0x380] ;  /* 0x0003800001fb7983 */ /* 0x001f680000300800 */
        /* <DEDUP_REMOVED lines=29> */
[----:B---3--:R-:W-:-:S02]  /*18a40*/  IADD3.X R198, R198, UR60, RZ, P1, !PT ;  /* 0x0000003cc6c67c10 */ /* 0x008fc40008ffe4ff */
[----:B-----5:R-:W-:-:S05]  /*18a50*/  IADD3.X R251, R251, UR60, RZ, P2, !PT ;  /* 0x0000003cfbfb7c10 */ /* 0x020fca00097fe4ff */
[----:B------:R0:W-:Y:S04]  /*18a60*/  STL [R1+0x380], R251 ;  /* 0x000380fb01007387 */ /* 0x0001e80000100800 */
[----:B------:R1:W-:Y:S04]  /*18a70*/  STL [R1+0x388], R198 ;  /* 0x000388c601007387 */ /* 0x0003e80000100800 */
[----:B0-----:R-:W3:Y:S01]  /*18a80*/  LDL.LU R251, [R1+0x310] ;  /* 0x0003100001fb7983 */ /* 0x001ee20000300800 */
[----:B----4-:R-:W-:Y:S02]  /*18a90*/  IADD3 R202, P1, R202, UR5, RZ ;  /* 0x00000005caca7c10 */ /* 0x010fe4000ff3e0ff */
[----:B------:R-:W-:-:S02]  /*18aa0*/  IADD3 R199, P2, R199, UR5, RZ ;  /* 0x00000005c7c77c10 */ /* 0x000fc4000ff5e0ff */
[----:B------:R-:W-:Y:S02]  /*18ab0*/  IADD3.X R203, R203, UR60, RZ, P3, !PT ;  /* 0x0000003ccbcb7c10 */ /* 0x000fe40009ffe4ff */
[----:B------:R-:W-:Y:S01]  /*18ac0*/  IADD3 R200, P3, R200, UR5, RZ ;  /* 0x00000005c8c87c10 */ /* 0x000fe2000ff7e0ff */
[----:B------:R0:W-:Y:S04]  /*18ad0*/  STL [R1+0x35c], R202 ;  /* 0x00035cca01007387 */ /* 0x0001e80000100800 */
[----:B------:R4:W-:Y:S04]  /*18ae0*/  STL [R1+0x354], R199 ;  /* 0x000354c701007387 */ /* 0x0009e80000100800 */
[----:B------:R5:W-:Y:S04]  /*18af0*/  STL [R1+0x378], R203 ;  /* 0x000378cb01007387 */ /* 0x000be80000100800 */
[----:B------:R5:W-:Y:S01]  /*18b00*/  STL [R1+0x34c], R200 ;  /* 0x00034cc801007387 */ /* 0x000be20000100800 */
[----:B--2---:R-:W-:-:S02]  /*18b10*/  IADD3.X R209, R209, UR60, RZ, P4, !PT ;  /* 0x0000003cd1d17c10 */ /* 0x004fc4000a7fe4ff */
[----:B------:R-:W-:Y:S02]  /*18b20*/  IADD3 R205, P4, R205, UR5, RZ ;  /* 0x00000005cdcd7c10 */ /* 0x000fe4000ff9e0ff */
[----:B------:R-:W-:Y:S02]  /*18b30*/  IADD3.X R210, R210, UR60, RZ, P5, !PT ;  /* 0x0000003cd2d27c10 */ /* 0x000fe4000affe4ff */
[----:B------:R-:W-:Y:S02]  /*18b40*/  IADD3 R206, P5, R206, UR5, RZ ;  /* 0x00000005cece7c10 */ /* 0x000fe4000ffbe0ff */
[----:B------:R-:W-:Y:S01]  /*18b50*/  IADD3.X R208, R208, UR60, RZ, P6, !PT ;  /* 0x0000003cd0d07c10 */ /* 0x000fe2000b7fe4ff */
[----:B------:R2:W-:Y:S01]  /*18b60*/  STL [R1+0x370], R209 ;  /* 0x000370d101007387 */ /* 0x0005e20000100800 */
[----:B------:R-:W-:-:S03]  /*18b70*/  IADD3 R216, P6, R216, UR5, RZ ;  /* 0x00000005d8d87c10 */ /* 0x000fc6000ffde0ff */
[----:B------:R3:W-:Y:S01]  /*18b80*/  STL [R1+0x344], R205 ;  /* 0x000344cd01007387 */ /* 0x0007e20000100800 */
[----:B------:R-:W-:-:S03]  /*18b90*/  IADD3.X R217, R217, UR60, RZ, P1, !PT ;  /* 0x0000003cd9d97c10 */ /* 0x000fc60008ffe4ff */
        /* <DEDUP_REMOVED lines=28> */
[----:B------:R3:W-:Y:S04]  /*18d60*/  STL [R1+0x330], R235 ;  /* 0x000330eb01007387 */ /* 0x0007e80000100800 */
[----:B------:R3:W-:Y:S01]  /*18d70*/  STL [R1+0x304], R240 ;  /* 0x000304f001007387 */ /* 0x0007e20000100800 */
[----:B------:R-:W-:-:S03]  /*18d80*/  IADD3 R248, P2, R248, UR5, RZ ;  /* 0x00000005f8f87c10 */ /* 0x000fc6000ff5e0ff */
[----:B------:R3:W-:Y:S01]  /*18d90*/  STL [R1+0x328], R241 ;  /* 0x000328f101007387 */ /* 0x0007e20000100800 */
[----:B------:R-:W-:-:S03]  /*18da0*/  IADD3.X R249, R249, UR60, RZ, P3, !PT ;  /* 0x0000003cf9f97c10 */ /* 0x000fc60009ffe4ff */
[----:B------:R3:W-:Y:S04]  /*18db0*/  STL [R1+0x2fc], R242 ;  /* 0x0002fcf201007387 */ /* 0x0007e80000100800 */
[----:B------:R3:W-:Y:S01]  /*18dc0*/  STL [R1+0x320], R243 ;  /* 0x000320f301007387 */ /* 0x0007e20000100800 */
[----:B------:R-:W-:-:S03]  /*18dd0*/  IADD3 R250, P3, R250, UR5, RZ ;  /* 0x00000005fafa7c10 */ /* 0x000fc6000ff7e0ff */
[----:B-1----:R-:W3:Y:S04]  /*18de0*/  LDL.LU R198, [R1+0x2e4] ;  /* 0x0002e40001c67983 */ /* 0x002ee80000300800 */
[----:B------:R1:W-:Y:S04]  /*18df0*/  STL [R1+0x2f4], R248 ;  /* 0x0002f4f801007387 */ /* 0x0003e80000100800 */
[----:B0-----:R-:W3:Y:S04]  /*18e00*/  LDL.LU R202, [R1+0x308] ;  /* 0x0003080001ca7983 */ /* 0x001ee80000300800 */
[----:B------:R0:W-:Y:S04]  /*18e10*/  STL [R1+0x318], R249 ;  /* 0x000318f901007387 */ /* 0x0001e80000100800 */
[----:B----4-:R-:W4:Y:S04]  /*18e20*/  LDL.LU R199, [R1+0x2dc] ;  /* 0x0002dc0001c77983 */ /* 0x010f280000300800 */
[----:B------:R0:W-:Y:S04]  /*18e30*/  STL [R1+0x2ec], R250 ;  /* 0x0002ecfa01007387 */ /* 0x0001e80000100800 */
[----:B-----5:R-:W5:Y:S04]  /*18e40*/  LDL.LU R203, [R1+0x300] ;  /* 0x0003000001cb7983 */ /* 0x020f680000300800 */
[----:B------:R-:W5:Y:S04]  /*18e50*/  LDL.LU R200, [R1+0x2d4] ;  /* 0x0002d40001c87983 */ /* 0x000f680000300800 */
[----:B--2---:R-:W2:Y:S01]  /*18e60*/  LDL.LU R209, [R1+0x2f8] ;  /* 0x0002f80001d17983 */ /* 0x004ea20000300800 */
[----:B---3--:R-:W-:-:S05]  /*18e70*/  IADD3.X R251, R251, UR60, RZ, P4, !PT ;  /* 0x0000003cfbfb7c10 */ /* 0x008fca000a7fe4ff */
        /* <DEDUP_REMOVED lines=21> */
[----:B-1----:R-:W2:Y:S04]  /*18fd0*/  LDL.LU R248, [R1+0x27c] ;  /* 0x00027c0001f87983 */ /* 0x002ea80000300800 */
[----:B0-----:R-:W2:Y:S04]  /*18fe0*/  LDL.LU R249, [R1+0x2a0] ;  /* 0x0002a00001f97983 */ /* 0x001ea80000300800 */
[----:B------:R-:W2:Y:S04]  /*18ff0*/  LDL.LU R250, [R1+0x274] ;  /* 0x0002740001fa7983 */ /* 0x000ea80000300800 */
[----:B---3--:R-:W3:Y:S01]  /*19000*/  LDL.LU R251, [R1+0x298] ;  /* 0x0002980001fb7983 */ /* 0x008ee20000300800 */
[----:B------:R-:W-:Y:S01]  /*19010*/  R2UR UR13, R155 ;  /* 0x000000009b0d72ca */ /* 0x000fe200000e0000 */
[----:B------:R-:W-:Y:S01]  /*19020*/  UMOV UR18, UR10 ;  /* 0x0000000a00127c82 */ /* 0x000fe20008000000 */
[----:B------:R-:W-:Y:S01]  /*19030*/  UMOV UR19, UR11 ;  /* 0x0000000b00137c82 */ /* 0x000fe20008000000 */
[----:B------:R-:W-:Y:S01]  /*19040*/  UMOV UR22, UR14 ;  /* 0x0000000e00167c82 */ /* 0x000fe20008000000 */
[----:B------:R-:W-:Y:S01]  /*19050*/  UMOV UR23, UR15 ;  /* 0x0000000f00177c82 */ /* 0x000fe20008000000 */
[----:B------:R-:W-:Y:S04]  /*19060*/  QGMMA.64x32x32.F32.E4M3.E4M3 R104, gdesc[UR16], R104 ;  /* 0x00600000106879f3 */ /* 0x000fe80008700868 */
[----:B------:R-:W-:Y:S01]  /*19070*/  QGMMA.64x32x32.F32.E4M3.E4M3 R88, gdesc[UR20], R88 ;  /* 0x00600000145879f3 */ /* 0x000fe20008700858 */
        /* <DEDUP_REMOVED lines=12> */
[----:B------:R-:W-:-:S02]  /*19140*/  IADD3 R198, P4, R198, UR5, RZ ;  /* 0x00000005c6c67c10 */ /* 0x000fc4000ff9e0ff */
[----:B------:R-:W-:Y:S02]  /*19150*/  IADD3.X R202, R202, UR60, RZ, P5, !PT ;  /* 0x0000003ccaca7c10 */ /* 0x000fe4000affe4ff */
[----:B----4-:R-:W-:Y:S02]  /*19160*/  IADD3 R199, P5, R199, UR5, RZ ;  /* 0x00000005c7c77c10 */ /* 0x010fe4000ffbe0ff */
[----:B-----5:R-:W-:Y:S02]  /*19170*/  IADD3.X R203, R203, UR60, RZ, P6, !PT ;  /* 0x0000003ccbcb7c10 */ /* 0x020fe4000b7fe4ff */
[----:B------:R-:W-:Y:S01]  /*19180*/  IADD3 R200, P6, R200, UR5, RZ ;  /* 0x00000005c8c87c10 */ /* 0x000fe2000ffde0ff */
[----:B------:R0:W-:Y:S01]  /*19190*/  STL [R1+0x2e4], R198 ;  /* 0x0002e4c601007387 */ /* 0x0001e20000100800 */
[----:B--2---:R-:W-:-:S03]  /*191a0*/  IADD3.X R209, R209, UR60, RZ, P1, !PT ;  /* 0x0000003cd1d17c10 */ /* 0x004fc60008ffe4ff */
[----:B------:R1:W-:Y:S04]  /*191b0*/  STL [R1+0x308], R202 ;  /* 0x000308ca01007387 */ /* 0x0003e80000100800 */
[----:B------:R2:W-:Y:S04]  /*191c0*/  STL [R1+0x2dc], R199 ;  /* 0x0002dcc701007387 */ /* 0x0005e80000100800 */
[----:B------:R4:W-:Y:S04]  /*191d0*/  STL [R1+0x300], R203 ;  /* 0x000300cb01007387 */ /* 0x0009e80000100800 */
[----:B------:R5:W-:Y:S04]  /*191e0*/  STL [R1+0x2d4], R200 ;  /* 0x0002d4c801007387 */ /* 0x000be80000100800 */
[----:B------:R5:W-:Y:S01]  /*191f0*/  STL [R1+0x2f8], R209 ;  /* 0x0002f8d101007387 */ /* 0x000be20000100800 */
[----:B------:R-:W-:-:S02]  /*19200*/  IADD3 R205, P1, R205, UR5, RZ ;  /* 0x00000005cdcd7c10 */ /* 0x000fc4000ff3e0ff */
[----:B------:R-:W-:Y:S02]  /*19210*/  IADD3.X R210, R210, UR60, RZ, P2, !PT ;  /* 0x0000003cd2d27c10 */ /* 0x000fe400097fe4ff */
[----:B------:R-:W-:Y:S02]  /*19220*/  IADD3 R206, P2, R206, UR5, RZ ;  /* 0x00000005cece7c10 */ /* 0x000fe4000ff5e0ff */
[----:B------:R-:W-:Y:S02]  /*19230*/  IADD3.X R208, R208, UR60, RZ, P3, !PT ;  /* 0x0000003cd0d07c10 */ /* 0x000fe40009ffe4ff */
[----:B------:R-:W-:Y:S01]  /*19240*/  IADD3 R216, P3, R216, UR5, RZ ;  /* 0x00000005d8d87c10 */ /* 0x000fe2000ff7e0ff */
        /* <DEDUP_REMOVED lines=32> */
[----:B------:R5:W-:Y:S04]  /*19450*/  STL [R1+0x28c], R240 ;  /* 0x00028cf001007387 */ /* 0x000be80000100800 */
[----:B------:R5:W-:Y:S01]  /*19460*/  STL [R1+0x2b0], R241 ;  /* 0x0002b0f101007387 */ /* 0x000be20000100800 */
[----:B------:R-:W-:-:S03]  /*19470*/  IADD3.X R249, R249, UR60, RZ, P6, !PT ;  /* 0x0000003cf9f97c10 */ /* 0x000fc6000b7fe4ff */
[----:B------:R5:W-:Y:S01]  /*19480*/  STL [R1+0x284], R242 ;  /* 0x000284f201007387 */ /* 0x000be20000100800 */
[----:B------:R-:W-:-:S03]  /*19490*/  IADD3 R250, P6, R250, UR13, RZ ;  /* 0x0000000dfafa7c10 */ /* 0x000fc6000ffde0ff */
[----:B------:R5:W-:Y:S04]  /*194a0*/  STL [R1+0x2a8], R243 ;  /* 0x0002a8f301007387 */ /* 0x000be80000100800 */
[----:B------:R5:W-:Y:S01]  /*194b0*/  STL [R1+0x27c], R248 ;  /* 0x00027cf801007387 */ /* 0x000be20000100800 */
[----:B---3--:R-:W-:-:S03]  /*194c0*/  IADD3.X R251, R251, UR60, RZ, P1, !PT ;  /* 0x0000003cfbfb7c10 */ /* 0x008fc60008ffe4ff */
[----:B------:R-:W3:Y:S04]  /*194d0*/  LDL.LU R201, [R1+0x26c] ;  /* 0x00026c0001c97983 */ /* 0x000ee80000300800 */
[----:B------:R5:W-:Y:S04]  /*194e0*/  STL [R1+0x2a0], R249 ;  /* 0x0002a0f901007387 */ /* 0x000be80000100800 */
[----:B0-----:R-:W3:Y:S04]  /*194f0*/  LDL.LU R198, [R1+0x290] ;  /* 0x0002900001c67983 */ /* 0x001ee80000300800 */
[----:B------:R0:W-:Y:S04]  /*19500*/  STL [R1+0x274], R250 ;  /* 0x000274fa01007387 */ /* 0x0001e80000100800 */
[----:B-1----:R-:W3:Y:S04]  /*19510*/  LDL.LU R202, [R1+0x264] ;  /* 0x0002640001ca7983 */ /* 0x002ee80000300800 */
[----:B------:R1:W-:Y:S04]  /*19520*/  STL [R1+0x298], R251 ;  /* 0x000298fb01007387 */ /* 0x0003e80000100800 */
[----:B--2---:R-:W2:Y:S04]  /*19530*/  LDL.LU R199, [R1+0x288] ;  /* 0x0002880001c77983 */ /* 0x004ea80000300800 */
[----:B----4-:R-:W4:Y:S04]  /*19540*/  LDL.LU R203, [R1+0x25c] ;  /* 0x00025c0001cb7983 */ /* 0x010f280000300800 */
[----:B-----5:R-:W5:Y:S04]  /*19550*/  LDL.LU R200, [R1+0x280] ;  /* 0x0002800001c87983 */ /* 0x020f680000300800 */
        /* <DEDUP_REMOVED lines=24> */
[----:B-1----:R-:W5:Y:S01]  /*196e0*/  LDL.LU R251, [R1+0x208] ;  /* 0x0002080001fb7983 */ /* 0x002f620000300800 */
        /* <DEDUP_REMOVED lines=14> */
[----:B------:R-:W-:-:S05]  /*197d0*/  VIADD R8, R8, 0x1 ;  /* 0x0000000108087836 */ /* 0x000fca0000000000 */
[----:B------:R-:W-:Y:S01]  /*197e0*/  ISETP.NE.U32.AND P0, PT, R8, R14, PT ;  /* 0x0000000e0800720c */ /* 0x000fe20003f05070 */
[----:B------:R-:W-:Y:S03]  /*197f0*/  QGMMA.64x32x32.F32.E4M3.E4M3 R24, gdesc[UR56], R24, gsb0 ;  /* 0x00600000381879f3 */ /* 0x000fe60008000818 */
[----:B------:R-:W-:Y:S02]  /*19800*/  WARPGROUP.DEPBAR.LE gsb0, 0x0 ;  /* 0x00008000000079c5 */ /* 0x000fe40000010000 */
[----:B---3--:R-:W-:Y:S02]  /*19810*/  IADD3 R201, P1, R201, UR13, RZ ;  /* 0x0000000dc9c97c10 */ /* 0x008fe4000ff3e0ff */
[----:B------:R-:W-:Y:S02]  /*19820*/  IADD3.X R198, R198, UR60, RZ, P2, !PT ;  /* 0x0000003cc6c67c10 */ /* 0x000fe400097fe4ff */
[----:B------:R-:W-:-:S02]  /*19830*/  IADD3 R202, P2, R202, UR13, RZ ;  /* 0x0000000dcaca7c10 */ /* 0x000fc4000ff5e0ff */
[----:B--2---:R-:W-:Y:S02]  /*19840*/  IADD3.X R199, R199, UR60, RZ, P3, !PT ;  /* 0x0000003cc7c77c10 */ /* 0x004fe40009ffe4ff */
[----:B----4-:R-:W-:Y:S01]  /*19850*/  IADD3 R203, P3, R203, UR13, RZ ;  /* 0x0000000dcbcb7c10 */ /* 0x010fe2000ff7e0ff */
[----:B------:R0:W-:Y:S01]  /*19860*/  STL [R1+0x26c], R201 ;  /* 0x00026cc901007387 */ /* 0x0001e20000100800 */
[----:B-----5:R-:W-:-:S03]  /*19870*/  IADD3.X R200, R200, UR61, RZ, P4, !PT ;  /* 0x0000003dc8c87c10 */ /* 0x020fc6000a7fe4ff */
        /* <DEDUP_REMOVED lines=50> */
[----:B------:R0:W-:Y:S04]  /*19ba0*/  STL [R1+0x228], R243 ;  /* 0x000228f301007387 */ /* 0x0001e80000100800 */
[----:B------:R0:W-:Y:S04]  /*19bb0*/  STL [R1+0x220], R248 ;  /* 0x000220f801007387 */ /* 0x0001e80000100800 */
[----:B------:R0:W-:Y:S04]  /*19bc0*/  STL [R1+0x218], R249 ;  /* 0x000218f901007387 */ /* 0x0001e80000100800 */
[----:B------:R0:W-:Y:S04]  /*19bd0*/  STL [R1+0x208], R251 ;  /* 0x000208fb01007387 */ /* 0x0001e80000100800 */
[----:B------:R0:W-:Y:S01]  /*19be0*/  STL [R1+0x210], R250 ;  /* 0x000210fa01007387 */ /* 0x0001e20000100800 */
[----:B------:R-:W-:Y:S05]  /*19bf0*/  @P0 BRA `(.L_x_2) ;  /* 0xfffffed400380947 */ /* 0x000fea000383ffff */
.L_x_1:
[----:B------:R-:W2:Y:S01]  /*19c00*/  LDL.LU R22, [R1+0xb0c] ;  /* 0x000b0c0001167983 */ /* 0x000ea20000300800 */
[----:B------:R-:W1:Y:S01]  /*19c10*/  S2R R0, SR_TID.X ;  /* 0x0000000000007919 */ /* 0x000e620000002100 */
[----:B------:R-:W-:Y:S01]  /*19c20*/  F2FP.SATFINITE.E4M3.F32.PACK_AB_MERGE_C R136, R137, R136, RZ ;  /* 0x000000888988723e */ /* 0x000fe200048070ff */
[----:B------:R-:W-:Y:S01]  /*19c30*/  ULDC UR5, c[0x0][0x22c] ;  /* 0x00008b0000057ab9 */ /* 0x000fe20000000800 */
[----:B------:R-:W-:Y:S01]  /*19c40*/  F2FP.SATFINITE.E4M3.F32.PACK_AB_MERGE_C R138, R139, R138, RZ ;  /* 0x0000008a8b8a723e */ /* 0x000fe200048070ff */
[----:B------:R-:W3:Y:S01]  /*19c50*/  LDL.LU R159, [R1+0xa6c] ;  /* 0x000a6c00019f7983 */ /* 0x000ee20000300800 */
[----:B------:R-:W-:Y:S01]  /*19c60*/  F2FP.SATFINITE.E4M3.F32.PACK_AB_MERGE_C R104, R105, R104, RZ ;  /* 0x000000686968723e */ /* 0x000fe200048070ff */
[----:B------:R-:W-:Y:S01]  /*19c70*/  ULDC UR26, c[0x0][0x248] ;  /* 0x00009200001a7ab9 */ /* 0x000fe20000000800 */
[----:B------:R-:W-:Y:S01]  /*19c80*/  F2FP.SATFINITE.E4M3.F32.PACK_AB_MERGE_C R106, R107, R106, RZ ;  /* 0x0000006a6b6a723e */ /* 0x000fe200048070ff */
[----:B------:R-:W4:Y:S01]  /*19c90*/  LDL.LU R158, [R1+0xa70] ;  /* 0x000a7000019e7983 */ /* 0x000f220000300800 */
[----:B------:R-:W-:Y:S01]  /*19ca0*/  F2FP.SATFINITE.E4M3.F32.PACK_AB_MERGE_C R72, R73, R72, RZ ;  /* 0x000000484948723e */ /* 0x000fe200048070ff */
[----:B------:R-:W-:Y:S01]  /*19cb0*/  ULDC.64 UR10, c[0x0][0x220] ;  /* 0x00008800000a7ab9 */ /* 0x000fe20000000a00 */
[----:B------:R-:W-:Y:S01]  /*19cc0*/  F2FP.SATFINITE.E4M3.F32.PACK_AB_MERGE_C R74, R75, R74, RZ ;  /* 0x0000004a4b4a723e */ /* 0x000fe200048070ff */
[----:B------:R-:W5:Y:S01]  /*19cd0*/  LDL.LU R157, [R1+0xa80] ;  /* 0x000a8000019d7983 */ /* 0x000f620000300800 */
[----:B------:R-:W-:Y:S01]  /*19ce0*/  F2FP.SATFINITE.E4M3.F32.PACK_AB_MERGE_C R24, R25, R24, RZ ;  /* 0x000000181918723e */ /* 0x000fe200048070ff */
[----:B------:R-:W-:Y:S01]  /*19cf0*/  ULDC.64 UR28, c[0x0][0x228] ;  /* 0x00008a00001c7ab9 */ /* 0x000fe20000000a00 */
[----:B------:R-:W-:Y:S01]  /*19d00*/  LOP3.LUT R136, R136, 0xffff, RZ, 0xc0, !PT ;  /* 0x0000ffff88887812 */ /* 0x000fe200078ec0ff */
[----:B0-----:R-:W5:Y:S01]  /*19d10*/  LDL.LU R155, [R1+0xa7c] ;  /* 0x000a7c00019b7983 */ /* 0x001f620000300800 */
[----:B------:R-:W-:Y:S01]  /*19d20*/  LOP3.LUT R138, R138, 0xffff, RZ, 0xc0, !PT ;  /* 0x0000ffff8a8a7812 */ /* 0x000fe200078ec0ff */
[----:B------:R-:W-:Y:S01]  /*19d30*/  ULDC.64 UR8, c[0x0][0x228] ;  /* 0x00008a0000087ab9 */ /* 0x000fe20000000a00 */
[----:B------:R-:W-:Y:S01]  /*19d40*/  LOP3.LUT R15, R104, 0xffff, RZ, 0xc0, !PT ;  /* 0x0000ffff680f7812 */ /* 0x000fe200078ec0ff */
[----:B------:R-:W5:Y:S01]  /*19d50*/  LDL.LU R153, [R1+0xa78] ;  /* 0x000a780001997983 */ /* 0x000f620000300800 */
[----:B------:R-:W-:Y:S01]  /*19d60*/  LOP3.LUT R25, R106, 0xffff, RZ, 0xc0, !PT ;  /* 0x0000ffff6a197812 */ /* 0x000fe200078ec0ff */
[----:B------:R-:W-:Y:S01]  /*19d70*/  ULDC UR12, c[0x0][0x22c] ;  /* 0x00008b00000c7ab9 */ /* 0x000fe20000000800 */
[----:B------:R-:W-:Y:S01]  /*19d80*/  LOP3.LUT R72, R72, 0xffff, RZ, 0xc0, !PT ;  /* 0x0000ffff48487812 */ /* 0x000fe200078ec0ff */
[----:B------:R-:W-:Y:S01]  /*19d90*/  ULDC.64 UR20, c[0x0][0x228] ;  /* 0x00008a0000147ab9 */ /* 0x000fe20000000a00 */
[----:B------:R-:W-:Y:S01]  /*19da0*/  LOP3.LUT R74, R74, 0xffff, RZ, 0xc0, !PT ;  /* 0x0000ffff4a4a7812 */ /* 0x000fe200078ec0ff */
[----:B------:R-:W-:Y:S01]  /*19db0*/  ULDC.64 UR18, c[0x0][0x228] ;  /* 0x00008a0000127ab9 */ /* 0x000fe20000000a00 */
[----:B------:R-:W-:Y:S01]  /*19dc0*/  F2FP.SATFINITE.E4M3.F32.PACK_AB_MERGE_C R120, R121, R120, RZ ;  /* 0x000000787978723e */ /* 0x000fe200048070ff */
[----:B------:R-:W-:Y:S01]  /*19dd0*/  ULDC.64 UR16, c[0x0][0x228] ;  /* 0x00008a0000107ab9 */ /* 0x000fe20000000a00 */
[----:B------:R-:W-:Y:S01]  /*19de0*/  F2FP.SATFINITE.E4M3.F32.PACK_AB_MERGE_C R88, R89, R88, RZ ;  /* 0x000000585958723e */ /* 0x000fe200048070ff */
[----:B------:R-:W-:Y:S01]  /*19df0*/  ULDC.64 UR22, c[0x0][0x228] ;  /* 0x00008a0000167ab9 */ /* 0x000fe20000000a00 */
[----:B------:R-:W-:Y:S01]  /*19e00*/  F2FP.SATFINITE.E4M3.F32.PACK_AB_MERGE_C R56, R57, R56, RZ ;  /* 0x000000383938723e */ /* 0x000fe200048070ff */
[----:B------:R-:W-:Y:S01]  /*19e10*/  ULDC.64 UR14, c[0x0][0x228] ;  /* 0x00008a00000e7ab9 */ /* 0x000fe20000000a00 */
[--C-:B------:R-:W-:Y:S01]  /*19e20*/  PRMT R3, R72, 0x3340, R1.reuse ;  /* 0x0000334048037816 */ /* 0x100fe20000000001 */
[----:B------:R-:W-:Y:S01]  /*19e30*/  ULDC.64 UR24, c[0x0][0x228] ;  /* 0x00008a0000187ab9 */ /* 0x000fe20000000a00 */
[----:B------:R-:W-:-:S02]  /*19e40*/  PRMT R2, R74, 0x3340, R1 ;  /* 0x000033404a027816 */ /* 0x000fc40000000001 */
[----:B------:R-:W-:Y:S02]  /*19e50*/  PRMT R4, R136, 0x3340, R15 ;  /* 0x0000334088047816 */ /* 0x000fe4000000000f */
[----:B------:R-:W-:Y:S02]  /*19e60*/  PRMT R5, R138, 0x3340, R25 ;  /* 0x000033408a057816 */ /* 0x000fe40000000019 */
[----:B------:R-:W-:Y:S02]  /*19e70*/  F2FP.SATFINITE.E4M3.F32.PACK_AB_MERGE_C R28, R29, R28, RZ ;  /* 0x0000001c1d1c723e */ /* 0x000fe400048070ff */
[----:B------:R-:W-:Y:S02]  /*19e80*/  LOP3.LUT R120, R120, 0xffff, RZ, 0xc0, !PT ;  /* 0x0000ffff78787812 */ /* 0x000fe400078ec0ff */
[----:B------:R-:W-:Y:S02]  /*19e90*/  LOP3.LUT R104, R56, 0xffff, RZ, 0xc0, !PT ;  /* 0x0000ffff38687812 */ /* 0x000fe400078ec0ff */
[----:B------:R-:W-:-:S02]  /*19ea0*/  LOP3.LUT R29, R88, 0xffff, RZ, 0xc0, !PT ;  /* 0x0000ffff581d7812 */ /* 0x000fc400078ec0ff */
[----:B------:R-:W-:Y:S02]  /*19eb0*/  F2FP.SATFINITE.E4M3.F32.PACK_AB_MERGE_C R140, R141, R140, RZ ;  /* 0x0000008c8d8c723e */ /* 0x000fe400048070ff */
[----:B------:R-:W-:Y:S02]  /*19ec0*/  F2FP.SATFINITE.E4M3.F32.PACK_AB_MERGE_C R122, R123, R122, RZ ;  /* 0x0000007a7b7a723e */ /* 0x000fe400048070ff */
[----:B------:R-:W-:Y:S02]  /*19ed0*/  F2FP.SATFINITE.E4M3.F32.PACK_AB_MERGE_C R108, R109, R108, RZ ;  /* 0x0000006c6d6c723e */ /* 0x000fe400048070ff */
[----:B------:R-:W-:Y:S02]  /*19ee0*/  F2FP.SATFINITE.E4M3.F32.PACK_AB_MERGE_C R90, R91, R90, RZ ;  /* 0x0000005a5b5a723e */ /* 0x000fe400048070ff */
[----:B------:R-:W-:Y:S02]  /*19ef0*/  F2FP.SATFINITE.E4M3.F32.PACK_AB_MERGE_C R76, R77, R76, RZ ;  /* 0x0000004c4d4c723e */ /* 0x000fe400048070ff */
[----:B------:R-:W-:-:S02]  /*19f00*/  F2FP.SATFINITE.E4M3.F32.PACK_AB_MERGE_C R58, R59, R58, RZ ;  /* 0x0000003a3b3a723e */ /* 0x000fc400048070ff */
[----:B------:R-:W-:Y:S02]  /*19f10*/  F2FP.SATFINITE.E4M3.F32.PACK_AB_MERGE_C R142, R143, R142, RZ ;  /* 0x0000008e8f8e723e */ /* 0x000fe400048070ff */
[----:B------:R-:W-:Y:S02]  /*19f20*/  F2FP.SATFINITE.E4M3.F32.PACK_AB_MERGE_C R110, R111, R110, RZ ;  /* 0x0000006e6f6e723e */ /* 0x000fe400048070ff */
[----:B------:R-:W-:Y:S02]  /*19f30*/  F2FP.SATFINITE.E4M3.F32.PACK_AB_MERGE_C R78, R79, R78, RZ ;  /* 0x0000004e4f4e723e */ /* 0x000fe400048070ff */
[----:B------:R-:W-:Y:S01]  /*19f40*/  PRMT R4, R4, 0x5410, R3 ;  /* 0x0000541004047816 */ /* 0x000fe20000000003 */
[C---:B-1----:R-:W-:Y:S01]  /*19f50*/  IMAD.SHL.U32 R3, R0.reuse, 0x40, RZ ;  /* 0x0000004000037824 */ /* 0x042fe200078e00ff */
[----:B------:R-:W-:Y:S01]  /*19f60*/  PRMT R5, R5, 0x5410, R2 ;  /* 0x0000541005057816 */ /* 0x000fe20000000002 */
[----:B------:R-:W-:Y:S01]  /*19f70*/  IMAD.SHL.U32 R2, R0, 0x10, RZ ;  /* 0x0000001000027824 */ /* 0x000fe200078e00ff */
[----:B------:R-:W-:-:S02]  /*19f80*/  F2FP.SATFINITE.E4M3.F32.PACK_AB_MERGE_C R34, R35, R34, RZ ;  /* 0x000000222322723e */ /* 0x000fc400048070ff */
[----:B------:R-:W-:Y:S02]  /*19f90*/  F2FP.SATFINITE.E4M3.F32.PACK_AB_MERGE_C R36, R37, R36, RZ ;  /* 0x000000242524723e */ /* 0x000fe400048070ff */
[----:B------:R-:W-:Y:S02]  /*19fa0*/  PRMT R7, R104, 0x3340, R1 ;  /* 0x0000334068077816 */ /* 0x000fe40000000001 */
[----:B------:R-:W-:Y:S02]  /*19fb0*/  PRMT R6, R120, 0x3340, R29 ;  /* 0x0000334078067816 */ /* 0x000fe4000000001d */
[----:B------:R-:W-:Y:S02]  /*19fc0*/  F2FP.SATFINITE.E4M3.F32.PACK_AB_MERGE_C R38, R39, R38, RZ ;  /* 0x000000262726723e */ /* 0x000fe400048070ff */
[----:B------:R-:W-:Y:S02]  /*19fd0*/  LOP3.LUT R140, R140, 0xffff, RZ, 0xc0, !PT ;  /* 0x0000ffff8c8c7812 */ /* 0x000fe400078ec0ff */
[----:B------:R-:W-:-:S02]  /*19fe0*/  LOP3.LUT R122, R122, 0xffff, RZ, 0xc0, !PT ;  /* 0x0000ffff7a7a7812 */ /* 0x000fc400078ec0ff */
[----:B------:R-:W-:Y:S02]  /*19ff0*/  LOP3.LUT R35, R108, 0xffff, RZ, 0xc0, !PT ;  /* 0x0000ffff6c237812 */ /* 0x000fe400078ec0ff */
[----:B------:R-:W-:Y:S02]  /*1a000*/  LOP3.LUT R37, R90, 0xffff, RZ, 0xc0, !PT ;  /* 0x0000ffff5a257812 */ /* 0x000fe400078ec0ff */
[----:B------:R-:W-:Y:S02]  /*1a010*/  LOP3.LUT R76, R76, 0xffff, RZ, 0xc0, !PT ;  /* 0x0000ffff4c4c7812 */ /* 0x000fe400078ec0ff */
[----:B------:R-:W-:Y:S02]  /*1a020*/  LOP3.LUT R58, R58, 0xffff, RZ, 0xc0, !PT ;  /* 0x0000ffff3a3a7812 */ /* 0x000fe400078ec0ff */
[----:B------:R-:W-:Y:S02]  /*1a030*/  F2FP.SATFINITE.E4M3.F32.PACK_AB_MERGE_C R124, R125, R124, RZ ;  /* 0x0000007c7d7c723e */ /* 0x000fe400048070ff */
[----:B------:R-:W-:-:S02]  /*1a040*/  F2FP.SATFINITE.E4M3.F32.PACK_AB_MERGE_C R92, R93, R92, RZ ;  /* 0x0000005c5d5c723e */ /* 0x000fc400048070ff */
[----:B------:R-:W-:Y:S02]  /*1a050*/  F2FP.SATFINITE.E4M3.F32.PACK_AB_MERGE_C R60, R61, R60, RZ ;  /* 0x0000003c3d3c723e */ /* 0x000fe400048070ff */
[----:B------:R-:W-:Y:S02]  /*1a060*/  LOP3.LUT R142, R142, 0xffff, RZ, 0xc0, !PT ;  /* 0x0000ffff8e8e7812 */ /* 0x000fe400078ec0ff */
[----:B------:R-:W-:Y:S02]  /*1a070*/  LOP3.LUT R39, R110, 0xffff, RZ, 0xc0, !PT ;  /* 0x0000ffff6e277812 */ /* 0x000fe400078ec0ff */
[----:B------:R-:W-:Y:S02]  /*1a080*/  LOP3.LUT R78, R78, 0xffff, RZ, 0xc0, !PT ;  /* 0x0000ffff4e4e7812 */ /* 0x000fe400078ec0ff */
[----:B------:R-:W-:Y:S02]  /*1a090*/  F2FP.SATFINITE.E4M3.F32.PACK_AB_MERGE_C R126, R127, R126, RZ ;  /* 0x0000007e7f7e723e */ /* 0x000fe400048070ff */
[----:B------:R-:W-:-:S02]  /*1a0a0*/  F2FP.SATFINITE.E4M3.F32.PACK_AB_MERGE_C R94, R95, R94, RZ ;  /* 0x0000005e5f5e723e */ /* 0x000fc400048070ff */
[----:B------:R-:W-:Y:S02]  /*1a0b0*/  F2FP.SATFINITE.E4M3.F32.PACK_AB_MERGE_C R62, R63, R62, RZ ;  /* 0x0000003e3f3e723e */ /* 0x000fe400048070ff */
[----:B------:R-:W-:Y:S02]  /*1a0c0*/  PRMT R6, R6, 0x5410, R7 ;  /* 0x0000541006067816 */ /* 0x000fe40000000007 */
[----:B------:R-:W-:Y:S02]  /*1a0d0*/  LOP3.LUT R2, R2, 0xf0, RZ, 0xc0, !PT ;  /* 0x000000f002027812 */ /* 0x000fe400078ec0ff */
[----:B------:R-:W-:Y:S02]  /*1a0e0*/  LOP3.LUT R3, R3, 0x400, RZ, 0xc0, !PT ;  /* 0x0000040003037812 */ /* 0x000fe400078ec0ff */
[----:B------:R-:W-:Y:S02]  /*1a0f0*/  F2FP.SATFINITE.E4M3.F32.PACK_AB_MERGE_C R40, R41, R40, RZ ;  /* 0x000000282928723e */ /* 0x000fe400048070ff */
[----:B------:R-:W-:-:S02]  /*1a100*/  PRMT R10, R76, 0x3340, R1 ;  /* 0x000033404c0a7816 */ /* 0x000fc40000000001 */
[----:B------:R-:W-:Y:S02]  /*1a110*/  PRMT R7, R122, 0x3340, R37 ;  /* 0x000033407a077816 */ /* 0x000fe40000000025 */
[----:B------:R-:W-:Y:S02]  /*1a120*/  PRMT R9, R140, 0x3340, R35 ;  /* 0x000033408c097816 */ /* 0x000fe40000000023 */
[----:B------:R-:W-:Y:S02]  /*1a130*/  F2FP.SATFINITE.E4M3.F32.PACK_AB_MERGE_C R44, R45, R44, RZ ;  /* 0x0000002c2d2c723e */ /* 0x000fe400048070ff */
[----:B------:R-:W-:Y:S02]  /*1a140*/  PRMT R14, R78, 0x3340, R1 ;  /* 0x000033404e0e7816 */ /* 0x000fe40000000001 */
[----:B------:R-:W-:Y:S02]  /*1a150*/  PRMT R11, R142, 0x3340, R39 ;  /* 0x000033408e0b7816 */ /* 0x000fe40000000027 */
[----:B------:R-:W-:-:S02]  /*1a160*/  LOP3.LUT R124, R124, 0xffff, RZ, 0xc0, !PT ;  /* 0x0000ffff7c7c7812 */ /* 0x000fc400078ec0ff */
[----:B------:R-:W-:Y:S02]  /*1a170*/  LOP3.LUT R41, R92, 0xffff, RZ, 0xc0, !PT ;  /* 0x0000ffff5c297812 */ /* 0x000fe400078ec0ff */
[----:B------:R-:W-:Y:S02]  /*1a180*/  LOP3.LUT R88, R60, 0xffff, RZ, 0xc0, !PT ;  /* 0x0000ffff3c587812 */ /* 0x000fe400078ec0ff */
[----:B------:R-:W-:Y:S02]  /*1a190*/  LOP3.LUT R126, R126, 0xffff, RZ, 0xc0, !PT ;  /* 0x0000ffff7e7e7812 */ /* 0x000fe400078ec0ff */
[----:B------:R-:W-:Y:S02]  /*1a1a0*/  LOP3.LUT R45, R94, 0xffff, RZ, 0xc0, !PT ;  /* 0x0000ffff5e2d7812 */ /* 0x000fe400078ec0ff */
[----:B------:R-:W-:Y:S02]  /*1a1b0*/  LOP3.LUT R90, R62, 0xffff, RZ, 0xc0, !PT ;  /* 0x0000ffff3e5a7812 */ /* 0x000fe400078ec0ff */
[----:B------:R-:W-:-:S02]  /*1a1c0*/  F2FP.SATFINITE.E4M3.F32.PACK_AB_MERGE_C R144, R145, R144, RZ ;  /* 0x000000909190723e */ /* 0x000fc400048070ff */
        /* <DEDUP_REMOVED lines=8> */
[----:B------:R-:W-:Y:S02]  /*1a250*/  IADD3 R12, R3, UR4, R2 ;  /* 0x00000004030c7c10 */ /* 0x000fe4000fffe002 */
[----:B------:R-:W-:Y:S02]  /*1a260*/  PRMT R3, R9, 0x5410, R10 ;  /* 0x0000541009037816 */ /* 0x000fe4000000000a */
[----:B------:R-:W-:Y:S02]  /*1a270*/  PRMT R2, R11, 0x5410, R14 ;  /* 0x000054100b027816 */ /* 0x000fe4000000000e */
[----:B------:R-:W-:-:S02]  /*1a280*/  PRMT R9, R88, 0x3340, R1 ;  /* 0x0000334058097816 */ /* 0x000fc40000000001 */
[----:B------:R-:W-:Y:S02]  /*1a290*/  F2FP.SATFINITE.E4M3.F32.PACK_AB_MERGE_C R42, R43, R42, RZ ;  /* 0x0000002a2b2a723e */ /* 0x000fe400048070ff */
[----:B------:R-:W-:Y:S02]  /*1a2a0*/  F2FP.SATFINITE.E4M3.F32.PACK_AB_MERGE_C R48, R49, R48, RZ ;  /* 0x000000303130723e */ /* 0x000fe400048070ff */
        /* <DEDUP_REMOVED lines=12> */
[----:B------:R-:W-:Y:S02]  /*1a370*/  F2FP.SATFINITE.E4M3.F32.PACK_AB_MERGE_C R148, R149, R148, RZ ;  /* 0x000000949594723e */ /* 0x000fe400048070ff */
[----:B------:R-:W-:Y:S02]  /*1a380*/  F2FP.SATFINITE.E4M3.F32.PACK_AB_MERGE_C R116, R117, R116, RZ ;  /* 0x000000747574723e */ /* 0x000fe400048070ff */
[----:B------:R-:W-:Y:S02]  /*1a390*/  F2FP.SATFINITE.E4M3.F32.PACK_AB_MERGE_C R84, R85, R84, RZ ;  /* 0x000000545554723e */ /* 0x000fe400048070ff */
[----:B------:R-:W-:-:S02]  /*1a3a0*/  F2FP.SATFINITE.E4M3.F32.PACK_AB_MERGE_C R52, R53, R52, RZ ;  /* 0x000000343534723e */ /* 0x000fc400048070ff */
[----:B------:R-:W-:Y:S02]  /*1a3b0*/  PRMT R13, R80, 0x3340, R1 ;  /* 0x00003340500d7816 */ /* 0x000fe40000000001 */
[----:B------:R-:W-:Y:S02]  /*1a3c0*/  PRMT R16, R144, 0x3340, R43 ;  /* 0x0000334090107816 */ /* 0x000fe4000000002b */
[----:B------:R-:W-:Y:S02]  /*1a3d0*/  PRMT R18, R128, 0x3340, R49 ;  /* 0x0000334080127816 */ /* 0x000fe40000000031 */
[----:B------:R-:W-:Y:S02]  /*1a3e0*/  PRMT R19, R130, 0x3340, R55 ;  /* 0x0000334082137816 */ /* 0x000fe40000000037 */
[----:B------:R-:W-:Y:S02]  /*1a3f0*/  LOP3.LUT R148, R148, 0xffff, RZ, 0xc0, !PT ;  /* 0x0000ffff94947812 */ /* 0x000fe400078ec0ff */
[----:B------:R-:W-:-:S02]  /*1a400*/  LOP3.LUT R53, R116, 0xffff, RZ, 0xc0, !PT ;  /* 0x0000ffff74357812 */ /* 0x000fc400078ec0ff */
[----:B------:R-:W-:Y:S02]  /*1a410*/  LOP3.LUT R84, R84, 0xffff, RZ, 0xc0, !PT ;  /* 0x0000ffff54547812 */ /* 0x000fe400078ec0ff */
[----:B------:R-:W-:Y:S02]  /*1a420*/  F2FP.SATFINITE.E4M3.F32.PACK_AB_MERGE_C R132, R133, R132, RZ ;  /* 0x000000848584723e */ /* 0x000fe400048070ff */
[----:B------:R-:W-:Y:S02]  /*1a430*/  F2FP.SATFINITE.E4M3.F32.PACK_AB_MERGE_C R100, R101, R100, RZ ;  /* 0x000000646564723e */ /* 0x000fe400048070ff */
[----:B------:R-:W-:Y:S02]  /*1a440*/  F2FP.SATFINITE.E4M3.F32.PACK_AB_MERGE_C R68, R69, R68, RZ ;  /* 0x000000444544723e */ /* 0x000fe400048070ff */
[----:B------:R-:W-:Y:S02]  /*1a450*/  PRMT R16, R16, 0x5410, R13 ;  /* 0x0000541010107816 */ /* 0x000fe4000000000d */
[----:B------:R-:W-:-:S02]  /*1a460*/  PRMT R13, R84, 0x3340, R1 ;  /* 0x00003340540d7816 */ /* 0x000fc40000000001 */
[----:B------:R-:W-:Y:S02]  /*1a470*/  PRMT R20, R148, 0x3340, R53 ;  /* 0x0000334094147816 */ /* 0x000fe40000000035 */
[----:B------:R-:W-:Y:S02]  /*1a480*/  LOP3.LUT R132, R132, 0xffff, RZ, 0xc0, !PT ;  /* 0x0000ffff84847812 */ /* 0x000fe400078ec0ff */
[----:B------:R-:W-:Y:S02]  /*1a490*/  LOP3.LUT R59, R100, 0xffff, RZ, 0xc0, !PT ;  /* 0x0000ffff643b7812 */ /* 0x000fe400078ec0ff */
[----:B------:R-:W-:Y:S02]  /*1a4a0*/  LOP3.LUT R96, R68, 0xffff, RZ, 0xc0, !PT ;  /* 0x0000ffff44607812 */ /* 0x000fe400078ec0ff */
[----:B------:R-:W-:Y:S02]  /*1a4b0*/  F2FP.SATFINITE.E4M3.F32.PACK_AB_MERGE_C R32, R33, R32, RZ ;  /* 0x000000202120723e */ /* 0x000fe400048070ff */
[----:B------:R-:W-:-:S02]  /*1a4c0*/  PRMT R20, R20, 0x5410, R13 ;  /* 0x0000541014147816 */ /* 0x000fc4000000000d */
[----:B------:R-:W-:Y:S02]  /*1a4d0*/  PRMT R13, R96, 0x3340, R1 ;  /* 0x00003340600d7816 */ /* 0x000fe40000000001 */
[----:B------:R-:W-:Y:S02]  /*1a4e0*/  F2FP.SATFINITE.E4M3.F32.PACK_AB_MERGE_C R26, R27, R26, RZ ;  /* 0x0000001a1b1a723e */ /* 0x000fe400048070ff */
[----:B------:R-:W-:Y:S02]  /*1a4f0*/  F2FP.SATFINITE.E4M3.F32.PACK_AB_MERGE_C R30, R31, R30, RZ ;  /* 0x0000001e1f1e723e */ /* 0x000fe400048070ff */
[----:B------:R-:W-:Y:S02]  /*1a500*/  F2FP.SATFINITE.E4M3.F32.PACK_AB_MERGE_C R146, R147, R146, RZ ;  /* 0x000000929392723e */ /* 0x000fe400048070ff */
        /* <DEDUP_REMOVED lines=10> */
[----:B------:R-:W-:Y:S02]  /*1a5b0*/  PRMT R17, R146, 0x3340, R47 ;  /* 0x0000334092117816 */ /* 0x000fe4000000002f */
[----:B------:R-:W-:Y:S02]  /*1a5c0*/  LOP3.LUT R150, R150, 0xffff, RZ, 0xc0, !PT ;  /* 0x0000ffff96967812 */ /* 0x000fe400078ec0ff */
[----:B------:R-:W-:Y:S02]  /*1a5d0*/  LOP3.LUT R57, R118, 0xffff, RZ, 0xc0, !PT ;  /* 0x0000ffff76397812 */ /* 0x000fe400078ec0ff */
[----:B------:R-:W-:-:S02]  /*1a5e0*/  LOP3.LUT R86, R86, 0xffff, RZ, 0xc0, !PT ;  /* 0x0000ffff56567812 */ /* 0x000fc400078ec0ff */
[----:B------:R-:W-:Y:S02]  /*1a5f0*/  F2FP.SATFINITE.E4M3.F32.PACK_AB_MERGE_C R134, R135, R134, RZ ;  /* 0x000000868786723e */ /* 0x000fe400048070ff */
[----:B------:R-:W-:Y:S02]  /*1a600*/  F2FP.SATFINITE.E4M3.F32.PACK_AB_MERGE_C R102, R103, R102, RZ ;  /* 0x000000666766723e */ /* 0x000fe400048070ff */
[----:B------:R-:W-:Y:S02]  /*1a610*/  F2FP.SATFINITE.E4M3.F32.PACK_AB_MERGE_C R70, R71, R70, RZ ;  /* 0x000000464746723e */ /* 0x000fe400048070ff */
[----:B------:R-:W-:Y:S02]  /*1a620*/  PRMT R17, R17, 0x5410, R14 ;  /* 0x0000541011117816 */ /* 0x000fe4000000000e */
[----:B------:R-:W-:Y:S02]  /*1a630*/  PRMT R14, R86, 0x3340, R1 ;  /* 0x00003340560e7816 */ /* 0x000fe40000000001 */
[----:B------:R-:W-:-:S02]  /*1a640*/  PRMT R21, R150, 0x3340, R57 ;  /* 0x0000334096157816 */ /* 0x000fc40000000039 */
[----:B------:R-:W-:Y:S02]  /*1a650*/  F2FP.SATFINITE.E4M3.F32.PACK_AB_MERGE_C R50, R51, R50, RZ ;  /* 0x000000323332723e */ /* 0x000fe400048070ff */
[----:B--2---:R-:W-:Y:S01]  /*1a660*/  LOP3.LUT R33, R22, 0x300, RZ, 0xc0, !PT ;  /* 0x0000030016217812 */ /* 0x004fe200078ec0ff */
[----:B---3--:R-:W-:Y:S01]  /*1a670*/  VIADD R8, R159, 0x2 ;  /* 0x000000029f087836 */ /* 0x008fe20000000000 */
[----:B------:R-:W-:Y:S02]  /*1a680*/  LOP3.LUT R134, R134, 0xffff, RZ, 0xc0, !PT ;  /* 0x0000ffff86867812 */ /* 0x000fe400078ec0ff */
[----:B------:R-:W-:Y:S02]  /*1a690*/  LOP3.LUT R61, R102, 0xffff, RZ, 0xc0, !PT ;  /* 0x0000ffff663d7812 */ /* 0x000fe400078ec0ff */
[----:B------:R-:W-:Y:S02]  /*1a6a0*/  ISETP.GE.AND P1, PT, R8, UR5, PT ;  /* 0x0000000508007c0c */ /* 0x000fe4000bf26270 */
[----:B------:R-:W-:-:S02]  /*1a6b0*/  PRMT R8, R58, 0x3340, R1 ;  /* 0x000033403a087816 */ /* 0x000fc40000000001 */
[----:B------:R-:W-:Y:S02]  /*1a6c0*/  LOP3.LUT R98, R70, 0xffff, RZ, 0xc0, !PT ;  /* 0x0000ffff46627812 */ /* 0x000fe400078ec0ff */
[----:B------:R-:W-:Y:S02]  /*1a6d0*/  PRMT R7, R7, 0x5410, R8 ;  /* 0x0000541007077816 */ /* 0x000fe40000000008 */
[----:B------:R-:W-:Y:S02]  /*1a6e0*/  PRMT R8, R124, 0x3340, R41 ;  /* 0x000033407c087816 */ /* 0x000fe40000000029 */
[----:B------:R-:W-:Y:S02]  /*1a6f0*/  PRMT R21, R21, 0x5410, R14 ;  /* 0x0000541015157816 */ /* 0x000fe4000000000e */
[----:B------:R-:W-:Y:S02]  /*1a700*/  PRMT R8, R8, 0x5410, R9 ;  /* 0x0000541008087816 */ /* 0x000fe40000000009 */
[----:B------:R-:W-:-:S02]  /*1a710*/  PRMT R9, R10, 0x5410, R11 ;  /* 0x000054100a097816 */ /* 0x000fc4000000000b */
[--C-:B------:R-:W-:Y:S02]  /*1a720*/  PRMT R11, R92, 0x3340, R1.reuse ;  /* 0x000033405c0b7816 */ /* 0x100fe40000000001 */
[----:B------:R-:W-:Y:S02]  /*1a730*/  PRMT R10, R94, 0x3340, R1 ;  /* 0x000033405e0a7816 */ /* 0x000fe40000000001 */
[----:B------:R-:W-:Y:S02]  /*1a740*/  PRMT R18, R18, 0x5410, R11 ;  /* 0x0000541012127816 */ /* 0x000fe4000000000b */
[----:B------:R-:W-:Y:S02]  /*1a750*/  PRMT R19, R19, 0x5410, R10 ;  /* 0x0000541013137816 */ /* 0x000fe4000000000a */
[----:B------:R-:W-:Y:S02]  /*1a760*/  SHF.R.U32.HI R10, RZ, 0x8, R136 ;  /* 0x00000008ff0a7819 */ /* 0x000fe40000011688 */
[----:B------:R-:W-:-:S02]  /*1a770*/  SHF.R.U32.HI R11, RZ, 0x8, R15 ;  /* 0x00000008ff0b7819 */ /* 0x000fc4000001160f */
[----:B------:R-:W-:Y:S02]  /*1a780*/  LOP3.LUT R10, R10, 0xffff, RZ, 0xc0, !PT ;  /* 0x0000ffff0a0a7812 */ /* 0x000fe400078ec0ff */
[----:B------:R-:W-:Y:S02]  /*1a790*/  LOP3.LUT R11, R11, 0xffff, RZ, 0xc0, !PT ;  /* 0x0000ffff0b0b7812 */ /* 0x000fe400078ec0ff */
[----:B------:R-:W-:Y:S01]  /*1a7a0*/  PRMT R22, R132, 0x3340, R59 ;  /* 0x0000334084167816 */ /* 0x000fe2000000003b */
[----:B------:R-:W-:Y:S01]  /*1a7b0*/  IMAD.IADD R33, R33, 0x1, R12 ;  /* 0x0000000121217824 */ /* 0x000fe200078e020c */
[----:B------:R-:W-:Y:S02]  /*1a7c0*/  PRMT R27, R10, 0x3340, R11 ;  /* 0x000033400a1b7816 */ /* 0x000fe4000000000b */
[----:B------:R-:W-:Y:S02]  /*1a7d0*/  PRMT R22, R22, 0x5410, R13 ;  /* 0x0000541016167816 */ /* 0x000fe4000000000d */
[----:B------:R-:W-:-:S02]  /*1a7e0*/  SHF.R.U32.HI R10, RZ, 0x8, R138 ;  /* 0x00000008ff0a7819 */ /* 0x000fc4000001168a */
[----:B------:R-:W-:Y:S02]  /*1a7f0*/  SHF.R.U32.HI R12, RZ, 0x8, R25 ;  /* 0x00000008ff0c7819 */ /* 0x000fe40000011619 */
[----:B------:R-:W-:Y:S02]  /*1a800*/  SHF.R.U32.HI R11, RZ, 0x8, R120 ;  /* 0x00000008ff0b7819 */ /* 0x000fe40000011678 */
[----:B------:R-:W-:Y:S02]  /*1a810*/  SHF.R.U32.HI R13, RZ, 0x8, R29 ;  /* 0x00000008ff0d7819 */ /* 0x000fe4000001161d */
[----:B------:R-:W-:Y:S02]  /*1a820*/  LOP3.LUT R25, R10, 0xffff, RZ, 0xc0, !PT ;  /* 0x0000ffff0a197812 */ /* 0x000fe400078ec0ff */
[----:B------:R-:W-:Y:S02]  /*1a830*/  LOP3.LUT R12, R12, 0xffff, RZ, 0xc0, !PT ;  /* 0x0000ffff0c0c7812 */ /* 0x000fe400078ec0ff */
[----:B------:R-:W-:-:S02]  /*1a840*/  LOP3.LUT R13, R13, 0xffff, RZ, 0xc0, !PT ;  /* 0x0000ffff0d0d7812 */ /* 0x000fc400078ec0ff */
[----:B------:R-:W-:Y:S02]  /*1a850*/  LOP3.LUT R10, R11, 0xffff, RZ, 0xc0, !PT ;  /* 0x0000ffff0b0a7812 */ /* 0x000fe400078ec0ff */
[----:B------:R-:W-:Y:S02]  /*1a860*/  SHF.R.U32.HI R15, RZ, 0x8, R74 ;  /* 0x00000008ff0f7819 */ /* 0x000fe4000001164a */
[----:B------:R-:W-:Y:S02]  /*1a870*/  PRMT R29, R25, 0x3340, R12 ;  /* 0x00003340191d7816 */ /* 0x000fe4000000000c */
[----:B------:R-:W-:Y:S02]  /*1a880*/  PRMT R31, R10, 0x3340, R13 ;  /* 0x000033400a1f7816 */ /* 0x000fe4000000000d */
[----:B------:R-:W-:Y:S02]  /*1a890*/  SHF.R.U32.HI R11, RZ, 0x8, R122 ;  /* 0x00000008ff0b7819 */ /* 0x000fe4000001167a */
[----:B------:R-:W-:-:S02]  /*1a8a0*/  SHF.R.U32.HI R13, RZ, 0x8, R37 ;  /* 0x00000008ff0d7819 */ /* 0x000fc40000011625 */
[----:B------:R-:W-:Y:S02]  /*1a8b0*/  SHF.R.U32.HI R10, RZ, 0x8, R140 ;  /* 0x00000008ff0a7819 */ /* 0x000fe4000001168c */
[----:B------:R-:W-:Y:S02]  /*1a8c0*/  SHF.R.U32.HI R12, RZ, 0x8, R35 ;  /* 0x00000008ff0c7819 */ /* 0x000fe40000011623 */
[----:B------:R-:W-:Y:S02]  /*1a8d0*/  LOP3.LUT R15, R15, 0xffff, RZ, 0xc0, !PT ;  /* 0x0000ffff0f0f7812 */ /* 0x000fe400078ec0ff */
[----:B------:R-:W-:Y:S02]  /*1a8e0*/  LOP3.LUT R60, R11, 0xffff, RZ, 0xc0, !PT ;  /* 0x0000ffff0b3c7812 */ /* 0x000fe400078ec0ff */
[----:B------:R-:W-:Y:S02]  /*1a8f0*/  LOP3.LUT R13, R13, 0xffff, RZ, 0xc0, !PT ;  /* 0x0000ffff0d0d7812 */ /* 0x000fe400078ec0ff */
[----:B------:R-:W-:-:S02]  /*1a900*/  LOP3.LUT R12, R12, 0xffff, RZ, 0xc0, !PT ;  /* 0x0000ffff0c0c7812 */ /* 0x000fc400078ec0ff */
[----:B------:R-:W-:Y:S02]  /*1a910*/  LOP3.LUT R11, R10, 0xffff, RZ, 0xc0, !PT ;  /* 0x0000ffff0a0b7812 */ /* 0x000fe400078ec0ff */
[----:B------:R-:W-:Y:S02]  /*1a920*/  PRMT R152, R15, 0x3340, R152 ;  /* 0x000033400f987816 */ /* 0x000fe40000000098 */
[----:B------:R-:W-:Y:S02]  /*1a930*/  SHF.R.U32.HI R15, RZ, 0x8, R58 ;  /* 0x00000008ff0f7819 */ /* 0x000fe4000001163a */
        /* <DEDUP_REMOVED lines=10> */
[----:B------:R-:W-:Y:S02]  /*1a9e0*/  LOP3.LUT R10, R11, 0xffff, RZ, 0xc0, !PT ;  /* 0x0000ffff0b0a7812 */ /* 0x000fe400078ec0ff */
[----:B------:R-:W-:Y:S02]  /*1a9f0*/  PRMT R35, R15, 0x3340, R154 ;  /* 0x000033400f237816 */ /* 0x000fe4000000009a */
[----:B------:R-:W-:Y:S02]  /*1aa00*/  SHF.R.U32.HI R15, RZ, 0x8, R78 ;  /* 0x00000008ff0f7819 */ /* 0x000fe4000001164e */
[----:B------:R-:W-:Y:S02]  /*1aa10*/  PRMT R39, R25, 0x3340, R12 ;  /* 0x0000334019277816 */ /* 0x000fe4000000000c */
[----:B------:R-:W-:-:S02]  /*1aa20*/  PRMT R41, R10, 0x3340, R13 ;  /* 0x000033400a297816 */ /* 0x000fc4000000000d */
[----:B------:R-:W-:Y:S02]  /*1aa30*/  SHF.R.U32.HI R11, RZ, 0x8, R126 ;  /* 0x00000008ff0b7819 */ /* 0x000fe4000001167e */
[----:B------:R-:W-:Y:S02]  /*1aa40*/  SHF.R.U32.HI R13, RZ, 0x8, R45 ;  /* 0x00000008ff0d7819 */ /* 0x000fe4000001162d */
[----:B------:R-:W-:Y:S02]  /*1aa50*/  SHF.R.U32.HI R10, RZ, 0x8, R144 ;  /* 0x00000008ff0a7819 */ /* 0x000fe40000011690 */
[----:B------:R-:W-:Y:S02]  /*1aa60*/  SHF.R.U32.HI R12, RZ, 0x8, R43 ;  /* 0x00000008ff0c7819 */ /* 0x000fe4000001162b */
[----:B------:R-:W-:Y:S02]  /*1aa70*/  LOP3.LUT R15, R15, 0xffff, RZ, 0xc0, !PT ;  /* 0x0000ffff0f0f7812 */ /* 0x000fe400078ec0ff */
[----:B------:R-:W-:-:S02]  /*1aa80*/  LOP3.LUT R66, R11, 0xffff, RZ, 0xc0, !PT ;  /* 0x0000ffff0b427812 */ /* 0x000fc400078ec0ff */
[----:B------:R-:W-:Y:S02]  /*1aa90*/  LOP3.LUT R13, R13, 0xffff, RZ, 0xc0, !PT ;  /* 0x0000ffff0d0d7812 */ /* 0x000fe400078ec0ff */
[----:B------:R-:W-:Y:S02]  /*1aaa0*/  LOP3.LUT R12, R12, 0xffff, RZ, 0xc0, !PT ;  /* 0x0000ffff0c0c7812 */ /* 0x000fe400078ec0ff */
[----:B------:R-:W-:Y:S02]  /*1aab0*/  LOP3.LUT R11, R10, 0xffff, RZ, 0xc0, !PT ;  /* 0x0000ffff0a0b7812 */ /* 0x000fe400078ec0ff */
[----:B------:R-:W-:Y:S02]  /*1aac0*/  PRMT R154, R15, 0x3340, R154 ;  /* 0x000033400f9a7816 */ /* 0x000fe4000000009a */
[----:B------:R-:W-:Y:S02]  /*1aad0*/  SHF.R.U32.HI R15, RZ, 0x8, R90 ;  /* 0x00000008ff0f7819 */ /* 0x000fe4000001165a */
[----:B------:R-:W-:-:S02]  /*1aae0*/  PRMT R66, R66, 0x3340, R13 ;  /* 0x0000334042427816 */ /* 0x000fc4000000000d */
[----:B------:R-:W-:Y:S02]  /*1aaf0*/  PRMT R45, R11, 0x3340, R12 ;  /* 0x000033400b2d7816 */ /* 0x000fe4000000000c */
[----:B------:R-:W-:Y:S02]  /*1ab00*/  SHF.R.U32.HI R10, RZ, 0x8, R146 ;  /* 0x00000008ff0a7819 */ /* 0x000fe40000011692 */
[----:B------:R-:W-:Y:S02]  /*1ab10*/  SHF.R.U32.HI R12, RZ, 0x8, R47 ;  /* 0x00000008ff0c7819 */ /* 0x000fe4000001162f */
[----:B------:R-:W-:Y:S02]  /*1ab20*/  SHF.R.U32.HI R11, RZ, 0x8, R128 ;  /* 0x00000008ff0b7819 */ /* 0x000fe40000011680 */
[----:B------:R-:W-:Y:S02]  /*1ab30*/  SHF.R.U32.HI R13, RZ, 0x8, R49 ;  /* 0x00000008ff0d7819 */ /* 0x000fe40000011631 */
[----:B------:R-:W-:-:S02]  /*1ab40*/  LOP3.LUT R15, R15, 0xffff, RZ, 0xc0, !PT ;  /* 0x0000ffff0f0f7812 */ /* 0x000fc400078ec0ff */
[----:B------:R-:W-:Y:S02]  /*1ab50*/  LOP3.LUT R25, R10, 0xffff, RZ, 0xc0, !PT ;  /* 0x0000ffff0a197812 */ /* 0x000fe400078ec0ff */
[----:B------:R-:W-:Y:S02]  /*1ab60*/  LOP3.LUT R12, R12, 0xffff, RZ, 0xc0, !PT ;  /* 0x0000ffff0c0c7812 */ /* 0x000fe400078ec0ff */
[----:B------:R-:W-:Y:S02]  /*1ab70*/  LOP3.LUT R13, R13, 0xffff, RZ, 0xc0, !PT ;  /* 0x0000ffff0d0d7812 */ /* 0x000fe400078ec0ff */
[----:B------:R-:W-:Y:S02]  /*1ab80*/  LOP3.LUT R10, R11, 0xffff, RZ, 0xc0, !PT ;  /* 0x0000ffff0b0a7812 */ /* 0x000fe400078ec0ff */
[----:B------:R-:W-:Y:S02]  /*1ab90*/  PRMT R14, R98, 0x3340, R1 ;  /* 0x00003340620e7816 */ /* 0x000fe40000000001 */
[----:B------:R-:W-:-:S02]  /*1aba0*/  PRMT R23, R134, 0x3340, R61 ;  /* 0x0000334086177816 */ /* 0x000fc4000000003d */
[----:B------:R-:W-:Y:S02]  /*1abb0*/  PRMT R43, R15, 0x3340, R156 ;  /* 0x000033400f2b7816 */ /* 0x000fe4000000009c */
[----:B------:R-:W-:Y:S02]  /*1abc0*/  SHF.R.U32.HI R15, RZ, 0x8, R82 ;  /* 0x00000008ff0f7819 */ /* 0x000fe40000011652 */
[----:B------:R-:W-:Y:S02]  /*1abd0*/  PRMT R49, R25, 0x3340, R12 ;  /* 0x0000334019317816 */ /* 0x000fe4000000000c */
[----:B------:R-:W-:Y:S02]  /*1abe0*/  PRMT R51, R10, 0x3340, R13 ;  /* 0x000033400a337816 */ /* 0x000fe4000000000d */
[----:B------:R-:W-:Y:S02]  /*1abf0*/  SHF.R.U32.HI R11, RZ, 0x8, R130 ;  /* 0x00000008ff0b7819 */ /* 0x000fe40000011682 */
[----:B------:R-:W-:-:S02]  /*1ac00*/  SHF.R.U32.HI R10, RZ, 0x8, R148 ;  /* 0x00000008ff0a7819 */ /* 0x000fc40000011694 */
[----:B------:R-:W-:Y:S02]  /*1ac10*/  SHF.R.U32.HI R12, RZ, 0x8, R53 ;  /* 0x00000008ff0c7819 */ /* 0x000fe40000011635 */
[----:B------:R-:W-:Y:S02]  /*1ac20*/  PRMT R23, R23, 0x5410, R14 ;  /* 0x0000541017177816 */ /* 0x000fe4000000000e */
[----:B------:R-:W-:Y:S02]  /*1ac30*/  SHF.R.U32.HI R14, RZ, 0x8, R72 ;  /* 0x00000008ff0e7819 */ /* 0x000fe40000011648 */
[----:B------:R-:W-:Y:S02]  /*1ac40*/  LOP3.LUT R15, R15, 0xffff, RZ, 0xc0, !PT ;  /* 0x0000ffff0f0f7812 */ /* 0x000fe400078ec0ff */
[----:B------:R-:W-:Y:S02]  /*1ac50*/  LOP3.LUT R72, R11, 0xffff, RZ, 0xc0, !PT ;  /* 0x0000ffff0b487812 */ /* 0x000fe400078ec0ff */
[----:B------:R-:W-:-:S02]  /*1ac60*/  LOP3.LUT R12, R12, 0xffff, RZ, 0xc0, !PT ;  /* 0x0000ffff0c0c7812 */ /* 0x000fc400078ec0ff */
[----:B------:R-:W-:Y:S02]  /*1ac70*/  LOP3.LUT R11, R10, 0xffff, RZ, 0xc0, !PT ;  /* 0x0000ffff0a0b7812 */ /* 0x000fe400078ec0ff */
[----:B------:R-:W-:Y:S02]  /*1ac80*/  PRMT R156, R15, 0x3340, R156 ;  /* 0x000033400f9c7816 */ /* 0x000fe4000000009c */
[----:B------:R-:W-:Y:S02]  /*1ac90*/  SHF.R.U32.HI R13, RZ, 0x8, R55 ;  /* 0x00000008ff0d7819 */ /* 0x000fe40000011637 */
[----:B------:R-:W-:Y:S02]  /*1aca0*/  SHF.R.U32.HI R15, RZ, 0x8, R94 ;  /* 0x00000008ff0f7819 */ /* 0x000fe4000001165e */
[----:B------:R-:W-:Y:S02]  /*1acb0*/  PRMT R55, R11, 0x3340, R12 ;  /* 0x000033400b377816 */ /* 0x000fe4000000000c */
[----:B------:R-:W-:-:S02]  /*1acc0*/  SHF.R.U32.HI R10, RZ, 0x8, R150 ;  /* 0x00000008ff0a7819 */ /* 0x000fc40000011696 */
[----:B------:R-:W-:Y:S02]  /*1acd0*/  SHF.R.U32.HI R12, RZ, 0x8, R57 ;  /* 0x00000008ff0c7819 */ /* 0x000fe40000011639 */
[----:B------:R-:W-:Y:S02]  /*1ace0*/  LOP3.LUT R74, R15, 0xffff, RZ, 0xc0, !PT ;  /* 0x0000ffff0f4a7812 */ /* 0x000fe400078ec0ff */
[----:B------:R-:W-:Y:S02]  /*1acf0*/  SHF.R.U32.HI R15, RZ, 0x8, R86 ;  /* 0x00000008ff0f7819 */ /* 0x000fe40000011656 */
[----:B------:R-:W-:Y:S02]  /*1ad00*/  LOP3.LUT R12, R12, 0xffff, RZ, 0xc0, !PT ;  /* 0x0000ffff0c0c7812 */ /* 0x000fe400078ec0ff */
[----:B------:R-:W-:Y:S02]  /*1ad10*/  LOP3.LUT R25, R10, 0xffff, RZ, 0xc0, !PT ;  /* 0x0000ffff0a197812 */ /* 0x000fe400078ec0ff */
[----:B------:R-:W-:-:S02]  /*1ad20*/  LOP3.LUT R10, R15, 0xffff, RZ, 0xc0, !PT ;  /* 0x0000ffff0f0a7812 */ /* 0x000fc400078ec0ff */
[----:B------:R-:W-:Y:S02]  /*1ad30*/  PRMT R57, R25, 0x3340, R12 ;  /* 0x0000334019397816 */ /* 0x000fe4000000000c */
[----:B------:R-:W-:Y:S02]  /*1ad40*/  LOP3.LUT R15, R40, 0xffff, RZ, 0xc0, !PT ;  /* 0x0000ffff280f7812 */ /* 0x000fe400078ec0ff */
[----:B------:R-:W-:Y:S02]  /*1ad50*/  LOP3.LUT R42, R42, 0xffff, RZ, 0xc0, !PT ;  /* 0x0000ffff2a2a7812 */ /* 0x000fe400078ec0ff */
[----:B------:R-:W-:Y:S02]  /*1ad60*/  LOP3.LUT R25, R24, 0xffff, RZ, 0xc0, !PT ;  /* 0x0000ffff18197812 */ /* 0x000fe400078ec0ff */
[----:B------:R-:W-:Y:S02]  /*1ad70*/  LOP3.LUT R26, R26, 0xffff, RZ, 0xc0, !PT ;  /* 0x0000ffff1a1a7812 */ /* 0x000fe400078ec0ff */
[----:B------:R-:W-:-:S02]  /*1ad80*/  PRMT R4, R4, 0x4210, R15 ;  /* 0x0000421004047816 */ /* 0x000fc4000000000f */
[----:B------:R-:W-:Y:S02]  /*1ad90*/  PRMT R5, R5, 0x4210, R42 ;  /* 0x0000421005057816 */ /* 0x000fe4000000002a */
[----:B------:R-:W-:Y:S02]  /*1ada0*/  PRMT R6, R6, 0x4210, R25 ;  /* 0x0000421006067816 */ /* 0x000fe40000000019 */
[----:B------:R-:W-:Y:S01]  /*1adb0*/  PRMT R7, R7, 0x4210, R26 ;  /* 0x0000421007077816 */ /* 0x000fe2000000001a */
[----:B------:R-:W-:Y:S01]  /*1adc0*/  BAR.SYNC.DEFER_BLOCKING 0x0 ;  /* 0x0000000000007b1d */ /* 0x000fe20000010000 */
[----:B------:R-:W-:-:S05]  /*1add0*/  LOP3.LUT R0, R0, 0x7f, RZ, 0xc0, !PT ;  /* 0x0000007f00007812 */ /* 0x000fca00078ec0ff */
[----:B------:R-:W-:Y:S01]  /*1ade0*/  STSM.16.M88.4 [R33], R4 ;  /* 0x0000000421007844 */ /* 0x000fe20000000200 */
[----:B------:R-:W-:Y:S01]  /*1adf0*/  LEA R0, R0, UR4, 0x4 ;  /* 0x0000000400007c11 */ /* 0x000fe2000f8e20ff */
[----:B------:R-:W-:Y:S01]  /*1ae00*/  ULDC.64 UR4, c[0x0][0x228] ;  /* 0x00008a0000047ab9 */ /* 0x000fe20000000a00 */
[----:B------:R-:W-:Y:S01]  /*1ae10*/  BAR.SYNC.DEFER_BLOCKING 0x0 ;  /* 0x0000000000007b1d */ /* 0x000fe20000010000 */
[----:B------:R-:W-:-:S04]  /*1ae20*/  LOP3.LUT R14, R14, 0xffff, RZ, 0xc0, !PT ;  /* 0x0000ffff0e0e7812 */ /* 0x000fc800078ec0ff */
[----:B------:R-:W-:Y:S02]  /*1ae30*/  PRMT R56, R14, 0x3340, R1 ;  /* 0x000033400e387816 */ /* 0x000fe40000000001 */
[----:B------:R-:W-:-:S04]  /*1ae40*/  SHF.R.U32.HI R14, RZ, 0x8, R104 ;  /* 0x00000008ff0e7819 */ /* 0x000fc80000011668 */
[----:B------:R-:W-:Y:S01]  /*1ae50*/  LOP3.LUT R14, R14, 0xffff, RZ, 0xc0, !PT ;  /* 0x0000ffff0e0e7812 */ /* 0x000fe200078ec0ff */
[----:B------:R-:W0:Y:S03]  /*1ae60*/  LDS.128 R4, [R0] ;  /* 0x0000000000047984 */ /* 0x000e260000000c00 */
[--C-:B------:R-:W-:Y:S02]  /*1ae70*/  PRMT R58, R14, 0x3340, R1.reuse ;  /* 0x000033400e3a7816 */ /* 0x100fe40000000001 */
[----:B------:R-:W-:Y:S02]  /*1ae80*/  SHF.R.U32.HI R11, RZ, 0x8, R132 ;  /* 0x00000008ff0b7819 */ /* 0x000fe40000011684 */
[----:B------:R-:W-:Y:S02]  /*1ae90*/  LOP3.LUT R13, R13, 0xffff, RZ, 0xc0, !PT ;  /* 0x0000ffff0d0d7812 */ /* 0x000fe400078ec0ff */
[----:B------:R-:W-:-:S02]  /*1aea0*/  PRMT R53, R74, 0x3340, R1 ;  /* 0x000033404a357816 */ /* 0x000fc40000000001 */
[----:B------:R-:W-:Y:S02]  /*1aeb0*/  PRMT R74, R10, 0x3340, R1 ;  /* 0x000033400a4a7816 */ /* 0x000fe40000000001 */
[----:B------:R-:W-:Y:S02]  /*1aec0*/  SHF.R.U32.HI R14, RZ, 0x8, R76 ;  /* 0x00000008ff0e7819 */ /* 0x000fe4000001164c */
[----:B------:R-:W-:Y:S02]  /*1aed0*/  PRMT R56, R27, 0x5410, R56 ;  /* 0x000054101b387816 */ /* 0x000fe40000000038 */
[----:B------:R-:W-:Y:S02]  /*1aee0*/  PRMT R29, R29, 0x5410, R152 ;  /* 0x000054101d1d7816 */ /* 0x000fe40000000098 */
[----:B------:R-:W-:Y:S02]  /*1aef0*/  PRMT R58, R31, 0x5410, R58 ;  /* 0x000054101f3a7816 */ /* 0x000fe4000000003a */
[----:B------:R-:W-:-:S02]  /*1af00*/  PRMT R35, R60, 0x5410, R35 ;  /* 0x000054103c237816 */ /* 0x000fc40000000023 */
[----:B------:R-:W-:Y:S02]  /*1af10*/  LOP3.LUT R76, R11, 0xffff, RZ, 0xc0, !PT ;  /* 0x0000ffff0b4c7812 */ /* 0x000fe400078ec0ff */
[----:B------:R-:W-:Y:S02]  /*1af20*/  PRMT R72, R72, 0x3340, R13 ;  /* 0x0000334048487816 */ /* 0x000fe4000000000d */
[----:B------:R-:W-:Y:S02]  /*1af30*/  SHF.R.U32.HI R11, RZ, 0x8, R61 ;  /* 0x00000008ff0b7819 */ /* 0x000fe4000001163d */
[----:B------:R-:W-:Y:S02]  /*1af40*/  SHF.R.U32.HI R13, RZ, 0x8, R59 ;  /* 0x00000008ff0d7819 */ /* 0x000fe4000001163b */
[----:B------:R-:W-:Y:S02]  /*1af50*/  PRMT R61, R57, 0x5410, R74 ;  /* 0x00005410393d7816 */ /* 0x000fe4000000004a */
[----:B------:R-:W-:-:S02]  /*1af60*/  PRMT R56, R56, 0x5210, R15 ;  /* 0x0000521038387816 */ /* 0x000fc4000000000f */
[----:B------:R-:W-:Y:S02]  /*1af70*/  PRMT R57, R29, 0x5210, R42 ;  /* 0x000052101d397816 */ /* 0x000fe4000000002a */
[----:B------:R-:W-:Y:S02]  /*1af80*/  PRMT R58, R58, 0x5210, R25 ;  /* 0x000052103a3a7816 */ /* 0x000fe40000000019 */
[----:B------:R-:W-:Y:S01]  /*1af90*/  PRMT R59, R35, 0x5210, R26 ;  /* 0x00005210233b7816 */ /* 0x000fe2000000001a */
[----:B------:R-:W-:Y:S01]  /*1afa0*/  BAR.SYNC.DEFER_BLOCKING 0x0 ;  /* 0x0000000000007b1d */ /* 0x000fe20000010000 */
[----:B------:R-:W-:-:S04]  /*1afb0*/  LOP3.LUT R14, R14, 0xffff, RZ, 0xc0, !PT ;  /* 0x0000ffff0e0e7812 */ /* 0x000fc800078ec0ff */
[--C-:B------:R-:W-:Y:S02]  /*1afc0*/  PRMT R62, R14, 0x3340, R1.reuse ;  /* 0x000033400e3e7816 */ /* 0x100fe40000000001 */
[----:B------:R-:W-:Y:S02]  /*1afd0*/  SHF.R.U32.HI R14, RZ, 0x8, R88 ;  /* 0x00000008ff0e7819 */ /* 0x000fe40000011658 */
[----:B------:R-:W-:Y:S02]  /*1afe0*/  SHF.R.U32.HI R12, RZ, 0x8, R96 ;  /* 0x00000008ff0c7819 */ /* 0x000fe40000011660 */
[----:B------:R-:W-:Y:S02]  /*1aff0*/  LOP3.LUT R14, R14, 0xffff, RZ, 0xc0, !PT ;  /* 0x0000ffff0e0e7812 */ /* 0x000fe400078ec0ff */
[----:B------:R-:W-:Y:S01]  /*1b000*/  LOP3.LUT R13, R13, 0xffff, RZ, 0xc0, !PT ;  /* 0x0000ffff0d0d7812 */ /* 0x000fe200078ec0ff */
[----:B------:R-:W-:Y:S01]  /*1b010*/  STSM.16.M88.4 [R33], R56 ;  /* 0x0000003821007844 */ /* 0x000fe20000000200 */
[----:B------:R-:W-:-:S02]  /*1b020*/  PRMT R64, R14, 0x3340, R1 ;  /* 0x000033400e407816 */ /* 0x000fc40000000001 */
[----:B------:R-:W-:Y:S02]  /*1b030*/  LOP3.LUT R12, R12, 0xffff, RZ, 0xc0, !PT ;  /* 0x0000ffff0c0c7812 */ /* 0x000fe400078ec0ff */
[----:B------:R-:W-:Y:S02]  /*1b040*/  SHF.R.U32.HI R14, RZ, 0x8, R80 ;  /* 0x00000008ff0e7819 */ /* 0x000fe40000011650 */
[----:B------:R-:W-:Y:S02]  /*1b050*/  LOP3.LUT R24, R11, 0xffff, RZ, 0xc0, !PT ;  /* 0x0000ffff0b187812 */ /* 0x000fe400078ec0ff */
[----:B------:R-:W-:Y:S02]  /*1b060*/  PRMT R76, R76, 0x3340, R13 ;  /* 0x000033404c4c7816 */ /* 0x000fe4000000000d */
[----:B------:R-:W-:Y:S02]  /*1b070*/  SHF.R.U32.HI R10, RZ, 0x8, R134 ;  /* 0x00000008ff0a7819 */ /* 0x000fe40000011686 */
[----:B------:R-:W-:-:S02]  /*1b080*/  PRMT R11, R12, 0x3340, R1 ;  /* 0x000033400c0b7816 */ /* 0x000fc40000000001 */
[----:B------:R-:W-:Y:S02]  /*1b090*/  LOP3.LUT R14, R14, 0xffff, RZ, 0xc0, !PT ;  /* 0x0000ffff0e0e7812 */ /* 0x000fe400078ec0ff */
[----:B------:R-:W-:Y:S02]  /*1b0a0*/  SHF.R.U32.HI R13, RZ, 0x8, R98 ;  /* 0x00000008ff0d7819 */ /* 0x000fe40000011662 */
[----:B------:R-:W-:Y:S02]  /*1b0b0*/  LOP3.LUT R44, R44, 0xffff, RZ, 0xc0, !PT ;  /* 0x0000ffff2c2c7812 */ /* 0x000fe400078ec0ff */
[----:B------:R-:W-:Y:S02]  /*1b0c0*/  PRMT R37, R37, 0x5410, R62 ;  /* 0x0000541025257816 */ /* 0x000fe4000000003e */
[----:B------:R-:W-:Y:S02]  /*1b0d0*/  LOP3.LUT R47, R10, 0xffff, RZ, 0xc0, !PT ;  /* 0x0000ffff0a2f7812 */ /* 0x000fe400078ec0ff */
[----:B------:R-:W-:-:S02]  /*1b0e0*/  PRMT R62, R76, 0x5410, R11 ;  /* 0x000054104c3e7816 */ /* 0x000fc4000000000b */
[----:B------:R-:W-:Y:S02]  /*1b0f0*/  PRMT R68, R14, 0x3340, R1 ;  /* 0x000033400e447816 */ /* 0x000fe40000000001 */
[----:B------:R-:W-:Y:S02]  /*1b100*/  LOP3.LUT R10, R13, 0xffff, RZ, 0xc0, !PT ;  /* 0x0000ffff0d0a7812 */ /* 0x000fe400078ec0ff */
[----:B------:R-:W-:Y:S02]  /*1b110*/  LOP3.LUT R11, R46, 0xffff, RZ, 0xc0, !PT ;  /* 0x0000ffff2e0b7812 */ /* 0x000fe400078ec0ff */
[----:B------:R-:W-:Y:S02]  /*1b120*/  PRMT R40, R3, 0x4210, R44 ;  /* 0x0000421003287816 */ /* 0x000fe4000000002c */
[----:B------:R-:W-:Y:S02]  /*1b130*/  PRMT R154, R39, 0x5410, R154 ;  /* 0x00005410279a7816 */ /* 0x000fe4000000009a */
[----:B------:R-:W-:-:S02]  /*1b140*/  LOP3.LUT R3, R28, 0xffff, RZ, 0xc0, !PT ;  /* 0x0000ffff1c037812 */ /* 0x000fc400078ec0ff */
        /* <DEDUP_REMOVED lines=9> */
[----:B------:R-:W-:Y:S01]  /*1b1e0*/  PRMT R43, R9, 0x4210, R30 ;  /* 0x00004210092b7816 */ /* 0x000fe2000000001e */
[----:B------:R-:W-:Y:S06]  /*1b1f0*/  BAR.SYNC.DEFER_BLOCKING 0x0 ;  /* 0x0000000000007b1d */ /* 0x000fec0000010000 */
[----:B------:R-:W1:Y:S02]  /*1b200*/  LDS.128 R8, [R0] ;  /* 0x0000000000087984 */ /* 0x000e640000000c00 */
[----:B------:R-:W-:Y:S01]  /*1b210*/  BAR.SYNC.DEFER_BLOCKING 0x0 ;  /* 0x0000000000007b1d */ /* 0x000fe20000010000 */
[----:B------:R-:W-:-:S04]  /*1b220*/  SHF.R.U32.HI R14, RZ, 0x8, R92 ;  /* 0x00000008ff0e7819 */ /* 0x000fc8000001165c */
[----:B------:R-:W-:-:S04]  /*1b230*/  LOP3.LUT R14, R14, 0xffff, RZ, 0xc0, !PT ;  /* 0x0000ffff0e0e7812 */ /* 0x000fc800078ec0ff */
[----:B------:R-:W-:Y:S02]  /*1b240*/  PRMT R70, R14, 0x3340, R1 ;  /* 0x000033400e467816 */ /* 0x000fe40000000001 */
[----:B------:R-:W-:Y:S01]  /*1b250*/  SHF.R.U32.HI R14, RZ, 0x8, R84 ;  /* 0x00000008ff0e7819 */ /* 0x000fe20000011654 */
[----:B------:R2:W-:Y:S03]  /*1b260*/  STSM.16.M88.4 [R33], R40 ;  /* 0x0000002821007844 */ /* 0x0005e60000000200 */
[----:B------:R-:W-:-:S04]  /*1b270*/  LOP3.LUT R14, R14, 0xffff, RZ, 0xc0, !PT ;  /* 0x0000ffff0e0e7812 */ /* 0x000fc800078ec0ff */
[----:B------:R-:W-:Y:S02]  /*1b280*/  PRMT R14, R14, 0x3340, R1 ;  /* 0x000033400e0e7816 */ /* 0x000fe40000000001 */
[----:B------:R-:W-:Y:S02]  /*1b290*/  PRMT R63, R24, 0x5410, R13 ;  /* 0x00005410183f7816 */ /* 0x000fe4000000000d */
[----:B------:R-:W-:Y:S01]  /*1b2a0*/  PRMT R60, R55, 0x5410, R14 ;  /* 0x00005410373c7816 */ /* 0x000fe2000000000e */
[----:B------:R-:W-:Y:S01]  /*1b2b0*/  BAR.SYNC.DEFER_BLOCKING 0x0 ;  /* 0x0000000000007b1d */ /* 0x000fe20000010000 */
[----:B------:R-:W-:Y:S02]  /*1b2c0*/  PRMT R44, R37, 0x5210, R44 ;  /* 0x00005210252c7816 */ /* 0x000fe4000000002c */
[----:B------:R-:W-:-:S03]  /*1b2d0*/  PRMT R46, R64, 0x5210, R3 ;  /* 0x00005210402e7816 */ /* 0x000fc60000000003 */
[----:B------:R-:W3:Y:S01]  /*1b2e0*/  LDS.128 R12, [R0] ;  /* 0x00000000000c7984 */ /* 0x000ee20000000c00 */
[----:B------:R-:W-:Y:S01]  /*1b2f0*/  PRMT R47, R47, 0x5210, R30 ;  /* 0x000052102f2f7816 */ /* 0x000fe2000000001e */
[----:B------:R-:W-:Y:S01]  /*1b300*/  BAR.SYNC.DEFER_BLOCKING 0x0 ;  /* 0x0000000000007b1d */ /* 0x000fe20000010000 */
[----:B------:R-:W-:Y:S02]  /*1b310*/  LOP3.LUT R3, R48, 0xffff, RZ, 0xc0, !PT ;  /* 0x0000ffff30037812 */ /* 0x000fe400078ec0ff */
[----:B------:R-:W-:-:S03]  /*1b320*/  LOP3.LUT R50, R50, 0xffff, RZ, 0xc0, !PT ;  /* 0x0000ffff32327812 */ /* 0x000fc600078ec0ff */
[----:B------:R5:W-:Y:S01]  /*1b330*/  STSM.16.M88.4 [R33], R44 ;  /* 0x0000002c21007844 */ /* 0x000be20000000200 */
[----:B------:R-:W-:Y:S02]  /*1b340*/  LOP3.LUT R25, R32, 0xffff, RZ, 0xc0, !PT ;  /* 0x0000ffff20197812 */ /* 0x000fe400078ec0ff */
[----:B------:R-:W-:Y:S02]  /*1b350*/  LOP3.LUT R34, R34, 0xffff, RZ, 0xc0, !PT ;  /* 0x0000ffff22227812 */ /* 0x000fe400078ec0ff */
[----:B------:R-:W-:Y:S02]  /*1b360*/  PRMT R28, R16, 0x4210, R3 ;  /* 0x00004210101c7816 */ /* 0x000fe40000000003 */
[----:B------:R-:W-:Y:S02]  /*1b370*/  PRMT R29, R17, 0x4210, R50 ;  /* 0x00004210111d7816 */ /* 0x000fe40000000032 */
[----:B------:R-:W-:Y:S02]  /*1b380*/  PRMT R30, R18, 0x4210, R25 ;  /* 0x00004210121e7816 */ /* 0x000fe40000000019 */
[----:B------:R-:W-:Y:S01]  /*1b390*/  PRMT R31, R19, 0x4210, R34 ;  /* 0x00004210131f7816 */ /* 0x000fe20000000022 */
[----:B------:R-:W-:Y:S06]  /*1b3a0*/  BAR.SYNC.DEFER_BLOCKING 0x0 ;  /* 0x0000000000007b1d */ /* 0x000fec0000010000 */
[----:B------:R-:W3:Y:S02]  /*1b3b0*/  LDS.128 R16, [R0] ;  /* 0x0000000000107984 */ /* 0x000ee40000000c00 */
[----:B------:R-:W-:Y:S06]  /*1b3c0*/  BAR.SYNC.DEFER_BLOCKING 0x0 ;  /* 0x0000000000007b1d */ /* 0x000fec0000010000 */
[----:B------:R-:W-:Y:S02]  /*1b3d0*/  STSM.16.M88.4 [R33], R28 ;  /* 0x0000001c21007844 */ /* 0x000fe40000000200 */
[----:B------:R-:W-:Y:S01]  /*1b3e0*/  BAR.SYNC.DEFER_BLOCKING 0x0 ;  /* 0x0000000000007b1d */ /* 0x000fe20000010000 */
[----:B------:R-:W-:-:S02]  /*1b3f0*/  PRMT R49, R49, 0x5410, R156 ;  /* 0x0000541031317816 */ /* 0x000fc4000000009c */
[----:B------:R-:W-:Y:S02]  /*1b400*/  PRMT R70, R51, 0x5410, R70 ;  /* 0x0000541033467816 */ /* 0x000fe40000000046 */
[----:B------:R-:W-:-:S03]  /*1b410*/  PRMT R53, R72, 0x5410, R53 ;  /* 0x0000541048357816 */ /* 0x000fc60000000035 */
[----:B------:R-:W4:Y:S01]  /*1b420*/  LDC R51, c[0x0][0x244] ;  /* 0x00009100ff337b82 */ /* 0x000f220000000800 */
[----:B------:R-:W3:Y:S01]  /*1b430*/  LDS.128 R28, [R0] ;  /* 0x00000000001c7984 */ /* 0x000ee20000000c00 */
[----:B------:R-:W-:Y:S02]  /*1b440*/  PRMT R68, R68, 0x5210, R3 ;  /* 0x0000521044447816 */ /* 0x000fe40000000003 */
[----:B------:R-:W-:Y:S02]  /*1b450*/  PRMT R69, R49, 0x5210, R50 ;  /* 0x0000521031457816 */ /* 0x000fe40000000032 */
[----:B------:R-:W-:Y:S02]  /*1b460*/  PRMT R70, R70, 0x5210, R25 ;  /* 0x0000521046467816 */ /* 0x000fe40000000019 */
[----:B------:R-:W-:Y:S01]  /*1b470*/  BAR.SYNC.DEFER_BLOCKING 0x0 ;  /* 0x0000000000007b1d */ /* 0x000fe20000010000 */
[----:B------:R-:W-:-:S05]  /*1b480*/  PRMT R71, R53, 0x5210, R34 ;  /* 0x0000521035477816 */ /* 0x000fca0000000022 */
[----:B------:R-:W-:Y:S02]  /*1b490*/  STSM.16.M88.4 [R33], R68 ;  /* 0x0000004421007844 */ /* 0x000fe40000000200 */
[----:B------:R-:W-:Y:S01]  /*1b4a0*/  BAR.SYNC.DEFER_BLOCKING 0x0 ;  /* 0x0000000000007b1d */ /* 0x000fe20000010000 */
[----:B------:R-:W-:Y:S02]  /*1b4b0*/  LOP3.LUT R35, R52, 0xffff, RZ, 0xc0, !PT ;  /* 0x0000ffff34237812 */ /* 0x000fe400078ec0ff */
[----:B------:R-:W-:Y:S02]  /*1b4c0*/  LOP3.LUT R54, R54, 0xffff, RZ, 0xc0, !PT ;  /* 0x0000ffff36367812 */ /* 0x000fe400078ec0ff */
[----:B------:R-:W-:Y:S02]  /*1b4d0*/  LOP3.LUT R37, R36, 0xffff, RZ, 0xc0, !PT ;  /* 0x0000ffff24257812 */ /* 0x000fe400078ec0ff */
[----:B------:R-:W-:Y:S01]  /*1b4e0*/  LOP3.LUT R32, R38, 0xffff, RZ, 0xc0, !PT ;  /* 0x0000ffff26207812 */ /* 0x000fe200078ec0ff */
[----:B------:R-:W3:Y:S01]  /*1b4f0*/  LDS.128 R24, [R0] ;  /* 0x0000000000187984 */ /* 0x000ee20000000c00 */
[----:B------:R-:W-:-:S02]  /*1b500*/  PRMT R20, R20, 0x4210, R35 ;  /* 0x0000421014147816 */ /* 0x000fc40000000023 */
[----:B------:R-:W-:Y:S02]  /*1b510*/  PRMT R21, R21, 0x4210, R54 ;  /* 0x0000421015157816 */ /* 0x000fe40000000036 */
[----:B------:R-:W-:Y:S02]  /*1b520*/  PRMT R22, R22, 0x4210, R37 ;  /* 0x0000421016167816 */ /* 0x000fe40000000025 */
[----:B------:R-:W-:Y:S01]  /*1b530*/  PRMT R23, R23, 0x4210, R32 ;  /* 0x0000421017177816 */ /* 0x000fe20000000020 */
[----:B------:R-:W-:Y:S06]  /*1b540*/  BAR.SYNC.DEFER_BLOCKING 0x0 ;  /* 0x0000000000007b1d */ /* 0x000fec0000010000 */
[----:B------:R-:W-:Y:S02]  /*1b550*/  STSM.16.M88.4 [R33], R20 ;  /* 0x0000001421007844 */ /* 0x000fe40000000200 */
[----:B------:R-:W-:Y:S01]  /*1b560*/  BAR.SYNC.DEFER_BLOCKING 0x0 ;  /* 0x0000000000007b1d */ /* 0x000fe20000010000 */
[----:B------:R-:W-:-:S02]  /*1b570*/  PRMT R60, R60, 0x5210, R35 ;  /* 0x000052103c3c7816 */ /* 0x000fc40000000023 */
[----:B------:R-:W-:-:S03]  /*1b580*/  PRMT R61, R61, 0x5210, R54 ;  /* 0x000052103d3d7816 */ /* 0x000fc60000000036 */
[----:B------:R-:W3:Y:S01]  /*1b590*/  LDS.128 R20, [R0] ;  /* 0x0000000000147984 */ /* 0x000ee20000000c00 */
[----:B------:R-:W-:Y:S02]  /*1b5a0*/  PRMT R62, R62, 0x5210, R37 ;  /* 0x000052103e3e7816 */ /* 0x000fe40000000025 */
[----:B------:R-:W-:Y:S01]  /*1b5b0*/  PRMT R63, R63, 0x5210, R32 ;  /* 0x000052103f3f7816 */ /* 0x000fe20000000020 */
[----:B------:R-:W-:Y:S01]  /*1b5c0*/  BAR.SYNC.DEFER_BLOCKING 0x0 ;  /* 0x0000000000007b1d */ /* 0x000fe20000010000 */
[C---:B----4-:R-:W-:Y:S01]  /*1b5d0*/  IMAD R34, R158.reuse, R51, RZ ;  /* 0x000000339e227224 */ /* 0x050fe200078e02ff */
[----:B------:R-:W-:Y:S01]  /*1b5e0*/  ISETP.GE.AND P0, PT, R158, UR4, PT ;  /* 0x000000049e007c0c */ /* 0x000fe2000bf06270 */
[----:B--2---:R-:W-:-:S03]  /*1b5f0*/  IMAD R42, R159, UR26, RZ ;  /* 0x0000001a9f2a7c24 */ /* 0x004fc6000f8e02ff */
[C---:B------:R-:W-:Y:S02]  /*1b600*/  IADD3 R3, P2, R34.reuse, UR10, RZ ;  /* 0x0000000a22037c10 */ /* 0x040fe4000ff5e0ff */
[----:B------:R-:W-:Y:S02]  /*1b610*/  ISETP.LT.AND P0, PT, R159, UR29, !P0 ;  /* 0x0000001d9f007c0c */ /* 0x000fe4000c701270 */
[----:B------:R-:W-:Y:S01]  /*1b620*/  LEA.HI.X.SX32 R2, R34, UR11, 0x1, P2 ;  /* 0x0000000b22027c11 */ /* 0x000fe200090f0eff */
[----:B------:R2:W-:Y:S01]  /*1b630*/  STSM.16.M88.4 [R33], R60 ;  /* 0x0000003c21007844 */ /* 0x0005e20000000200 */
[----:B-----5:R-:W-:Y:S01]  /*1b640*/  SHF.R.S32.HI R46, RZ, 0x1f, R42 ;  /* 0x0000001fff2e7819 */ /* 0x020fe2000001142a */
[C---:B------:R-:W-:Y:S01]  /*1b650*/  IMAD R34, R51.reuse, 0x80, R34 ;  /* 0x0000008033227824 */ /* 0x040fe200078e0222 */
[----:B------:R-:W-:Y:S02]  /*1b660*/  IADD3 R38, P2, R42, R3, RZ ;  /* 0x000000032a267210 */ /* 0x000fe40007f5e0ff */
[----:B0-----:R-:W-:Y:S01]  /*1b670*/  PRMT R43, R4, 0x7770, RZ ;  /* 0x00007770042b7816 */ /* 0x001fe200000000ff */
[----:B------:R-:W-:-:S02]  /*1b680*/  IMAD R37, R51, 0x80, R34 ;  /* 0x0000008033257824 */ /* 0x000fc400078e0222 */
[----:B------:R-:W-:Y:S01]  /*1b690*/  IMAD.X R39, R46, 0x1, R2, P2 ;  /* 0x000000012e277824 */ /* 0x000fe200010e0602 */
[----:B------:R-:W-:Y:S01]  /*1b6a0*/  BAR.SYNC.DEFER_BLOCKING 0x0 ;  /* 0x0000000000007b1d */ /* 0x000fe20000010000 */
[C---:B------:R-:W-:Y:S02]  /*1b6b0*/  IADD3 R32, P2, R34.reuse, UR10, RZ ;  /* 0x0000000a22207c10 */ /* 0x040fe4000ff5e0ff */
[----:B------:R-:W-:Y:S02]  /*1b6c0*/  ISETP.GE.AND P3, PT, R159, UR5, PT ;  /* 0x000000059f007c0c */ /* 0x000fe4000bf66270 */
[----:B------:R-:W-:Y:S01]  /*1b6d0*/  LEA.HI.X.SX32 R36, R34, UR11, 0x1, P2 ;  /* 0x0000000b22247c11 */ /* 0x000fe200090f0eff */
[----:B------:R-:W-:Y:S01]  /*1b6e0*/  ULDC.64 UR4, c[0x0][0x228] ;  /* 0x00008a0000047ab9 */ /* 0x000fe20000000a00 */
[----:B------:R-:W-:Y:S02]  /*1b6f0*/  IADD3 R40, P5, R42, R32, RZ ;  /* 0x000000202a287210 */ /* 0x000fe40007fbe0ff */
[----:B------:R-:W-:-:S02]  /*1b700*/  IADD3 R35, P2, R37, UR10, RZ ;  /* 0x0000000a25237c10 */ /* 0x000fc4000ff5e0ff */
[----:B------:R-:W-:Y:S01]  /*1b710*/  ISETP.LT.AND P4, PT, R155, UR4, !P3 ;  /* 0x000000049b007c0c */ /* 0x000fe2000df81270 */
[----:B------:R-:W-:Y:S01]  /*1b720*/  IMAD.X R41, R46, 0x1, R36, P5 ;  /* 0x000000012e297824 */ /* 0x000fe200028e0624 */
[----:B--2---:R-:W-:Y:S01]  /*1b730*/  LEA.HI.X.SX32 R33, R37, UR11, 0x1, P2 ;  /* 0x0000000b25217c11 */ /* 0x004fe200090f0eff */
[----:B------:R-:W-:Y:S01]  /*1b740*/  VIADD R34, R159, 0x1 ;  /* 0x000000019f227836 */ /* 0x000fe20000000000 */
[C---:B------:R-:W-:Y:S01]  /*1b750*/  PRMT R47, R4.reuse, 0x7771, RZ ;  /* 0x00007771042f7816 */ /* 0x040fe200000000ff */
[----:B------:R-:W-:Y:S01]  /*1b760*/  IMAD R37, R51, 0x80, R37 ;  /* 0x0000008033257824 */ /* 0x000fe200078e0225 */
[----:B------:R-:W-:Y:S01]  /*1b770*/  PRMT R45, R4, 0x7772, RZ ;  /* 0x00007772042d7816 */ /* 0x000fe200000000ff */
[----:B------:R-:W-:Y:S01]  /*1b780*/  VIADD R44, R42, UR26 ;  /* 0x0000001a2a2c7c36 */ /* 0x000fe20008000000 */
[----:B------:R0:W-:Y:S01]  /*1b790*/  @P0 STG.E.U8 desc[UR6][R38.64], R43 ;  /* 0x0000002b26000986 */ /* 0x0001e2000c101106 */
[----:B------:R-:W-:Y:S01]  /*1b7a0*/  ISETP.LT.AND P0, PT, R157, UR8, !P3 ;  /* 0x000000089d007c0c */ /* 0x000fe2000df01270 */
[----:B------:R-:W-:Y:S01]  /*1b7b0*/  ULDC UR4, c[0x0][0x22c] ;  /* 0x00008b0000047ab9 */ /* 0x000fe20000000800 */
[----:B------:R-:W-:Y:S01]  /*1b7c0*/  ISETP.GE.AND P2, PT, R34, UR12, PT ;  /* 0x0000000c22007c0c */ /* 0x000fe2000bf46270 */
[----:B------:R-:W-:Y:S01]  /*1b7d0*/  ULDC.64 UR12, c[0x0][0x228] ;  /* 0x00008a00000c7ab9 */ /* 0x000fe20000000a00 */
[----:B0-----:R-:W-:Y:S01]  /*1b7e0*/  IADD3 R38, P5, R42, R35, RZ ;  /* 0x000000232a267210 */ /* 0x001fe20007fbe0ff */
[----:B------:R-:W-:Y:S01]  /*1b7f0*/  VIADD R43, R159, 0x1d ;  /* 0x0000001d9f2b7836 */ /* 0x000fe20000000000 */
[----:B------:R-:W-:-:S02]  /*1b800*/  SHF.R.S32.HI R50, RZ, 0x1f, R44 ;  /* 0x0000001fff327819 */ /* 0x000fc4000001142c */
[----:B-1----:R-:W-:Y:S01]  /*1b810*/  PRMT R49, R8, 0x7770, RZ ;  /* 0x0000777008317816 */ /* 0x002fe200000000ff */
[----:B------:R-:W-:Y:S01]  /*1b820*/  IMAD.X R39, R46, 0x1, R33, P5 ;  /* 0x000000012e277824 */ /* 0x000fe200028e0621 */
[----:B------:R-:W-:-:S03]  /*1b830*/  IADD3 R34, P5, R37, UR10, RZ ;  /* 0x0000000a25227c10 */ /* 0x000fc6000ffbe0ff */
[----:B------:R0:W-:Y:S01]  /*1b840*/  @P0 STG.E.U8 desc[UR6][R40.64], R47 ;  /* 0x0000002f28000986 */ /* 0x0001e2000c101106 */
[----:B------:R-:W-:Y:S01]  /*1b850*/  ISETP.LT.AND P3, PT, R153, UR20, !P3 ;  /* 0x0000001499007c0c */ /* 0x000fe2000df61270 */
[----:B------:R-:W-:Y:S01]  /*1b860*/  VIADD R48, R44, UR26 ;  /* 0x0000001a2c307c36 */ /* 0x000fe20008000000 */
[----:B------:R-:W-:Y:S01]  /*1b870*/  LEA.HI.X.SX32 R37, R37, UR11, 0x1, P5 ;  /* 0x0000000b25257c11 */ /* 0x000fe2000a8f0eff */
[----:B------:R1:W-:Y:S01]  /*1b880*/  @P4 STG.E.U8 desc[UR6][R38.64], R45 ;  /* 0x0000002d26004986 */ /* 0x0003e2000c101106 */
[----:B------:R-:W-:Y:S01]  /*1b890*/  ISETP.LT.AND P4, PT, R158, UR18, !P2 ;  /* 0x000000129e007c0c */ /* 0x000fe2000d781270 */
[----:B------:R-:W-:Y:S01]  /*1b8a0*/  ULDC.64 UR10, c[0x0][0x228] ;  /* 0x00008a00000a7ab9 */ /* 0x000fe20000000a00 */
[----:B------:R-:W-:Y:S01]  /*1b8b0*/  ISETP.LT.AND P5, PT, R157, UR16, !P2 ;  /* 0x000000109d007c0c */ /* 0x000fe2000d7a1270 */
[----:B------:R-:W-:Y:S01]  /*1b8c0*/  ULDC UR8, c[0x0][0x228] ;  /* 0x00008a0000087ab9 */ /* 0x000fe20000000800 */
[----:B0-----:R-:W-:Y:S02]  /*1b8d0*/  IADD3 R40, P6, R42, R34, RZ ;  /* 0x000000222a287210 */ /* 0x001fe40007fde0ff */
[----:B-1----:R-:W-:-:S03]  /*1b8e0*/  IADD3 R38, P0, R44, R3, RZ ;  /* 0x000000032c267210 */ /* 0x002fc60007f1e0ff */
[----:B------:R-:W-:Y:S01]  /*1b8f0*/  IMAD.X R41, R46, 0x1, R37, P6 ;  /* 0x000000012e297824 */ /* 0x000fe200030e0625 */
[----:B------:R-:W-:Y:S02]  /*1b900*/  IADD3 R42, P6, R44, R32, RZ ;  /* 0x000000202c2a7210 */ /* 0x000fe40007fde0ff */
[----:B------:R-:W-:Y:S01]  /*1b910*/  PRMT R45, R4, 0x7773, RZ ;  /* 0x00007773042d7816 */ /* 0x000fe200000000ff */
[C---:B------:R-:W-:Y:S01]  /*1b920*/  IMAD.X R39, R50.reuse, 0x1, R2, P0 ;  /* 0x0000000132277824 */ /* 0x040fe200000e0602 */
[----:B------:R-:W-:Y:S01]  /*1b930*/  ISETP.GE.AND P0, PT, R43, UR23, PT ;  /* 0x000000172b007c0c */ /* 0x000fe2000bf06270 */
[----:B------:R-:W-:Y:S01]  /*1b940*/  IMAD.X R43, R50, 0x1, R36, P6 ;  /* 0x00000001322b7824 */ /* 0x000fe200030e0624 */
[----:B------:R-:W-:Y:S01]  /*1b950*/  PRMT R47, R8, 0x7771, RZ ;  /* 0x00007771082f7816 */ /* 0x000fe200000000ff */
[----:B------:R0:W-:Y:S04]  /*1b960*/  @P3 STG.E.U8 desc[UR6][R40.64], R45 ;  /* 0x0000002d28003986 */ /* 0x0001e8000c101106 */
[----:B------:R1:W-:Y:S04]  /*1b970*/  @P4 STG.E.U8 desc[UR6][R38.64], R49 ;  /* 0x0000003126004986 */ /* 0x0003e8000c101106 */
[----:B------:R2:W-:Y:S01]  /*1b980*/  @P5 STG.E.U8 desc[UR6][R42.64], R47 ;  /* 0x0000002f2a005986 */ /* 0x0005e2000c101106 */
[----:B------:R-:W-:-:S02]  /*1b990*/  ISETP.LT.AND P5, PT, R155, UR14, !P2 ;  /* 0x0000000e9b007c0c */ /* 0x000fc4000d7a1270 */
[----:B0-----:R-:W-:Y:S02]  /*1b9a0*/  IADD3 R40, P6, R44, R35, RZ ;  /* 0x000000232c287210 */ /* 0x001fe40007fde0ff */
[----:B------:R-:W-:Y:S02]  /*1b9b0*/  ISETP.LT.AND P2, PT, R153, UR12, !P2 ;  /* 0x0000000c99007c0c */ /* 0x000fe4000d741270 */
[----:B------:R-:W-:Y:S02]  /*1b9c0*/  SHF.R.S32.HI R52, RZ, 0x1f, R48 ;  /* 0x0000001fff347819 */ /* 0x000fe40000011430 */
[----:B------:R-:W-:Y:S01]  /*1b9d0*/  ISETP.LT.AND P4, PT, R158, UR10, !P1 ;  /* 0x0000000a9e007c0c */ /* 0x000fe2000cf81270 */
[----:B------:R-:W-:Y:S01]  /*1b9e0*/  IMAD.X R41, R50, 0x1, R33, P6 ;  /* 0x0000000132297824 */ /* 0x000fe200030e0621 */
[----:B-1----:R-:W-:Y:S02]  /*1b9f0*/  IADD3 R38, P3, R44, R34, RZ ;  /* 0x000000222c267210 */ /* 0x002fe40007f7e0ff */
[----:B------:R-:W-:-:S02]  /*1ba00*/  PRMT R53, R8, 0x7772, RZ ;  /* 0x0000777208357816 */ /* 0x000fc400000000ff */
[----:B------:R-:W-:Y:S01]  /*1ba10*/  PRMT R51, R5, 0x7770, RZ ;  /* 0x0000777005337816 */ /* 0x000fe200000000ff */
[----:B------:R-:W-:Y:S01]  /*1ba20*/  VIADD R4, R159, 0x3 ;  /* 0x000000039f047836 */ /* 0x000fe20000000000 */
[----:B--2---:R-:W-:Y:S01]  /*1ba30*/  IADD3 R42, P6, R48, R3, RZ ;  /* 0x00000003302a7210 */ /* 0x004fe20007fde0ff */
[----:B------:R-:W-:Y:S01]  /*1ba40*/  IMAD.X R39, R50, 0x1, R37, P3 ;  /* 0x0000000132277824 */ /* 0x000fe200018e0625 */
[----:B------:R-:W-:Y:S01]  /*1ba50*/  PRMT R49, R8, 0x7773, RZ ;  /* 0x0000777308317816 */ /* 0x000fe200000000ff */
[----:B------:R0:W-:Y:S01]  /*1ba60*/  @P5 STG.E.U8 desc[UR6][R40.64], R53 ;  /* 0x0000003528005986 */ /* 0x0001e2000c101106 */
[----:B------:R-:W-:Y:S01]  /*1ba70*/  ULDC UR10, c[0x0][0x228] ;  /* 0x00008a00000a7ab9 */ /* 0x000fe20000000800 */
[----:B------:R-:W-:Y:S01]  /*1ba80*/  IMAD.X R43, R52, 0x1, R2, P6 ;  /* 0x00000001342b7824 */ /* 0x000fe200030e0602 */
[----:B------:R-:W-:Y:S01]  /*1ba90*/  ISETP.LT.AND P5, PT, R157, UR22, !P1 ;  /* 0x000000169d007c0c */ /* 0x000fe2000cfa1270 */
[----:B------:R1:W-:Y:S01]  /*1baa0*/  @P2 STG.E.U8 desc[UR6][R38.64], R49 ;  /* 0x0000003126002986 */ /* 0x0003e2000c101106 */
[----:B------:R-:W-:Y:S01]  /*1bab0*/  ULDC.64 UR22, c[0x0][0x228] ;  /* 0x00008a0000167ab9 */ /* 0x000fe20000000a00 */
[----:B------:R-:W-:-:S02]  /*1bac0*/  ULDC UR12, c[0x0][0x228] ;  /* 0x00008a00000c7ab9 */ /* 0x000fc40000000800 */
[----:B------:R-:W-:Y:S01]  /*1bad0*/  @P4 STG.E.U8 desc[UR6][R42.64], R51 ;  /* 0x000000332a004986 */ /* 0x000fe2000c101106 */
[----:B------:R-:W-:Y:S02]  /*1bae0*/  ISETP.LT.AND P4, PT, R155, UR22, !P1 ;  /* 0x000000169b007c0c */ /* 0x000fe4000cf81270 */
[C---:B------:R-:W-:Y:S02]  /*1baf0*/  IADD3 R44, P2, R48.reuse, R32, RZ ;  /* 0x00000020302c7210 */ /* 0x040fe40007f5e0ff */
[----:B------:R-:W-:Y:S02]  /*1bb00*/  IADD3 R46, P6, R48, R35, RZ ;  /* 0x00000023302e7210 */ /* 0x000fe40007fde0ff */
[C---:B0-----:R-:W-:Y:S01]  /*1bb10*/  PRMT R41, R5.reuse, 0x7772, RZ ;  /* 0x0000777205297816 */ /* 0x041fe200000000ff */
[C---:B------:R-:W-:Y:S01]  /*1bb20*/  IMAD.X R45, R52.reuse, 0x1, R36, P2 ;  /* 0x00000001342d7824 */ /* 0x040fe200010e0624 */
[----:B-1----:R-:W-:Y:S01]  /*1bb30*/  PRMT R49, R5, 0x7771, RZ ;  /* 0x0000777105317816 */ /* 0x002fe200000000ff */
[----:B------:R-:W-:Y:S01]  /*1bb40*/  IMAD.X R47, R52, 0x1, R33, P6 ;  /* 0x00000001342f7824 */ /* 0x000fe200030e0621 */
[----:B------:R-:W-:Y:S01]  /*1bb50*/  ISETP.GE.AND P3, PT, R4, UR4, PT ;  /* 0x0000000404007c0c */ /* 0x000fe2000bf66270 */
[----:B------:R-:W-:Y:S01]  /*1bb60*/  VIADD R4, R159, 0x4 ;  /* 0x000000049f047836 */ /* 0x000fe20000000000 */
[----:B------:R-:W-:Y:S01]  /*1bb70*/  ISETP.LT.AND P1, PT, R153, UR24, !P1 ;  /* 0x0000001899007c0c */ /* 0x000fe2000cf21270 */
[----:B------:R0:W-:Y:S01]  /*1bb80*/  @P5 STG.E.U8 desc[UR6][R44.64], R49 ;  /* 0x000000312c005986 */ /* 0x0001e2000c101106 */
[----:B------:R-:W-:Y:S01]  /*1bb90*/  VIADD R8, R48, UR26 ;  /* 0x0000001a30087c36 */ /* 0x000fe20008000000 */
[----:B------:R-:W-:-:S02]  /*1bba0*/  ULDC UR4, c[0x0][0x22c] ;  /* 0x00008b0000047ab9 */ /* 0x000fc40000000800 */
[----:B------:R1:W-:Y:S01]  /*1bbb0*/  @P4 STG.E.U8 desc[UR6][R46.64], R41 ;  /* 0x000000292e004986 */ /* 0x0003e2000c101106 */
[----:B------:R-:W-:Y:S02]  /*1bbc0*/  ISETP.LT.AND P4, PT, R158, UR28, !P3 ;  /* 0x0000001c9e007c0c */ /* 0x000fe4000df81270 */
[----:B------:R-:W-:Y:S02]  /*1bbd0*/  IADD3 R38, P5, R48, R34, RZ ;  /* 0x0000002230267210 */ /* 0x000fe40007fbe0ff */
[----:B------:R-:W-:Y:S01]  /*1bbe0*/  ISETP.GE.AND P2, PT, R4, UR4, PT ;  /* 0x0000000404007c0c */ /* 0x000fe2000bf46270 */
[----:B------:R-:W-:Y:S01]  /*1bbf0*/  ULDC UR4, c[0x0][0x228] ;  /* 0x00008a0000047ab9 */ /* 0x000fe20000000800 */
[----:B------:R-:W-:Y:S02]  /*1bc00*/  SHF.R.S32.HI R48, RZ, 0x1f, R8 ;  /* 0x0000001fff307819 */ /* 0x000fe40000011408 */
[----:B------:R-:W-:Y:S01]  /*1bc10*/  IADD3 R4, P6, R8, R3, RZ ;  /* 0x0000000308047210 */ /* 0x000fe20007fde0ff */
[----:B------:R-:W-:Y:S01]  /*1bc20*/  IMAD.X R39, R52, 0x1, R37, P5 ;  /* 0x0000000134277824 */ /* 0x000fe200028e0625 */
[----:B0-----:R-:W-:-:S02]  /*1bc30*/  PRMT R45, R5, 0x7773, RZ ;  /* 0x00007773052d7816 */ /* 0x001fc400000000ff */
[----:B------:R-:W-:Y:S01]  /*1bc40*/  PRMT R51, R9, 0x7770, RZ ;  /* 0x0000777009337816 */ /* 0x000fe200000000ff */
[----:B------:R-:W-:Y:S01]  /*1bc50*/  IMAD.X R5, R48, 0x1, R2, P6 ;  /* 0x0000000130057824 */ /* 0x000fe200030e0602 */
[----:B------:R-:W-:Y:S01]  /*1bc60*/  ISETP.LT.AND P5, PT, R157, UR4, !P3 ;  /* 0x000000049d007c0c */ /* 0x000fe2000dfa1270 */
[----:B------:R0:W-:Y:S01]  /*1bc70*/  @P1 STG.E.U8 desc[UR6][R38.64], R45 ;  /* 0x0000002d26001986 */ /* 0x0001e2000c101106 */
[C---:B------:R-:W-:Y:S01]  /*1bc80*/  IADD3 R40, P1, R8.reuse, R32, RZ ;  /* 0x0000002008287210 */ /* 0x040fe20007f3e0ff */
[----:B------:R-:W-:Y:S02]  /*1bc90*/  ULDC UR4, c[0x0][0x228] ;  /* 0x00008a0000047ab9 */ /* 0x000fe40000000800 */
[----:B------:R2:W-:Y:S01]  /*1bca0*/  @P4 STG.E.U8 desc[UR6][R4.64], R51 ;  /* 0x0000003304004986 */ /* 0x0005e2000c101106 */
[----:B------:R-:W-:Y:S01]  /*1bcb0*/  IADD3 R42, P4, R8, R35, RZ ;  /* 0x00000023082a7210 */ /* 0x000fe20007f9e0ff */
[----:B-1----:R-:W-:Y:S01]  /*1bcc0*/  IMAD.X R41, R48, 0x1, R36, P1 ;  /* 0x0000000130297824 */ /* 0x002fe200008e0624 */
[----:B------:R-:W-:Y:S01]  /*1bcd0*/  ISETP.LT.AND P6, PT, R155, UR8, !P3 ;  /* 0x000000089b007c0c */ /* 0x000fe2000dfc1270 */
[----:B------:R-:W-:Y:S01]  /*1bce0*/  ULDC UR8, c[0x0][0x228] ;  /* 0x00008a0000087ab9 */ /* 0x000fe20000000800 */
[----:B------:R-:W-:Y:S01]  /*1bcf0*/  PRMT R49, R9, 0x7771, RZ ;  /* 0x0000777109317816 */ /* 0x000fe200000000ff */
[----:B------:R-:W-:Y:S01]  /*1bd00*/  VIADD R44, R8, UR26 ;  /* 0x0000001a082c7c36 */ /* 0x000fe20008000000 */
[----:B------:R-:W-:Y:S01]  /*1bd10*/  ISETP.LT.AND P1, PT, R153, UR4, !P3 ;  /* 0x0000000499007c0c */ /* 0x000fe2000df21270 */
[----:B------:R-:W-:Y:S01]  /*1bd20*/  IMAD.X R43, R48, 0x1, R33, P4 ;  /* 0x00000001302b7824 */ /* 0x000fe200020e0621 */
[----:B------:R-:W-:Y:S01]  /*1bd30*/  ISETP.LT.AND P4, PT, R158, UR8, !P2 ;  /* 0x000000089e007c0c */ /* 0x000fe2000d781270 */
[----:B------:R1:W-:Y:S01]  /*1bd40*/  @P5 STG.E.U8 desc[UR6][R40.64], R49 ;  /* 0x0000003128005986 */ /* 0x0003e2000c101106 */
[----:B------:R-:W-:Y:S01]  /*1bd50*/  SHF.R.S32.HI R46, RZ, 0x1f, R44 ;  /* 0x0000001fff2e7819 */ /* 0x000fe2000001142c */
[----:B0-----:R-:W-:Y:S01]  /*1bd60*/  VIADD R38, R159, 0x5 ;  /* 0x000000059f267836 */ /* 0x001fe20000000000 */
[----:B--2---:R-:W-:Y:S01]  /*1bd70*/  IADD3 R4, P3, R8, R34, RZ ;  /* 0x0000002208047210 */ /* 0x004fe20007f7e0ff */
[----:B------:R-:W-:Y:S01]  /*1bd80*/  ULDC UR4, c[0x0][0x22c] ;  /* 0x00008b0000047ab9 */ /* 0x000fe20000000800 */
[----:B------:R-:W-:Y:S01]  /*1bd90*/  IADD3 R8, P5, R44, R3, RZ ;  /* 0x000000032c087210 */ /* 0x000fe20007fbe0ff */
[----:B------:R-:W-:Y:S01]  /*1bda0*/  ULDC UR8, c[0x0][0x228] ;  /* 0x00008a0000087ab9 */ /* 0x000fe20000000800 */
[C---:B------:R-:W-:Y:S01]  /*1bdb0*/  PRMT R47, R9.reuse, 0x7772, RZ ;  /* 0x00007772092f7816 */ /* 0x040fe200000000ff */
[----:B------:R-:W-:Y:S01]  /*1bdc0*/  IMAD.X R5, R48, 0x1, R37, P3 ;  /* 0x0000000130057824 */ /* 0x000fe200018e0625 */
[----:B------:R-:W-:Y:S01]  /*1bdd0*/  PRMT R45, R9, 0x7773, RZ ;  /* 0x00007773092d7816 */ /* 0x000fe200000000ff */
[----:B------:R-:W-:Y:S01]  /*1bde0*/  IMAD.X R9, R46, 0x1, R2, P5 ;  /* 0x000000012e097824 */ /* 0x000fe200028e0602 */
[----:B-1----:R-:W-:Y:S01]  /*1bdf0*/  PRMT R41, R6, 0x7770, RZ ;  /* 0x0000777006297816 */ /* 0x002fe200000000ff */
[----:B------:R-:W-:Y:S01]  /*1be00*/  @P6 STG.E.U8 desc[UR6][R42.64], R47 ;  /* 0x0000002f2a006986 */ /* 0x000fe2000c101106 */
[----:B------:R-:W-:Y:S01]  /*1be10*/  ISETP.GE.AND P3, PT, R38, UR4, PT ;  /* 0x0000000426007c0c */ /* 0x000fe2000bf66270 */
[----:B------:R-:W-:-:S02]  /*1be20*/  ULDC UR4, c[0x0][0x228] ;  /* 0x00008a0000047ab9 */ /* 0x000fc40000000800 */
[----:B------:R0:W-:Y:S01]  /*1be30*/  @P1 STG.E.U8 desc[UR6][R4.64], R45 ;  /* 0x0000002d04001986 */ /* 0x0001e2000c101106 */
[----:B------:R-:W-:Y:S01]  /*1be40*/  ISETP.LT.AND P5, PT, R157, UR4, !P2 ;  /* 0x000000049d007c0c */ /* 0x000fe2000d7a1270 */
[----:B------:R-:W-:Y:S01]  /*1be50*/  VIADD R40, R159, 0x6 ;  /* 0x000000069f287836 */ /* 0x000fe20000000000 */
[----:B------:R-:W-:Y:S01]  /*1be60*/  IADD3 R38, P1, R44, R32, RZ ;  /* 0x000000202c267210 */ /* 0x000fe20007f3e0ff */
[----:B------:R1:W-:Y:S01]  /*1be70*/  @P4 STG.E.U8 desc[UR6][R8.64], R41 ;  /* 0x0000002908004986 */ /* 0x0003e2000c101106 */
[----:B------:R-:W-:Y:S01]  /*1be80*/  ISETP.LT.AND P4, PT, R155, UR8, !P2 ;  /* 0x000000089b007c0c */ /* 0x000fe2000d781270 */
[----:B------:R-:W-:Y:S01]  /*1be90*/  ULDC UR4, c[0x0][0x22c] ;  /* 0x00008b0000047ab9 */ /* 0x000fe20000000800 */
[----:B------:R-:W-:Y:S01]  /*1bea0*/  ULDC UR8, c[0x0][0x228] ;  /* 0x00008a0000087ab9 */ /* 0x000fe20000000800 */
[----:B------:R-:W-:Y:S01]  /*1beb0*/  IMAD.X R39, R46, 0x1, R36, P1 ;  /* 0x000000012e277824 */ /* 0x000fe200008e0624 */
[----:B0-----:R-:W-:Y:S02]  /*1bec0*/  IADD3 R4, P6, R44, R35, RZ ;  /* 0x000000232c047210 */ /* 0x001fe40007fde0ff */
[----:B------:R-:W-:-:S02]  /*1bed0*/  PRMT R45, R6, 0x7771, RZ ;  /* 0x00007771062d7816 */ /* 0x000fc400000000ff */
[----:B------:R-:W-:Y:S01]  /*1bee0*/  ISETP.GE.AND P1, PT, R40, UR4, PT ;  /* 0x0000000428007c0c */ /* 0x000fe2000bf26270 */
[----:B------:R-:W-:Y:S01]  /*1bef0*/  IMAD.X R5, R46, 0x1, R33, P6 ;  /* 0x000000012e057824 */ /* 0x000fe200030e0621 */
[----:B------:R-:W-:Y:S01]  /*1bf00*/  PRMT R43, R6, 0x7772, RZ ;  /* 0x00007772062b7816 */ /* 0x000fe200000000ff */
[----:B------:R-:W-:Y:S01]  /*1bf10*/  ULDC UR4, c[0x0][0x228] ;  /* 0x00008a0000047ab9 */ /* 0x000fe20000000800 */
[----:B------:R0:W-:Y:S01]  /*1bf20*/  @P5 STG.E.U8 desc[UR6][R38.64], R45 ;  /* 0x0000002d26005986 */ /* 0x0001e2000c101106 */
[----:B------:R-:W-:Y:S01]  /*1bf30*/  ISETP.LT.AND P2, PT, R153, UR4, !P2 ;  /* 0x0000000499007c0c */ /* 0x000fe2000d741270 */
[----:B------:R-:W-:Y:S02]  /*1bf40*/  ULDC UR4, c[0x0][0x228] ;  /* 0x00008a0000047ab9 */ /* 0x000fe40000000800 */
[----:B------:R2:W-:Y:S01]  /*1bf50*/  @P4 STG.E.U8 desc[UR6][R4.64], R43 ;  /* 0x0000002b04004986 */ /* 0x0005e2000c101106 */
[C---:B-1----:R-:W-:Y:S01]  /*1bf60*/  IADD3 R8, P4, R44.reuse, R34, RZ ;  /* 0x000000222c087210 */ /* 0x042fe20007f9e0ff */
[----:B------:R-:W-:Y:S01]  /*1bf70*/  VIADD R44, R44, UR26 ;  /* 0x0000001a2c2c7c36 */ /* 0x000fe20008000000 */
[----:B------:R-:W-:-:S03]  /*1bf80*/  PRMT R41, R6, 0x7773, RZ ;  /* 0x0000777306297816 */ /* 0x000fc600000000ff */
[----:B------:R-:W-:Y:S01]  /*1bf90*/  IMAD.X R9, R46, 0x1, R37, P4 ;  /* 0x000000012e097824 */ /* 0x000fe200020e0625 */
[----:B------:R-:W-:Y:S01]  /*1bfa0*/  ISETP.LT.AND P5, PT, R158, UR4, !P3 ;  /* 0x000000049e007c0c */ /* 0x000fe2000dfa1270 */
[----:B------:R-:W-:Y:S01]  /*1bfb0*/  ULDC UR4, c[0x0][0x228] ;  /* 0x00008a0000047ab9 */ /* 0x000fe20000000800 */
[----:B------:R-:W-:Y:S02]  /*1bfc0*/  ISETP.LT.AND P4, PT, R157, UR8, !P3 ;  /* 0x000000089d007c0c */ /* 0x000fe4000df81270 */
[----:B------:R-:W-:Y:S01]  /*1bfd0*/  SHF.R.S32.HI R42, RZ, 0x1f, R44 ;  /* 0x0000001fff2a7819 */ /* 0x000fe2000001142c */
[----:B------:R1:W-:Y:S01]  /*1bfe0*/  @P2 STG.E.U8 desc[UR6][R8.64], R41 ;  /* 0x0000002908002986 */ /* 0x0003e2000c101106 */
[----:B0-----:R-:W-:Y:S02]  /*1bff0*/  IADD3 R38, P6, R44, R3, RZ ;  /* 0x000000032c267210 */ /* 0x001fe40007fde0ff */
[C---:B------:R-:W-:Y:S02]  /*1c000*/  PRMT R45, R10.reuse, 0x7770, RZ ;  /* 0x000077700a2d7816 */ /* 0x040fe400000000ff */
[----:B--2---:R-:W-:Y:S01]  /*1c010*/  PRMT R43, R10, 0x7771, RZ ;  /* 0x000077710a2b7816 */ /* 0x004fe200000000ff */
[----:B------:R-:W-:Y:S01]  /*1c020*/  VIADD R6, R159, 0x7 ;  /* 0x000000079f067836 */ /* 0x000fe20000000000 */
[----:B------:R-:W-:Y:S01]  /*1c030*/  IADD3 R4, P2, R44, R32, RZ ;  /* 0x000000202c047210 */ /* 0x000fe20007f5e0ff */
[----:B------:R-:W-:Y:S01]  /*1c040*/  IMAD.X R39, R42, 0x1, R2, P6 ;  /* 0x000000012a277824 */ /* 0x000fe200030e0602 */
[----:B------:R-:W-:-:S03]  /*1c050*/  ULDC UR8, c[0x0][0x228] ;  /* 0x00008a0000087ab9 */ /* 0x000fc60000000800 */
[----:B------:R-:W-:Y:S01]  /*1c060*/  IMAD.X R5, R42, 0x1, R36, P2 ;  /* 0x000000012a057824 */ /* 0x000fe200010e0624 */
[----:B------:R-:W-:Y:S01]  /*1c070*/  ISETP.LT.AND P2, PT, R155, UR4, !P3 ;  /* 0x000000049b007c0c */ /* 0x000fe2000df41270 */
[----:B------:R0:W-:Y:S01]  /*1c080*/  @P5 STG.E.U8 desc[UR6][R38.64], R45 ;  /* 0x0000002d26005986 */ /* 0x0001e2000c101106 */
[----:B------:R-:W-:-:S03]  /*1c090*/  ULDC UR4, c[0x0][0x228] ;  /* 0x00008a0000047ab9 */ /* 0x000fc60000000800 */
[----:B------:R2:W-:Y:S01]  /*1c0a0*/  @P4 STG.E.U8 desc[UR6][R4.64], R43 ;  /* 0x0000002b04004986 */ /* 0x0005e2000c101106 */
[----:B------:R-:W-:Y:S01]  /*1c0b0*/  ISETP.LT.AND P4, PT, R153, UR4, !P3 ;  /* 0x0000000499007c0c */ /* 0x000fe2000df81270 */
[----:B------:R-:W-:Y:S01]  /*1c0c0*/  ULDC UR4, c[0x0][0x22c] ;  /* 0x00008b0000047ab9 */ /* 0x000fe20000000800 */
[C---:B-1----:R-:W-:Y:S02]  /*1c0d0*/  IADD3 R8, P5, R44.reuse, R35, RZ ;  /* 0x000000232c087210 */ /* 0x042fe40007fbe0ff */
[C---:B------:R-:W-:Y:S01]  /*1c0e0*/  IADD3 R40, P6, R44.reuse, R34, RZ ;  /* 0x000000222c287210 */ /* 0x040fe20007fde0ff */
[----:B------:R-:W-:Y:S02]  /*1c0f0*/  VIADD R44, R44, UR26 ;  /* 0x0000001a2c2c7c36 */ /* 0x000fe40008000000 */
[----:B------:R-:W-:Y:S01]  /*1c100*/  IMAD.X R9, R42, 0x1, R33, P5 ;  /* 0x000000012a097824 */ /* 0x000fe200028e0621 */
[----:B0-----:R-:W-:Y:S01]  /*1c110*/  PRMT R39, R10, 0x7772, RZ ;  /* 0x000077720a277816 */ /* 0x001fe200000000ff */
[----:B------:R-:W-:Y:S01]  /*1c120*/  IMAD.X R41, R42, 0x1, R37, P6 ;  /* 0x000000012a297824 */ /* 0x000fe200030e0625 */
[----:B--2---:R-:W-:-:S03]  /*1c130*/  PRMT R43, R10, 0x7773, RZ ;  /* 0x000077730a2b7816 */ /* 0x004fc600000000ff */
[----:B------:R0:W-:Y:S01]  /*1c140*/  @P2 STG.E.U8 desc[UR6][R8.64], R39 ;  /* 0x0000002708002986 */ /* 0x0001e2000c101106 */
[----:B------:R-:W-:Y:S01]  /*1c150*/  ISETP.GE.AND P3, PT, R6, UR4, PT ;  /* 0x0000000406007c0c */ /* 0x000fe2000bf66270 */
[----:B------:R-:W-:Y:S01]  /*1c160*/  ULDC UR4, c[0x0][0x228] ;  /* 0x00008a0000047ab9 */ /* 0x000fe20000000800 */
[----:B------:R-:W-:Y:S01]  /*1c170*/  SHF.R.S32.HI R10, RZ, 0x1f, R44 ;  /* 0x0000001fff0a7819 */ /* 0x000fe2000001142c */
[----:B------:R1:W-:Y:S01]  /*1c180*/  @P4 STG.E.U8 desc[UR6][R40.64], R43 ;  /* 0x0000002b28004986 */ /* 0x0003e2000c101106 */
[----:B------:R-:W-:Y:S02]  /*1c190*/  IADD3 R4, P4, R44, R3, RZ ;  /* 0x000000032c047210 */ /* 0x000fe40007f9e0ff */
[----:B------:R-:W-:Y:S01]  /*1c1a0*/  ISETP.LT.AND P2, PT, R158, UR4, !P1 ;  /* 0x000000049e007c0c */ /* 0x000fe2000cf41270 */
[----:B------:R-:W-:Y:S01]  /*1c1b0*/  VIADD R6, R159, 0x8 ;  /* 0x000000089f067836 */ /* 0x000fe20000000000 */
[----:B------:R-:W-:Y:S01]  /*1c1c0*/  ULDC UR4, c[0x0][0x22c] ;  /* 0x00008b0000047ab9 */ /* 0x000fe20000000800 */
[----:B------:R-:W-:Y:S01]  /*1c1d0*/  IMAD.X R5, R10, 0x1, R2, P4 ;  /* 0x000000010a057824 */ /* 0x000fe200020e0602 */
[----:B------:R-:W-:Y:S01]  /*1c1e0*/  ISETP.LT.AND P4, PT, R157, UR8, !P1 ;  /* 0x000000089d007c0c */ /* 0x000fe2000cf81270 */
[----:B------:R-:W-:Y:S01]  /*1c1f0*/  ULDC UR8, c[0x0][0x228] ;  /* 0x00008a0000087ab9 */ /* 0x000fe20000000800 */
[----:B0-----:R-:W-:-:S02]  /*1c200*/  IADD3 R8, P6, R44, R32, RZ ;  /* 0x000000202c087210 */ /* 0x001fc40007fde0ff */
[C---:B------:R-:W-:Y:S02]  /*1c210*/  PRMT R39, R7.reuse, 0x7770, RZ ;  /* 0x0000777007277816 */ /* 0x040fe400000000ff */
[----:B------:R-:W-:Y:S01]  /*1c220*/  PRMT R45, R7, 0x7771, RZ ;  /* 0x00007771072d7816 */ /* 0x000fe200000000ff */
[----:B------:R-:W-:Y:S02]  /*1c230*/  IMAD.X R9, R10, 0x1, R36, P6 ;  /* 0x000000010a097824 */ /* 0x000fe400030e0624 */
[----:B------:R0:W-:Y:S01]  /*1c240*/  @P2 STG.E.U8 desc[UR6][R4.64], R39 ;  /* 0x0000002704002986 */ /* 0x0001e2000c101106 */
[----:B------:R-:W-:Y:S01]  /*1c250*/  ISETP.GE.AND P2, PT, R6, UR4, PT ;  /* 0x0000000406007c0c */ /* 0x000fe2000bf46270 */
[----:B------:R-:W-:Y:S01]  /*1c260*/  ULDC UR4, c[0x0][0x228] ;  /* 0x00008a0000047ab9 */ /* 0x000fe20000000800 */
[----:B------:R-:W-:Y:S01]  /*1c270*/  IADD3 R6, P6, R44, R35, RZ ;  /* 0x000000232c067210 */ /* 0x000fe20007fde0ff */
[----:B------:R2:W-:Y:S01]  /*1c280*/  @P4 STG.E.U8 desc[UR6][R8.64], R45 ;  /* 0x0000002d08004986 */ /* 0x0005e2000c101106 */
[----:B------:R-:W-:Y:S01]  /*1c290*/  ISETP.LT.AND P5, PT, R155, UR10, !P1 ;  /* 0x0000000a9b007c0c */ /* 0x000fe2000cfa1270 */
[----:B------:R-:W-:Y:S01]  /*1c2a0*/  ULDC UR10, c[0x0][0x228] ;  /* 0x00008a00000a7ab9 */ /* 0x000fe20000000800 */
[----:B------:R-:W-:Y:S01]  /*1c2b0*/  ISETP.LT.AND P1, PT, R153, UR4, !P1 ;  /* 0x0000000499007c0c */ /* 0x000fe2000cf21270 */
[----:B------:R-:W-:Y:S01]  /*1c2c0*/  ULDC UR4, c[0x0][0x228] ;  /* 0x00008a0000047ab9 */ /* 0x000fe20000000800 */
[----:B-1----:R-:W-:-:S02]  /*1c2d0*/  PRMT R41, R7, 0x7773, RZ ;  /* 0x0000777307297816 */ /* 0x002fc400000000ff */
[----:B------:R-:W-:Y:S02]  /*1c2e0*/  PRMT R43, R7, 0x7772, RZ ;  /* 0x00007772072b7816 */ /* 0x000fe400000000ff */
[C---:B0-----:R-:W-:Y:S01]  /*1c2f0*/  IADD3 R4, P4, R44.reuse, R34, RZ ;  /* 0x000000222c047210 */ /* 0x041fe20007f9e0ff */
[----:B------:R-:W-:Y:S02]  /*1c300*/  VIADD R44, R44, UR26 ;  /* 0x0000001a2c2c7c36 */ /* 0x000fe40008000000 */
[----:B------:R-:W-:Y:S01]  /*1c310*/  IMAD.X R7, R10, 0x1, R33, P6 ;  /* 0x000000010a077824 */ /* 0x000fe200030e0621 */
[----:B------:R-:W-:Y:S01]  /*1c320*/  ISETP.LT.AND P6, PT, R158, UR4, !P3 ;  /* 0x000000049e007c0c */ /* 0x000fe2000dfc1270 */
[----:B------:R-:W-:Y:S01]  /*1c330*/  IMAD.X R5, R10, 0x1, R37, P4 ;  /* 0x000000010a057824 */ /* 0x000fe200020e0625 */
[----:B------:R-:W-:Y:S01]  /*1c340*/  SHF.R.S32.HI R40, RZ, 0x1f, R44 ;  /* 0x0000001fff287819 */ /* 0x000fe2000001142c */
[----:B------:R-:W-:Y:S01]  /*1c350*/  ULDC UR4, c[0x0][0x228] ;  /* 0x00008a0000047ab9 */ /* 0x000fe20000000800 */
[----:B------:R-:W-:Y:S01]  /*1c360*/  IADD3 R38, P4, R44, R3, RZ ;  /* 0x000000032c267210 */ /* 0x000fe20007f9e0ff */
[----:B------:R0:W-:Y:S01]  /*1c370*/  @P5 STG.E.U8 desc[UR6][R6.64], R43 ;  /* 0x0000002b06005986 */ /* 0x0001e2000c101106 */
[----:B------:R-:W-:-:S03]  /*1c380*/  PRMT R47, R11, 0x7770, RZ ;  /* 0x000077700b2f7816 */ /* 0x000fc600000000ff */
[----:B------:R-:W-:Y:S01]  /*1c390*/  IMAD.X R39, R40, 0x1, R2, P4 ;  /* 0x0000000128277824 */ /* 0x000fe200020e0602 */
[----:B------:R-:W-:Y:S01]  /*1c3a0*/  ISETP.LT.AND P5, PT, R157, UR4, !P3 ;  /* 0x000000049d007c0c */ /* 0x000fe2000dfa1270 */
[----:B------:R1:W-:Y:S01]  /*1c3b0*/  @P1 STG.E.U8 desc[UR6][R4.64], R41 ;  /* 0x0000002904001986 */ /* 0x0003e2000c101106 */
[----:B------:R-:W-:Y:S01]  /*1c3c0*/  ISETP.LT.AND P4, PT, R155, UR8, !P3 ;  /* 0x000000089b007c0c */ /* 0x000fe2000df81270 */
[----:B------:R-:W-:Y:S01]  /*1c3d0*/  ULDC UR4, c[0x0][0x228] ;  /* 0x00008a0000047ab9 */ /* 0x000fe20000000800 */
[----:B--2---:R-:W-:Y:S01]  /*1c3e0*/  PRMT R45, R11, 0x7771, RZ ;  /* 0x000077710b2d7816 */ /* 0x004fe200000000ff */
[----:B------:R2:W-:Y:S01]  /*1c3f0*/  @P6 STG.E.U8 desc[UR6][R38.64], R47 ;  /* 0x0000002f26006986 */ /* 0x0005e2000c101106 */
[C---:B------:R-:W-:Y:S01]  /*1c400*/  IADD3 R8, P6, R44.reuse, R35, RZ ;  /* 0x000000232c087210 */ /* 0x040fe20007fde0ff */
[----:B------:R-:W-:Y:S01]  /*1c410*/  VIADD R10, R159, 0x9 ;  /* 0x000000099f0a7836 */ /* 0x000fe20000000000 */
[----:B0-----:R-:W-:Y:S01]  /*1c420*/  IADD3 R6, P1, R44, R32, RZ ;  /* 0x000000202c067210 */ /* 0x001fe20007f3e0ff */
[----:B------:R-:W-:Y:S01]  /*1c430*/  ULDC UR8, c[0x0][0x228] ;  /* 0x00008a0000087ab9 */ /* 0x000fe20000000800 */
[C---:B------:R-:W-:Y:S01]  /*1c440*/  PRMT R43, R11.reuse, 0x7773, RZ ;  /* 0x000077730b2b7816 */ /* 0x040fe200000000ff */
[C---:B------:R-:W-:Y:S01]  /*1c450*/  IMAD.X R9, R40.reuse, 0x1, R33, P6 ;  /* 0x0000000128097824 */ /* 0x040fe200030e0621 */
[----:B------:R-:W-:Y:S01]  /*1c460*/  PRMT R11, R11, 0x7772, RZ ;  /* 0x000077720b0b7816 */ /* 0x000fe200000000ff */
[----:B------:R-:W-:Y:S01]  /*1c470*/  IMAD.X R7, R40, 0x1, R36, P1 ;  /* 0x0000000128077824 */ /* 0x000fe200008e0624 */
[----:B------:R-:W-:Y:S01]  /*1c480*/  ISETP.LT.AND P1, PT, R153, UR4, !P3 ;  /* 0x0000000499007c0c */ /* 0x000fe2000df21270 */
[----:B------:R-:W-:Y:S01]  /*1c490*/  ULDC UR4, c[0x0][0x228] ;  /* 0x00008a0000047ab9 */ /* 0x000fe20000000800 */
[C---:B-1----:R-:W-:Y:S01]  /*1c4a0*/  IADD3 R4, P3, R44.reuse, R34, RZ ;  /* 0x000000222c047210 */ /* 0x042fe20007f7e0ff */
[----:B------:R-:W-:Y:S01]  /*1c4b0*/  VIADD R44, R44, UR26 ;  /* 0x0000001a2c2c7c36 */ /* 0x000fe20008000000 */
[----:B------:R0:W-:Y:S04]  /*1c4c0*/  @P5 STG.E.U8 desc[UR6][R6.64], R45 ;  /* 0x0000002d06005986 */ /* 0x0001e8000c101106 */
[----:B------:R3:W-:Y:S01]  /*1c4d0*/  @P4 STG.E.U8 desc[UR6][R8.64], R11 ;  /* 0x0000000b08004986 */ /* 0x0007e2000c101106 */
[----:B------:R-:W-:Y:S01]  /*1c4e0*/  ISETP.LT.AND P4, PT, R158, UR4, !P2 ;  /* 0x000000049e007c0c */ /* 0x000fe2000d781270 */
[----:B------:R-:W-:Y:S01]  /*1c4f0*/  IMAD.X R5, R40, 0x1, R37, P3 ;  /* 0x0000000128057824 */ /* 0x000fe200018e0625 */
[----:B--2---:R-:W-:Y:S01]  /*1c500*/  SHF.R.S32.HI R38, RZ, 0x1f, R44 ;  /* 0x0000001fff267819 */ /* 0x004fe2000001142c */
[----:B------:R-:W-:Y:S01]  /*1c510*/  ULDC UR4, c[0x0][0x22c] ;  /* 0x00008b0000047ab9 */ /* 0x000fe20000000800 */
[----:B0-----:R-:W-:-:S02]  /*1c520*/  IADD3 R6, P5, R44, R3, RZ ;  /* 0x000000032c067210 */ /* 0x001fc40007fbe0ff */
[----:B------:R-:W-:Y:S01]  /*1c530*/  ISETP.GE.AND P3, PT, R10, UR4, PT ;  /* 0x000000040a007c0c */ /* 0x000fe2000bf66270 */
[----:B------:R-:W-:Y:S01]  /*1c540*/  ULDC UR4, c[0x0][0x228] ;  /* 0x00008a0000047ab9 */ /* 0x000fe20000000800 */
[----:B---3--:R-:W-:Y:S01]  /*1c550*/  PRMT R11, R12, 0x7770, RZ ;  /* 0x000077700c0b7816 */ /* 0x008fe200000000ff */
[----:B------:R-:W-:Y:S01]  /*1c560*/  IMAD.X R7, R38, 0x1, R2, P5 ;  /* 0x0000000126077824 */ /* 0x000fe200028e0602 */
[----:B------:R0:W-:Y:S01]  /*1c570*/  @P1 STG.E.U8 desc[UR6][R4.64], R43 ;  /* 0x0000002b04001986 */ /* 0x0001e2000c101106 */
[----:B------:R-:W-:Y:S01]  /*1c580*/  ISETP.LT.AND P5, PT, R157, UR4, !P2 ;  /* 0x000000049d007c0c */ /* 0x000fe2000d7a1270 */
[----:B------:R-:W-:Y:S01]  /*1c590*/  VIADD R10, R159, 0xa ;  /* 0x0000000a9f0a7836 */ /* 0x000fe20000000000 */
[----:B------:R-:W-:Y:S01]  /*1c5a0*/  IADD3 R8, P1, R44, R32, RZ ;  /* 0x000000202c087210 */ /* 0x000fe20007f3e0ff */
[----:B------:R1:W-:Y:S01]  /*1c5b0*/  @P4 STG.E.U8 desc[UR6][R6.64], R11 ;  /* 0x0000000b06004986 */ /* 0x0003e2000c101106 */
[----:B------:R-:W-:Y:S01]  /*1c5c0*/  ISETP.LT.AND P4, PT, R155, UR8, !P2 ;  /* 0x000000089b007c0c */ /* 0x000fe2000d781270 */
[----:B------:R-:W-:Y:S01]  /*1c5d0*/  ULDC UR4, c[0x0][0x22c] ;  /* 0x00008b0000047ab9 */ /* 0x000fe20000000800 */
[----:B------:R-:W-:Y:S01]  /*1c5e0*/  PRMT R39, R12, 0x7771, RZ ;  /* 0x000077710c277816 */ /* 0x000fe200000000ff */
[----:B------:R-:W-:Y:S01]  /*1c5f0*/  IMAD.X R9, R38, 0x1, R36, P1 ;  /* 0x0000000126097824 */ /* 0x000fe200008e0624 */
[----:B0-----:R-:W-:Y:S01]  /*1c600*/  IADD3 R4, P6, R44, R35, RZ ;  /* 0x000000232c047210 */ /* 0x001fe20007fde0ff */
[----:B------:R-:W-:Y:S01]  /*1c610*/  ULDC UR8, c[0x0][0x228] ;  /* 0x00008a0000087ab9 */ /* 0x000fe20000000800 */
[----:B-1----:R-:W-:-:S03]  /*1c620*/  PRMT R11, R12, 0x7772, RZ ;  /* 0x000077720c0b7816 */ /* 0x002fc600000000ff */
[----:B------:R-:W-:Y:S01]  /*1c630*/  IMAD.X R5, R38, 0x1, R33, P6 ;  /* 0x0000000126057824 */ /* 0x000fe200030e0621 */
[----:B------:R-:W-:Y:S01]  /*1c640*/  ISETP.GE.AND P1, PT, R10, UR4, PT ;  /* 0x000000040a007c0c */ /* 0x000fe2000bf26270 */
[----:B------:R-:W-:Y:S01]  /*1c650*/  ULDC UR4, c[0x0][0x228] ;  /* 0x00008a0000047ab9 */ /* 0x000fe20000000800 */
[----:B------:R0:W-:Y:S01]  /*1c660*/  @P5 STG.E.U8 desc[UR6][R8.64], R39 ;  /* 0x0000002708005986 */ /* 0x0001e2000c101106 */
[----:B------:R-:W-:Y:S01]  /*1c670*/  ISETP.LT.AND P2, PT, R153, UR4, !P2 ;  /* 0x0000000499007c0c */ /* 0x000fe2000d741270 */
[----:B------:R-:W-:Y:S02]  /*1c680*/  ULDC UR4, c[0x0][0x228] ;  /* 0x00008a0000047ab9 */ /* 0x000fe40000000800 */
[----:B------:R1:W-:Y:S01]  /*1c690*/  @P4 STG.E.U8 desc[UR6][R4.64], R11 ;  /* 0x0000000b04004986 */ /* 0x0003e2000c101106 */
[C---:B------:R-:W-:Y:S01]  /*1c6a0*/  IADD3 R6, P4, R44.reuse, R34, RZ ;  /* 0x000000222c067210 */ /* 0x040fe20007f9e0ff */
[----:B------:R-:W-:Y:S01]  /*1c6b0*/  VIADD R44, R44, UR26 ;  /* 0x0000001a2c2c7c36 */ /* 0x000fe20008000000 */
[----:B------:R-:W-:Y:S01]  /*1c6c0*/  ISETP.LT.AND P6, PT, R158, UR4, !P3 ;  /* 0x000000049e007c0c */ /* 0x000fe2000dfc1270 */
[----:B------:R-:W-:-:S02]  /*1c6d0*/  ULDC UR4, c[0x0][0x228] ;  /* 0x00008a0000047ab9 */ /* 0x000fc40000000800 */
[----:B------:R-:W-:Y:S01]  /*1c6e0*/  IMAD.X R7, R38, 0x1, R37, P4 ;  /* 0x0000000126077824 */ /* 0x000fe200020e0625 */
[----:B------:R-:W-:Y:S02]  /*1c6f0*/  SHF.R.S32.HI R38, RZ, 0x1f, R44 ;  /* 0x0000001fff267819 */ /* 0x000fe4000001142c */
[----:B0-----:R-:W-:Y:S02]  /*1c700*/  IADD3 R8, P4, R44, R3, RZ ;  /* 0x000000032c087210 */ /* 0x001fe40007f9e0ff */
[----:B------:R-:W-:Y:S02]  /*1c710*/  PRMT R39, R12, 0x7773, RZ ;  /* 0x000077730c277816 */ /* 0x000fe400000000ff */
[----:B------:R-:W-:Y:S01]  /*1c720*/  PRMT R45, R16, 0x7770, RZ ;  /* 0x00007770102d7816 */ /* 0x000fe200000000ff */
[----:B------:R-:W-:Y:S01]  /*1c730*/  IMAD.X R9, R38, 0x1, R2, P4 ;  /* 0x0000000126097824 */ /* 0x000fe200020e0602 */
[----:B------:R-:W-:Y:S01]  /*1c740*/  ISETP.LT.AND P5, PT, R157, UR8, !P3 ;  /* 0x000000089d007c0c */ /* 0x000fe2000dfa1270 */
[----:B------:R0:W-:Y:S01]  /*1c750*/  @P2 STG.E.U8 desc[UR6][R6.64], R39 ;  /* 0x0000002706002986 */ /* 0x0001e2000c101106 */
[----:B------:R-:W-:Y:S01]  /*1c760*/  ISETP.LT.AND P4, PT, R155, UR4, !P3 ;  /* 0x000000049b007c0c */ /* 0x000fe2000df81270 */
[----:B------:R-:W-:Y:S01]  /*1c770*/  ULDC UR4, c[0x0][0x228] ;  /* 0x00008a0000047ab9 */ /* 0x000fe20000000800 */
[C---:B-1----:R-:W-:Y:S01]  /*1c780*/  IADD3 R4, P2, R44.reuse, R32, RZ ;  /* 0x000000202c047210 */ /* 0x042fe20007f5e0ff */
[----:B------:R1:W-:Y:S01]  /*1c790*/  @P6 STG.E.U8 desc[UR6][R8.64], R45 ;  /* 0x0000002d08006986 */ /* 0x0003e2000c101106 */
[----:B------:R-:W-:Y:S01]  /*1c7a0*/  IADD3 R10, P6, R44, R35, RZ ;  /* 0x000000232c0a7210 */ /* 0x000fe20007fde0ff */
[----:B------:R-:W-:Y:S01]  /*1c7b0*/  ULDC UR8, c[0x0][0x228] ;  /* 0x00008a0000087ab9 */ /* 0x000fe20000000800 */
[----:B------:R-:W-:Y:S01]  /*1c7c0*/  PRMT R43, R16, 0x7771, RZ ;  /* 0x00007771102b7816 */ /* 0x000fe200000000ff */
[----:B------:R-:W-:Y:S01]  /*1c7d0*/  IMAD.X R5, R38, 0x1, R36, P2 ;  /* 0x0000000126057824 */ /* 0x000fe200010e0624 */
[----:B------:R-:W-:Y:S01]  /*1c7e0*/  PRMT R41, R16, 0x7772, RZ ;  /* 0x0000777210297816 */ /* 0x000fe200000000ff */
[----:B------:R-:W-:Y:S01]  /*1c7f0*/  IMAD.X R11, R38, 0x1, R33, P6 ;  /* 0x00000001260b7824 */ /* 0x000fe200030e0621 */
[----:B------:R-:W-:Y:S01]  /*1c800*/  ISETP.LT.AND P2, PT, R153, UR4, !P3 ;  /* 0x0000000499007c0c */ /* 0x000fe2000df41270 */
[----:B------:R-:W-:Y:S01]  /*1c810*/  ULDC UR4, c[0x0][0x22c] ;  /* 0x00008b0000047ab9 */ /* 0x000fe20000000800 */
[C---:B0-----:R-:W-:Y:S01]  /*1c820*/  IADD3 R6, P3, R44.reuse, R34, RZ ;  /* 0x000000222c067210 */ /* 0x041fe20007f7e0ff */
[----:B------:R0:W-:Y:S01]  /*1c830*/  @P5 STG.E.U8 desc[UR6][R4.64], R43 ;  /* 0x0000002b04005986 */ /* 0x0001e2000c101106 */
[----:B------:R-:W-:-:S03]  /*1c840*/  VIADD R44, R44, UR26 ;  /* 0x0000001a2c2c7c36 */ /* 0x000fc60008000000 */
[----:B------:R2:W-:Y:S01]  /*1c850*/  @P4 STG.E.U8 desc[UR6][R10.64], R41 ;  /* 0x000000290a004986 */ /* 0x0005e2000c101106 */
[----:B------:R-:W-:Y:S01]  /*1c860*/  ISETP.LT.AND P4, PT, R158, UR8, !P1 ;  /* 0x000000089e007c0c */ /* 0x000fe2000cf81270 */
[----:B-1----:R-:W-:Y:S01]  /*1c870*/  VIADD R8, R159, 0xb ;  /* 0x0000000b9f087836 */ /* 0x002fe20000000000 */
[----:B------:R-:W-:Y:S01]  /*1c880*/  SHF.R.S32.HI R12, RZ, 0x1f, R44 ;  /* 0x0000001fff0c7819 */ /* 0x000fe2000001142c */
[----:B------:R-:W-:Y:S01]  /*1c890*/  IMAD.X R7, R38, 0x1, R37, P3 ;  /* 0x0000000126077824 */ /* 0x000fe200018e0625 */
[----:B------:R-:W-:Y:S01]  /*1c8a0*/  PRMT R39, R16, 0x7773, RZ ;  /* 0x0000777310277816 */ /* 0x000fe200000000ff */
[----:B------:R-:W-:Y:S01]  /*1c8b0*/  ULDC UR8, c[0x0][0x228] ;  /* 0x00008a0000087ab9 */ /* 0x000fe20000000800 */
[----:B0-----:R-:W-:Y:S02]  /*1c8c0*/  IADD3 R4, P5, R44, R3, RZ ;  /* 0x000000032c047210 */ /* 0x001fe40007fbe0ff */
[----:B------:R-:W-:Y:S01]  /*1c8d0*/  ISETP.GE.AND P3, PT, R8, UR4, PT ;  /* 0x0000000408007c0c */ /* 0x000fe2000bf66270 */
[----:B------:R-:W-:Y:S01]  /*1c8e0*/  ULDC UR4, c[0x0][0x228] ;  /* 0x00008a0000047ab9 */ /* 0x000fe20000000800 */
[----:B--2---:R-:W-:Y:S01]  /*1c8f0*/  PRMT R11, R13, 0x7770, RZ ;  /* 0x000077700d0b7816 */ /* 0x004fe200000000ff */
        /* <DEDUP_REMOVED lines=10> */
[----:B0-----:R-:W-:-:S02]  /*1c9a0*/  IADD3 R6, P6, R44, R35, RZ ;  /* 0x000000232c067210 */ /* 0x001fc40007fde0ff */
[C---:B------:R-:W-:Y:S02]  /*1c9b0*/  PRMT R39, R13.reuse, 0x7771, RZ ;  /* 0x000077710d277816 */ /* 0x040fe400000000ff */
[----:B-1----:R-:W-:Y:S01]  /*1c9c0*/  PRMT R11, R13, 0x7772, RZ ;  /* 0x000077720d0b7816 */ /* 0x002fe200000000ff */
        /* <DEDUP_REMOVED lines=25> */
[C---:B------:R-:W-:Y:S01]  /*1cb60*/  PRMT R41, R17.reuse, 0x7771, RZ ;  /* 0x0000777111297816 */ /* 0x040fe200000000ff */
[C---:B------:R-:W-:Y:S01]  /*1cb70*/  IMAD.X R7, R12.reuse, 0x1, R36, P6 ;  /* 0x000000010c077824 */ /* 0x040fe200030e0624 */
[----:B------:R-:W-:Y:S01]  /*1cb80*/  PRMT R39, R17, 0x7772, RZ ;  /* 0x0000777211277816 */ /* 0x000fe200000000ff */
[----:B------:R-:W-:-:S03]  /*1cb90*/  IMAD.X R11, R12, 0x1, R33, P5 ;  /* 0x000000010c0b7824 */ /* 0x000fc600028e0621 */
[----:B------:R2:W-:Y:S01]  /*1cba0*/  @P4 STG.E.U8 desc[UR6][R6.64], R41 ;  /* 0x0000002906004986 */ /* 0x0005e2000c101106 */
[----:B------:R-:W-:Y:S01]  /*1cbb0*/  ISETP.LT.AND P3, PT, R153, UR4, !P3 ;  /* 0x0000000499007c0c */ /* 0x000fe2000df61270 */
[----:B------:R-:W-:Y:S02]  /*1cbc0*/  ULDC UR4, c[0x0][0x22c] ;  /* 0x00008b0000047ab9 */ /* 0x000fe40000000800 */
[----:B------:R3:W-:Y:S01]  /*1cbd0*/  @P1 STG.E.U8 desc[UR6][R10.64], R39 ;  /* 0x000000270a001986 */ /* 0x0007e2000c101106 */
[C---:B0-----:R-:W-:Y:S01]  /*1cbe0*/  IADD3 R4, P1, R44.reuse, R34, RZ ;  /* 0x000000222c047210 */ /* 0x041fe20007f3e0ff */
[----:B------:R-:W-:Y:S01]  /*1cbf0*/  VIADD R44, R44, UR26 ;  /* 0x0000001a2c2c7c36 */ /* 0x000fe20008000000 */
[----:B------:R-:W-:Y:S01]  /*1cc00*/  ISETP.LT.AND P5, PT, R158, UR8, !P2 ;  /* 0x000000089e007c0c */ /* 0x000fe2000d7a1270 */
[----:B-1----:R-:W-:Y:S01]  /*1cc10*/  VIADD R8, R159, 0xd ;  /* 0x0000000d9f087836 */ /* 0x002fe20000000000 */
[----:B------:R-:W-:Y:S01]  /*1cc20*/  PRMT R17, R17, 0x7773, RZ ;  /* 0x0000777311117816 */ /* 0x000fe200000000ff */
[----:B------:R-:W-:Y:S01]  /*1cc30*/  IMAD.X R5, R12, 0x1, R37, P1 ;  /* 0x000000010c057824 */ /* 0x000fe200008e0625 */
[----:B------:R-:W-:Y:S01]  /*1cc40*/  SHF.R.S32.HI R16, RZ, 0x1f, R44 ;  /* 0x0000001fff107819 */ /* 0x000fe2000001142c */
[----:B------:R-:W-:Y:S01]  /*1cc50*/  ULDC UR8, c[0x0][0x228] ;  /* 0x00008a0000087ab9 */ /* 0x000fe20000000800 */
[----:B--2---:R-:W-:-:S02]  /*1cc60*/  IADD3 R6, P1, R44, R3, RZ ;  /* 0x000000032c067210 */ /* 0x004fc40007f3e0ff */
[----:B---3--:R-:W-:-:S03]  /*1cc70*/  PRMT R11, R14, 0x7770, RZ ;  /* 0x000077700e0b7816 */ /* 0x008fc600000000ff */
[----:B------:R-:W-:Y:S01]  /*1cc80*/  IMAD.X R7, R16, 0x1, R2, P1 ;  /* 0x0000000110077824 */ /* 0x000fe200008e0602 */
[----:B------:R-:W-:Y:S01]  /*1cc90*/  ISETP.GE.AND P4, PT, R8, UR4, PT ;  /* 0x0000000408007c0c */ /* 0x000fe2000bf86270 */
[----:B------:R-:W-:Y:S01]  /*1cca0*/  ULDC UR4, c[0x0][0x228] ;  /* 0x00008a0000047ab9 */ /* 0x000fe20000000800 */
        /* <DEDUP_REMOVED lines=9> */
[C---:B0-----:R-:W-:Y:S01]  /*1cd40*/  IADD3 R4, P6, R44.reuse, R35, RZ ;  /* 0x000000232c047210 */ /* 0x041fe20007fde0ff */
[----:B------:R-:W-:Y:S01]  /*1cd50*/  VIADD R12, R44, UR26 ;  /* 0x0000001a2c0c7c36 */ /* 0x000fe20008000000 */
[----:B------:R-:W-:Y:S01]  /*1cd60*/  PRMT R17, R14, 0x7771, RZ ;  /* 0x000077710e117816 */ /* 0x000fe200000000ff */
[----:B------:R-:W-:Y:S01]  /*1cd70*/  ULDC UR8, c[0x0][0x228] ;  /* 0x00008a0000087ab9 */ /* 0x000fe20000000800 */
[----:B------:R-:W-:Y:S01]  /*1cd80*/  ISETP.GE.AND P3, PT, R10, UR4, PT ;  /* 0x000000040a007c0c */ /* 0x000fe2000bf66270 */
[----:B------:R-:W-:Y:S01]  /*1cd90*/  IMAD.X R5, R16, 0x1, R33, P6 ;  /* 0x0000000110057824 */ /* 0x000fe200030e0621 */
[----:B------:R-:W-:Y:S01]  /*1cda0*/  ULDC UR4, c[0x0][0x228] ;  /* 0x00008a0000047ab9 */ /* 0x000fe20000000800 */
[----:B------:R0:W-:Y:S01]  /*1cdb0*/  @P1 STG.E.U8 desc[UR6][R8.64], R17 ;  /* 0x0000001108001986 */ /* 0x0001e2000c101106 */
[----:B------:R-:W-:Y:S01]  /*1cdc0*/  ISETP.LT.AND P2, PT, R153, UR4, !P2 ;  /* 0x0000000499007c0c */ /* 0x000fe2000d741270 */
[----:B------:R-:W-:-:S02]  /*1cdd0*/  ULDC UR4, c[0x0][0x228] ;  /* 0x00008a0000047ab9 */ /* 0x000fc40000000800 */
[----:B------:R2:W-:Y:S01]  /*1cde0*/  @P5 STG.E.U8 desc[UR6][R4.64], R13 ;  /* 0x0000000d04005986 */ /* 0x0005e2000c101106 */
[----:B-1----:R-:W-:Y:S02]  /*1cdf0*/  IADD3 R6, P5, R44, R34, RZ ;  /* 0x000000222c067210 */ /* 0x002fe40007fbe0ff */
[----:B------:R-:W-:Y:S01]  /*1ce00*/  ISETP.LT.AND P1, PT, R158, UR4, !P4 ;  /* 0x000000049e007c0c */ /* 0x000fe2000e721270 */
[----:B------:R-:W-:Y:S02]  /*1ce10*/  ULDC UR4, c[0x0][0x228] ;  /* 0x00008a0000047ab9 */ /* 0x000fe40000000800 */
[----:B------:R-:W-:Y:S01]  /*1ce20*/  IMAD.X R7, R16, 0x1, R37, P5 ;  /* 0x0000000110077824 */ /* 0x000fe200028e0625 */
[----:B0-----:R-:W-:Y:S02]  /*1ce30*/  PRMT R9, R14, 0x7773, RZ ;  /* 0x000077730e097816 */ /* 0x001fe400000000ff */
[----:B------:R-:W-:Y:S02]  /*1ce40*/  ISETP.LT.AND P5, PT, R157, UR4, !P4 ;  /* 0x000000049d007c0c */ /* 0x000fe4000e7a1270 */
[----:B------:R-:W-:Y:S01]  /*1ce50*/  SHF.R.S32.HI R38, RZ, 0x1f, R12 ;  /* 0x0000001fff267819 */ /* 0x000fe2000001140c */
[----:B------:R0:W-:Y:S01]  /*1ce60*/  @P2 STG.E.U8 desc[UR6][R6.64], R9 ;  /* 0x0000000906002986 */ /* 0x0001e2000c101106 */
[----:B------:R-:W-:-:S02]  /*1ce70*/  IADD3 R10, P6, R12, R3, RZ ;  /* 0x000000030c0a7210 */ /* 0x000fc40007fde0ff */
[----:B------:R-:W-:Y:S01]  /*1ce80*/  PRMT R17, R18, 0x7770, RZ ;  /* 0x0000777012117816 */ /* 0x000fe200000000ff */
[----:B------:R-:W-:Y:S01]  /*1ce90*/  VIADD R8, R159, 0xf ;  /* 0x0000000f9f087836 */ /* 0x000fe20000000000 */
[----:B--2---:R-:W-:Y:S01]  /*1cea0*/  IADD3 R4, P2, R12, R32, RZ ;  /* 0x000000200c047210 */ /* 0x004fe20007f5e0ff */
[----:B------:R-:W-:Y:S01]  /*1ceb0*/  IMAD.X R11, R38, 0x1, R2, P6 ;  /* 0x00000001260b7824 */ /* 0x000fe200030e0602 */
[----:B------:R-:W-:Y:S01]  /*1cec0*/  PRMT R13, R18, 0x7771, RZ ;  /* 0x00007771120d7816 */ /* 0x000fe200000000ff */
[----:B------:R-:W-:Y:S02]  /*1ced0*/  ULDC UR4, c[0x0][0x22c] ;  /* 0x00008b0000047ab9 */ /* 0x000fe40000000800 */
[----:B------:R-:W-:Y:S01]  /*1cee0*/  IMAD.X R5, R38, 0x1, R36, P2 ;  /* 0x0000000126057824 */ /* 0x000fe200010e0624 */
[----:B------:R-:W-:Y:S01]  /*1cef0*/  ISETP.LT.AND P2, PT, R155, UR8, !P4 ;  /* 0x000000089b007c0c */ /* 0x000fe2000e741270 */
[----:B------:R1:W-:Y:S01]  /*1cf00*/  @P1 STG.E.U8 desc[UR6][R10.64], R17 ;  /* 0x000000110a001986 */ /* 0x0003e2000c101106 */
[----:B------:R-:W-:-:S03]  /*1cf10*/  ULDC UR8, c[0x0][0x228] ;  /* 0x00008a0000087ab9 */ /* 0x000fc60000000800 */
[----:B------:R2:W-:Y:S01]  /*1cf20*/  @P5 STG.E.U8 desc[UR6][R4.64], R13 ;  /* 0x0000000d04005986 */ /* 0x0005e2000c101106 */
[----:B0-----:R-:W-:Y:S02]  /*1cf30*/  IADD3 R6, P5, R12, R35, RZ ;  /* 0x000000230c067210 */ /* 0x001fe40007fbe0ff */
[----:B------:R-:W-:Y:S01]  /*1cf40*/  ISETP.GE.AND P1, PT, R8, UR4, PT ;  /* 0x0000000408007c0c */ /* 0x000fe2000bf26270 */
[----:B------:R-:W-:Y:S02]  /*1cf50*/  ULDC UR4, c[0x0][0x228] ;  /* 0x00008a0000047ab9 */ /* 0x000fe40000000800 */
[----:B------:R-:W-:Y:S01]  /*1cf60*/  IMAD.X R7, R38, 0x1, R33, P5 ;  /* 0x0000000126077824 */ /* 0x000fe200028e0621 */
[----:B-1----:R-:W-:Y:S01]  /*1cf70*/  PRMT R17, R18, 0x7772, RZ ;  /* 0x0000777212117816 */ /* 0x002fe200000000ff */
[C---:B------:R-:W-:Y:S01]  /*1cf80*/  VIADD R11, R12.reuse, UR26 ;  /* 0x0000001a0c0b7c36 */ /* 0x040fe20008000000 */
[----:B------:R-:W-:Y:S02]  /*1cf90*/  IADD3 R8, P5, R12, R34, RZ ;  /* 0x000000220c087210 */ /* 0x000fe40007fbe0ff */
[----:B------:R-:W-:Y:S01]  /*1cfa0*/  ISETP.LT.AND P4, PT, R153, UR4, !P4 ;  /* 0x0000000499007c0c */ /* 0x000fe2000e781270 */
[----:B------:R0:W-:Y:S01]  /*1cfb0*/  @P2 STG.E.U8 desc[UR6][R6.64], R17 ;  /* 0x0000001106002986 */ /* 0x0001e2000c101106 */
[----:B------:R-:W-:Y:S01]  /*1cfc0*/  ISETP.LT.AND P6, PT, R158, UR8, !P3 ;  /* 0x000000089e007c0c */ /* 0x000fe2000dfc1270 */
[----:B------:R-:W-:Y:S01]  /*1cfd0*/  ULDC UR4, c[0x0][0x228] ;  /* 0x00008a0000047ab9 */ /* 0x000fe20000000800 */
[----:B------:R-:W-:Y:S01]  /*1cfe0*/  SHF.R.S32.HI R12, RZ, 0x1f, R11 ;  /* 0x0000001fff0c7819 */ /* 0x000fe2000001140b */
[----:B------:R-:W-:Y:S01]  /*1cff0*/  IMAD.X R9, R38, 0x1, R37, P5 ;  /* 0x0000000126097824 */ /* 0x000fe200028e0625 */
[----:B--2---:R-:W-:Y:S01]  /*1d000*/  IADD3 R4, P2, R11, R3, RZ ;  /* 0x000000030b047210 */ /* 0x004fe20007f5e0ff */
[----:B------:R-:W-:Y:S01]  /*1d010*/  ULDC UR8, c[0x0][0x228] ;  /* 0x00008a0000087ab9 */ /* 0x000fe20000000800 */
[----:B------:R-:W-:-:S02]  /*1d020*/  ISETP.LT.AND P5, PT, R157, UR4, !P3 ;  /* 0x000000049d007c0c */ /* 0x000fc4000dfa1270 */
[----:B------:R-:W-:Y:S01]  /*1d030*/  PRMT R39, R18, 0x7773, RZ ;  /* 0x0000777312277816 */ /* 0x000fe200000000ff */
[C---:B------:R-:W-:Y:S01]  /*1d040*/  IMAD.X R5, R12.reuse, 0x1, R2, P2 ;  /* 0x000000010c057824 */ /* 0x040fe200010e0602 */
[----:B------:R-:W-:Y:S01]  /*1d050*/  PRMT R13, R15, 0x7770, RZ ;  /* 0x000077700f0d7816 */ /* 0x000fe200000000ff */
[----:B------:R-:W-:Y:S01]  /*1d060*/  VIADD R10, R159, 0x10 ;  /* 0x000000109f0a7836 */ /* 0x000fe20000000000 */
[----:B0-----:R-:W-:Y:S01]  /*1d070*/  IADD3 R6, P2, R11, R32, RZ ;  /* 0x000000200b067210 */ /* 0x001fe20007f5e0ff */
[----:B------:R0:W-:Y:S01]  /*1d080*/  @P4 STG.E.U8 desc[UR6][R8.64], R39 ;  /* 0x0000002708004986 */ /* 0x0001e2000c101106 */
[----:B------:R-:W-:Y:S01]  /*1d090*/  PRMT R17, R15, 0x7771, RZ ;  /* 0x000077710f117816 */ /* 0x000fe200000000ff */
[----:B------:R-:W-:Y:S02]  /*1d0a0*/  ULDC UR4, c[0x0][0x22c] ;  /* 0x00008b0000047ab9 */ /* 0x000fe40000000800 */
[----:B------:R-:W-:Y:S01]  /*1d0b0*/  IMAD.X R7, R12, 0x1, R36, P2 ;  /* 0x000000010c077824 */ /* 0x000fe200010e0624 */
[----:B------:R1:W-:Y:S01]  /*1d0c0*/  @P6 STG.E.U8 desc[UR6][R4.64], R13 ;  /* 0x0000000d04006986 */ /* 0x0003e2000c101106 */
[----:B------:R-:W-:Y:S01]  /*1d0d0*/  ISETP.LT.AND P6, PT, R155, UR8, !P3 ;  /* 0x000000089b007c0c */ /* 0x000fe2000dfc1270 */
[----:B------:R-:W-:Y:S01]  /*1d0e0*/  ULDC UR8, c[0x0][0x228] ;  /* 0x00008a0000087ab9 */ /* 0x000fe20000000800 */
[----:B------:R-:W-:Y:S01]  /*1d0f0*/  ISETP.LT.AND P4, PT, R153, UR10, !P3 ;  /* 0x0000000a99007c0c */ /* 0x000fe2000df81270 */
[----:B------:R2:W-:Y:S01]  /*1d100*/  @P5 STG.E.U8 desc[UR6][R6.64], R17 ;  /* 0x0000001106005986 */ /* 0x0005e2000c101106 */
[----:B------:R-:W-:Y:S01]  /*1d110*/  ISETP.GE.AND P2, PT, R10, UR4, PT ;  /* 0x000000040a007c0c */ /* 0x000fe2000bf46270 */
[----:B------:R-:W-:Y:S01]  /*1d120*/  ULDC UR4, c[0x0][0x228] ;  /* 0x00008a0000047ab9 */ /* 0x000fe20000000800 */
[C---:B0-----:R-:W-:Y:S01]  /*1d130*/  IADD3 R8, P5, R11.reuse, R34, RZ ;  /* 0x000000220b087210 */ /* 0x041fe20007fbe0ff */
[----:B------:R-:W-:Y:S01]  /*1d140*/  ULDC UR10, c[0x0][0x228] ;  /* 0x00008a00000a7ab9 */ /* 0x000fe20000000800 */
[----:B-1----:R-:W-:-:S03]  /*1d150*/  IADD3 R4, P3, R11, R35, RZ ;  /* 0x000000230b047210 */ /* 0x002fc60007f7e0ff */
[C---:B------:R-:W-:Y:S01]  /*1d160*/  IMAD.X R9, R12.reuse, 0x1, R37, P5 ;  /* 0x000000010c097824 */ /* 0x040fe200028e0625 */
[----:B------:R-:W-:Y:S01]  /*1d170*/  PRMT R13, R15, 0x7772, RZ ;  /* 0x000077720f0d7816 */ /* 0x000fe200000000ff */
[----:B------:R-:W-:Y:S01]  /*1d180*/  VIADD R11, R11, UR26 ;  /* 0x0000001a0b0b7c36 */ /* 0x000fe20008000000 */
[----:B------:R-:W-:Y:S01]  /*1d190*/  PRMT R15, R15, 0x7773, RZ ;  /* 0x000077730f0f7816 */ /* 0x000fe200000000ff */
[----:B------:R-:W-:-:S03]  /*1d1a0*/  IMAD.X R5, R12, 0x1, R33, P3 ;  /* 0x000000010c057824 */ /* 0x000fc600018e0621 */
[----:B------:R-:W-:Y:S02]  /*1d1b0*/  SHF.R.S32.HI R14, RZ, 0x1f, R11 ;  /* 0x0000001fff0e7819 */ /* 0x000fe4000001140b */
[----:B------:R0:W-:Y:S04]  /*1d1c0*/  @P6 STG.E.U8 desc[UR6][R4.64], R13 ;  /* 0x0000000d04006986 */ /* 0x0001e8000c101106 */
[----:B------:R1:W-:Y:S01]  /*1d1d0*/  @P4 STG.E.U8 desc[UR6][R8.64], R15 ;  /* 0x0000000f08004986 */ /* 0x0003e2000c101106 */
[----:B--2---:R-:W-:Y:S02]  /*1d1e0*/  IADD3 R6, P4, R11, R3, RZ ;  /* 0x000000030b067210 */ /* 0x004fe40007f9e0ff */
[----:B------:R-:W-:Y:S02]  /*1d1f0*/  ISETP.LT.AND P3, PT, R158, UR4, !P1 ;  /* 0x000000049e007c0c */ /* 0x000fe4000cf61270 */
[----:B------:R-:W-:Y:S01]  /*1d200*/  PRMT R17, R19, 0x7770, RZ ;  /* 0x0000777013117816 */ /* 0x000fe200000000ff */
[C---:B------:R-:W-:Y:S01]  /*1d210*/  IMAD.X R7, R14.reuse, 0x1, R2, P4 ;  /* 0x000000010e077824 */ /* 0x040fe200020e0602 */
[----:B------:R-:W-:Y:S01]  /*1d220*/  ISETP.LT.AND P4, PT, R157, UR8, !P1 ;  /* 0x000000089d007c0c */ /* 0x000fe2000cf81270 */
[----:B------:R-:W-:Y:S01]  /*1d230*/  VIADD R10, R159, 0x11 ;  /* 0x000000119f0a7836 */ /* 0x000fe20000000000 */
[----:B0-----:R-:W-:Y:S01]  /*1d240*/  IADD3 R4, P6, R11, R32, RZ ;  /* 0x000000200b047210 */ /* 0x001fe20007fde0ff */
[----:B------:R-:W-:Y:S01]  /*1d250*/  ULDC UR4, c[0x0][0x22c] ;  /* 0x00008b0000047ab9 */ /* 0x000fe20000000800 */
[----:B------:R-:W-:Y:S01]  /*1d260*/  ISETP.LT.AND P5, PT, R155, UR10, !P1 ;  /* 0x0000000a9b007c0c */ /* 0x000fe2000cfa1270 */
[----:B------:R-:W-:Y:S01]  /*1d270*/  VIADD R12, R11, UR26 ;  /* 0x0000001a0b0c7c36 */ /* 0x000fe20008000000 */
[----:B-1----:R-:W-:Y:S01]  /*1d280*/  PRMT R15, R19, 0x7771, RZ ;  /* 0x00007771130f7816 */ /* 0x002fe200000000ff */
[----:B------:R-:W-:Y:S01]  /*1d290*/  IMAD.X R5, R14, 0x1, R36, P6 ;  /* 0x000000010e057824 */ /* 0x000fe200030e0624 */
[----:B------:R-:W-:Y:S01]  /*1d2a0*/  IADD3 R8, P6, R11, R35, RZ ;  /* 0x000000230b087210 */ /* 0x000fe20007fde0ff */
[----:B------:R0:W-:Y:S01]  /*1d2b0*/  @P3 STG.E.U8 desc[UR6][R6.64], R17 ;  /* 0x0000001106003986 */ /* 0x0001e2000c101106 */
[C---:B------:R-:W-:Y:S01]  /*1d2c0*/  PRMT R13, R19.reuse, 0x7773, RZ ;  /* 0x00007773130d7816 */ /* 0x040fe200000000ff */
[----:B------:R-:W-:Y:S01]  /*1d2d0*/  ULDC UR8, c[0x0][0x228] ;  /* 0x00008a0000087ab9 */ /* 0x000fe20000000800 */
[----:B------:R-:W-:Y:S01]  /*1d2e0*/  ISETP.GE.AND P3, PT, R10, UR4, PT ;  /* 0x000000040a007c0c */ /* 0x000fe2000bf66270 */
[----:B------:R1:W-:Y:S01]  /*1d2f0*/  @P4 STG.E.U8 desc[UR6][R4.64], R15 ;  /* 0x0000000f04004986 */ /* 0x0003e2000c101106 */
[----:B------:R-:W-:Y:S01]  /*1d300*/  PRMT R19, R19, 0x7772, RZ ;  /* 0x0000777213137816 */ /* 0x000fe200000000ff */
[----:B------:R-:W-:Y:S01]  /*1d310*/  IMAD.X R9, R14, 0x1, R33, P6 ;  /* 0x000000010e097824 */ /* 0x000fe200030e0621 */
[----:B------:R-:W-:Y:S01]  /*1d320*/  ULDC UR4, c[0x0][0x228] ;  /* 0x00008a0000047ab9 */ /* 0x000fe20000000800 */
[----:B------:R-:W-:Y:S01]  /*1d330*/  ULDC UR10, c[0x0][0x228] ;  /* 0x00008a00000a7ab9 */ /* 0x000fe20000000800 */
[----:B------:R-:W-:Y:S01]  /*1d340*/  ISETP.LT.AND P1, PT, R153, UR4, !P1 ;  /* 0x0000000499007c0c */ /* 0x000fe2000cf21270 */
[----:B------:R-:W-:Y:S01]  /*1d350*/  ULDC UR4, c[0x0][0x228] ;  /* 0x00008a0000047ab9 */ /* 0x000fe20000000800 */
[----:B0-----:R-:W-:Y:S01]  /*1d360*/  IADD3 R6, P4, R11, R34, RZ ;  /* 0x000000220b067210 */ /* 0x001fe20007f9e0ff */
[----:B------:R0:W-:Y:S01]  /*1d370*/  @P5 STG.E.U8 desc[UR6][R8.64], R19 ;  /* 0x0000001308005986 */ /* 0x0001e2000c101106 */
[----:B------:R-:W-:Y:S01]  /*1d380*/  ISETP.LT.AND P5, PT, R158, UR4, !P2 ;  /* 0x000000049e007c0c */ /* 0x000fe2000d7a1270 */
[----:B------:R-:W-:Y:S01]  /*1d390*/  ULDC UR4, c[0x0][0x228] ;  /* 0x00008a0000047ab9 */ /* 0x000fe20000000800 */
[----:B------:R-:W-:Y:S01]  /*1d3a0*/  IADD3 R10, P6, R12, R3, RZ ;  /* 0x000000030c0a7210 */ /* 0x000fe20007fde0ff */
[----:B------:R-:W-:Y:S01]  /*1d3b0*/  IMAD.X R7, R14, 0x1, R37, P4 ;  /* 0x000000010e077824 */ /* 0x000fe200020e0625 */
[----:B------:R-:W-:-:S02]  /*1d3c0*/  SHF.R.S32.HI R14, RZ, 0x1f, R12 ;  /* 0x0000001fff0e7819 */ /* 0x000fc4000001140c */
[----:B------:R-:W-:Y:S01]  /*1d3d0*/  ISETP.LT.AND P4, PT, R157, UR4, !P2 ;  /* 0x000000049d007c0c */ /* 0x000fe2000d781270 */
[----:B------:R-:W-:Y:S02]  /*1d3e0*/  ULDC UR4, c[0x0][0x228] ;  /* 0x00008a0000047ab9 */ /* 0x000fe40000000800 */
[----:B------:R-:W-:Y:S01]  /*1d3f0*/  IMAD.X R11, R14, 0x1, R2, P6 ;  /* 0x000000010e0b7824 */ /* 0x000fe200030e0602 */
[----:B-1----:R-:W-:Y:S02]  /*1d400*/  IADD3 R4, P6, R12, R32, RZ ;  /* 0x000000200c047210 */ /* 0x002fe40007fde0ff */
[C---:B0-----:R-:W-:Y:S01]  /*1d410*/  PRMT R19, R28.reuse, 0x7770, RZ ;  /* 0x000077701c137816 */ /* 0x041fe200000000ff */
[----:B------:R0:W-:Y:S01]  /*1d420*/  @P1 STG.E.U8 desc[UR6][R6.64], R13 ;  /* 0x0000000d06001986 */ /* 0x0001e2000c101106 */
[----:B------:R-:W-:Y:S01]  /*1d430*/  PRMT R17, R28, 0x7771, RZ ;  /* 0x000077711c117816 */ /* 0x000fe200000000ff */
[----:B------:R-:W-:Y:S01]  /*1d440*/  IMAD.X R5, R14, 0x1, R36, P6 ;  /* 0x000000010e057824 */ /* 0x000fe200030e0624 */
[----:B------:R-:W-:Y:S01]  /*1d450*/  ISETP.LT.AND P1, PT, R155, UR8, !P2 ;  /* 0x000000089b007c0c */ /* 0x000fe2000d721270 */
[----:B------:R1:W-:Y:S01]  /*1d460*/  @P5 STG.E.U8 desc[UR6][R10.64], R19 ;  /* 0x000000130a005986 */ /* 0x0003e2000c101106 */
[----:B------:R-:W-:Y:S01]  /*1d470*/  ISETP.LT.AND P2, PT, R153, UR4, !P2 ;  /* 0x0000000499007c0c */ /* 0x000fe2000d741270 */
[----:B------:R-:W-:Y:S01]  /*1d480*/  ULDC UR4, c[0x0][0x228] ;  /* 0x00008a0000047ab9 */ /* 0x000fe20000000800 */
[----:B------:R-:W-:Y:S01]  /*1d490*/  IADD3 R8, P5, R12, R35, RZ ;  /* 0x000000230c087210 */ /* 0x000fe20007fbe0ff */
[----:B------:R2:W-:Y:S01]  /*1d4a0*/  @P4 STG.E.U8 desc[UR6][R4.64], R17 ;  /* 0x0000001104004986 */ /* 0x0005e2000c101106 */
[----:B------:R-:W-:Y:S01]  /*1d4b0*/  PRMT R15, R28, 0x7772, RZ ;  /* 0x000077721c0f7816 */ /* 0x000fe200000000ff */
[----:B------:R-:W-:Y:S01]  /*1d4c0*/  ULDC UR8, c[0x0][0x228] ;  /* 0x00008a0000087ab9 */ /* 0x000fe20000000800 */
[----:B0-----:R-:W-:Y:S01]  /*1d4d0*/  IADD3 R6, P4, R12, R34, RZ ;  /* 0x000000220c067210 */ /* 0x001fe20007f9e0ff */
[----:B------:R-:W-:Y:S01]  /*1d4e0*/  IMAD.X R9, R14, 0x1, R33, P5 ;  /* 0x000000010e097824 */ /* 0x000fe200028e0621 */
[----:B-1----:R-:W-:-:S03]  /*1d4f0*/  PRMT R11, R28, 0x7773, RZ ;  /* 0x000077731c0b7816 */ /* 0x002fc600000000ff */
[----:B------:R-:W-:Y:S02]  /*1d500*/  IMAD.X R7, R14, 0x1, R37, P4 ;  /* 0x000000010e077824 */ /* 0x000fe400020e0625 */
[----:B------:R-:W-:Y:S01]  /*1d510*/  VIADD R10, R12, UR26 ;  /* 0x0000001a0c0a7c36 */ /* 0x000fe20008000000 */
[----:B------:R0:W-:Y:S01]  /*1d520*/  @P1 STG.E.U8 desc[UR6][R8.64], R15 ;  /* 0x0000000f08001986 */ /* 0x0001e2000c101106 */
[----:B------:R-:W-:Y:S01]  /*1d530*/  ISETP.LT.AND P1, PT, R158, UR4, !P3 ;  /* 0x000000049e007c0c */ /* 0x000fe2000df21270 */
[----:B------:R-:W-:Y:S01]  /*1d540*/  ULDC UR4, c[0x0][0x22c] ;  /* 0x00008b0000047ab9 */ /* 0x000fe20000000800 */
[----:B------:R-:W-:Y:S01]  /*1d550*/  ISETP.LT.AND P5, PT, R157, UR8, !P3 ;  /* 0x000000089d007c0c */ /* 0x000fe2000dfa1270 */
[----:B------:R1:W-:Y:S01]  /*1d560*/  @P2 STG.E.U8 desc[UR6][R6.64], R11 ;  /* 0x0000000b06002986 */ /* 0x0003e2000c101106 */
[----:B------:R-:W-:Y:S01]  /*1d570*/  SHF.R.S32.HI R14, RZ, 0x1f, R10 ;  /* 0x0000001fff0e7819 */ /* 0x000fe2000001140a */
[----:B------:R-:W-:Y:S01]  /*1d580*/  ULDC UR8, c[0x0][0x228] ;  /* 0x00008a0000087ab9 */ /* 0x000fe20000000800 */
[C---:B--2---:R-:W-:Y:S01]  /*1d590*/  IADD3 R4, P2, R10.reuse, R3, RZ ;  /* 0x000000030a047210 */ /* 0x044fe20007f5e0ff */
[----:B0-----:R-:W-:Y:S01]  /*1d5a0*/  VIADD R9, R159, 0x12 ;  /* 0x000000129f097836 */ /* 0x001fe20000000000 */
[----:B------:R-:W-:-:S03]  /*1d5b0*/  IADD3 R8, P4, R10, R32, RZ ;  /* 0x000000200a087210 */ /* 0x000fc60007f9e0ff */
[----:B------:R-:W-:Y:S01]  /*1d5c0*/  IMAD.X R5, R14, 0x1, R2, P2 ;  /* 0x000000010e057824 */ /* 0x000fe200010e0602 */
[----:B------:R-:W-:Y:S02]  /*1d5d0*/  PRMT R15, R24, 0x7770, RZ ;  /* 0x00007770180f7816 */ /* 0x000fe400000000ff */
        /* <DEDUP_REMOVED lines=10> */
[----:B------:R-:W-:Y:S01]  /*1d680*/  ISETP.LT.AND P3, PT, R153, UR4, !P3 ;  /* 0x0000000499007c0c */ /* 0x000fe2000df61270 */
[----:B------:R-:W-:Y:S01]  /*1d690*/  ULDC UR4, c[0x0][0x22c] ;  /* 0x00008b0000047ab9 */ /* 0x000fe20000000800 */
[----:B------:R-:W-:Y:S01]  /*1d6a0*/  ISETP.LT.AND P4, PT, R158, UR8, !P2 ;  /* 0x000000089e007c0c */ /* 0x000fe2000d781270 */
[----:B------:R-:W-:Y:S01]  /*1d6b0*/  IMAD.X R7, R14, 0x1, R33, P5 ;  /* 0x000000010e077824 */ /* 0x000fe200028e0621 */
[----:B------:R-:W-:Y:S01]  /*1d6c0*/  IADD3 R10, P6, R10, R34, RZ ;  /* 0x000000220a0a7210 */ /* 0x000fe20007fde0ff */
[----:B------:R-:W-:Y:S01]  /*1d6d0*/  ULDC UR8, c[0x0][0x228] ;  /* 0x00008a0000087ab9 */ /* 0x000fe20000000800 */
[----:B------:R-:W-:-:S02]  /*1d6e0*/  SHF.R.S32.HI R16, RZ, 0x1f, R12 ;  /* 0x0000001fff107819 */ /* 0x000fc4000001140c */
[----:B0-----:R-:W-:Y:S01]  /*1d6f0*/  IADD3 R4, P5, R12, R3, RZ ;  /* 0x000000030c047210 */ /* 0x001fe20007fbe0ff */
[----:B------:R-:W-:Y:S01]  /*1d700*/  IMAD.X R11, R14, 0x1, R37, P6 ;  /* 0x000000010e0b7824 */ /* 0x000fe200030e0625 */
[C---:B------:R-:W-:Y:S02]  /*1d710*/  PRMT R17, R24.reuse, 0x7772, RZ ;  /* 0x0000777218117816 */ /* 0x040fe400000000ff */
[----:B------:R-:W-:Y:S01]  /*1d720*/  PRMT R15, R24, 0x7773, RZ ;  /* 0x00007773180f7816 */ /* 0x000fe200000000ff */
[----:B------:R-:W-:Y:S01]  /*1d730*/  IMAD.X R5, R16, 0x1, R2, P5 ;  /* 0x0000000110057824 */ /* 0x000fe200028e0602 */
[----:B--2---:R-:W-:Y:S01]  /*1d740*/  PRMT R13, R29, 0x7770, RZ ;  /* 0x000077701d0d7816 */ /* 0x004fe200000000ff */
[----:B------:R0:W-:Y:S04]  /*1d750*/  @P1 STG.E.U8 desc[UR6][R6.64], R17 ;  /* 0x0000001106001986 */ /* 0x0001e8000c101106 */
[----:B------:R1:W-:Y:S01]  /*1d760*/  @P3 STG.E.U8 desc[UR6][R10.64], R15 ;  /* 0x0000000f0a003986 */ /* 0x0003e2000c101106 */
[----:B------:R-:W-:Y:S01]  /*1d770*/  ISETP.LT.AND P3, PT, R157, UR8, !P2 ;  /* 0x000000089d007c0c */ /* 0x000fe2000d761270 */
[----:B------:R-:W-:Y:S01]  /*1d780*/  VIADD R9, R159, 0x13 ;  /* 0x000000139f097836 */ /* 0x000fe20000000000 */
[C---:B------:R-:W-:Y:S01]  /*1d790*/  IADD3 R8, P5, R12.reuse, R35, RZ ;  /* 0x000000230c087210 */ /* 0x040fe20007fbe0ff */
[----:B------:R2:W-:Y:S01]  /*1d7a0*/  @P4 STG.E.U8 desc[UR6][R4.64], R13 ;  /* 0x0000000d04004986 */ /* 0x0005e2000c101106 */
[----:B------:R-:W-:Y:S01]  /*1d7b0*/  ISETP.LT.AND P4, PT, R155, UR10, !P2 ;  /* 0x0000000a9b007c0c */ /* 0x000fe2000d781270 */
[----:B------:R-:W-:Y:S01]  /*1d7c0*/  ULDC UR8, c[0x0][0x228] ;  /* 0x00008a0000087ab9 */ /* 0x000fe20000000800 */
[----:B------:R-:W-:Y:S01]  /*1d7d0*/  ISETP.LT.AND P2, PT, R153, UR12, !P2 ;  /* 0x0000000c99007c0c */ /* 0x000fe2000d741270 */
[----:B------:R-:W-:Y:S01]  /*1d7e0*/  ULDC UR10, c[0x0][0x228] ;  /* 0x00008a00000a7ab9 */ /* 0x000fe20000000800 */
[C---:B0-----:R-:W-:Y:S01]  /*1d7f0*/  IADD3 R6, P1, R12.reuse, R32, RZ ;  /* 0x000000200c067210 */ /* 0x041fe20007f3e0ff */
[----:B------:R-:W-:Y:S01]  /*1d800*/  ULDC UR12, c[0x0][0x228] ;  /* 0x00008a00000c7ab9 */ /* 0x000fe20000000800 */
[----:B-1----:R-:W-:-:S03]  /*1d810*/  IADD3 R10, P6, R12, R34, RZ ;  /* 0x000000220c0a7210 */ /* 0x002fc60007fde0ff */
[C---:B------:R-:W-:Y:S01]  /*1d820*/  IMAD.X R7, R16.reuse, 0x1, R36, P1 ;  /* 0x0000000110077824 */ /* 0x040fe200008e0624 */
[----:B------:R-:W-:Y:S01]  /*1d830*/  ISETP.GE.AND P1, PT, R9, UR4, PT ;  /* 0x0000000409007c0c */ /* 0x000fe2000bf26270 */
[----:B------:R-:W-:Y:S01]  /*1d840*/  IMAD.X R9, R16, 0x1, R33, P5 ;  /* 0x0000000110097824 */ /* 0x000fe200028e0621 */
[C---:B--2---:R-:W-:Y:S01]  /*1d850*/  PRMT R5, R29.reuse, 0x7771, RZ ;  /* 0x000077711d057816 */ /* 0x044fe200000000ff */
[----:B------:R-:W-:Y:S01]  /*1d860*/  VIADD R13, R12, UR26 ;  /* 0x0000001a0c0d7c36 */ /* 0x000fe20008000000 */
[C---:B------:R-:W-:Y:S01]  /*1d870*/  PRMT R15, R29.reuse, 0x7772, RZ ;  /* 0x000077721d0f7816 */ /* 0x040fe200000000ff */
[----:B------:R-:W-:Y:S01]  /*1d880*/  IMAD.X R11, R16, 0x1, R37, P6 ;  /* 0x00000001100b7824 */ /* 0x000fe200030e0625 */
[----:B------:R-:W-:Y:S01]  /*1d890*/  PRMT R29, R29, 0x7773, RZ ;  /* 0x000077731d1d7816 */ /* 0x000fe200000000ff */
[----:B------:R0:W-:Y:S01]  /*1d8a0*/  @P3 STG.E.U8 desc[UR6][R6.64], R5 ;  /* 0x0000000506003986 */ /* 0x0001e2000c101106 */
[----:B------:R-:W-:Y:S01]  /*1d8b0*/  SHF.R.S32.HI R16, RZ, 0x1f, R13 ;  /* 0x0000001fff107819 */ /* 0x000fe2000001140d */
[----:B------:R-:W-:Y:S01]  /*1d8c0*/  ULDC UR4, c[0x0][0x22c] ;  /* 0x00008b0000047ab9 */ /* 0x000fe20000000800 */
[----:B------:R-:W-:Y:S01]  /*1d8d0*/  IADD3 R4, P6, R13, R3, RZ ;  /* 0x000000030d047210 */ /* 0x000fe20007fde0ff */
[----:B------:R1:W-:Y:S01]  /*1d8e0*/  @P4 STG.E.U8 desc[UR6][R8.64], R15 ;  /* 0x0000000f08004986 */ /* 0x0003e2000c101106 */
[----:B------:R-:W-:-:S02]  /*1d8f0*/  ISETP.LT.AND P4, PT, R158, UR8, !P1 ;  /* 0x000000089e007c0c */ /* 0x000fc4000cf81270 */
[----:B------:R-:W-:Y:S01]  /*1d900*/  ISETP.LT.AND P5, PT, R155, UR12, !P1 ;  /* 0x0000000c9b007c0c */ /* 0x000fe2000cfa1270 */
[----:B------:R-:W-:Y:S01]  /*1d910*/  @P2 STG.E.U8 desc[UR6][R10.64], R29 ;  /* 0x0000001d0a002986 */ /* 0x000fe2000c101106 */
[----:B------:R-:W-:Y:S01]  /*1d920*/  ISETP.LT.AND P2, PT, R157, UR10, !P1 ;  /* 0x0000000a9d007c0c */ /* 0x000fe2000cf41270 */
[----:B------:R-:W-:Y:S01]  /*1d930*/  VIADD R12, R159, 0x14 ;  /* 0x000000149f0c7836 */ /* 0x000fe20000000000 */
[----:B------:R-:W-:Y:S01]  /*1d940*/  PRMT R19, R25, 0x7770, RZ ;  /* 0x0000777019137816 */ /* 0x000fe200000000ff */
[C---:B0-----:R-:W-:Y:S01]  /*1d950*/  IMAD.X R5, R16.reuse, 0x1, R2, P6 ;  /* 0x0000000110057824 */ /* 0x041fe200030e0602 */
[----:B------:R-:W-:Y:S02]  /*1d960*/  IADD3 R6, P3, R13, R32, RZ ;  /* 0x000000200d067210 */ /* 0x000fe40007f7e0ff */
[----:B------:R-:W-:Y:S01]  /*1d970*/  PRMT R17, R25, 0x7771, RZ ;  /* 0x0000777119117816 */ /* 0x000fe200000000ff */
[C---:B------:R-:W-:Y:S01]  /*1d980*/  VIADD R14, R13.reuse, UR26 ;  /* 0x0000001a0d0e7c36 */ /* 0x040fe20008000000 */
[----:B-1----:R-:W-:Y:S01]  /*1d990*/  IADD3 R8, P6, R13, R35, RZ ;  /* 0x000000230d087210 */ /* 0x002fe20007fde0ff */
[C---:B------:R-:W-:Y:S01]  /*1d9a0*/  IMAD.X R7, R16.reuse, 0x1, R36, P3 ;  /* 0x0000000110077824 */ /* 0x040fe200018e0624 */
[----:B------:R-:W-:Y:S01]  /*1d9b0*/  PRMT R15, R25, 0x7772, RZ ;  /* 0x00007772190f7816 */ /* 0x000fe200000000ff */
[----:B------:R-:W-:Y:S01]  /*1d9c0*/  ULDC UR8, c[0x0][0x228] ;  /* 0x00008a0000087ab9 */ /* 0x000fe20000000800 */
[----:B------:R-:W-:Y:S01]  /*1d9d0*/  ULDC UR10, c[0x0][0x228] ;  /* 0x00008a00000a7ab9 */ /* 0x000fe20000000800 */
[----:B------:R-:W-:Y:S01]  /*1d9e0*/  IMAD.X R9, R16, 0x1, R33, P6 ;  /* 0x0000000110097824 */ /* 0x000fe200030e0621 */
[----:B------:R0:W-:Y:S01]  /*1d9f0*/  @P4 STG.E.U8 desc[UR6][R4.64], R19 ;  /* 0x0000001304004986 */ /* 0x0001e2000c101106 */
[----:B------:R-:W-:Y:S01]  /*1da00*/  ISETP.GE.AND P3, PT, R12, UR4, PT ;  /* 0x000000040c007c0c */ /* 0x000fe2000bf66270 */
[----:B------:R-:W-:-:S02]  /*1da10*/  ULDC UR4, c[0x0][0x228] ;  /* 0x00008a0000047ab9 */ /* 0x000fc40000000800 */
[----:B------:R1:W-:Y:S01]  /*1da20*/  @P2 STG.E.U8 desc[UR6][R6.64], R17 ;  /* 0x0000001106002986 */ /* 0x0003e2000c101106 */
[----:B------:R-:W-:-:S03]  /*1da30*/  SHF.R.S32.HI R18, RZ, 0x1f, R14 ;  /* 0x0000001fff127819 */ /* 0x000fc6000001140e */
[----:B------:R2:W-:Y:S01]  /*1da40*/  @P5 STG.E.U8 desc[UR6][R8.64], R15 ;  /* 0x0000000f08005986 */ /* 0x0005e2000c101106 */
[----:B------:R-:W-:Y:S02]  /*1da50*/  ISETP.LT.AND P1, PT, R153, UR4, !P1 ;  /* 0x0000000499007c0c */ /* 0x000fe4000cf21270 */
[----:B------:R-:W-:Y:S01]  /*1da60*/  PRMT R25, R25, 0x7773, RZ ;  /* 0x0000777319197816 */ /* 0x000fe200000000ff */
[----:B------:R-:W-:Y:S01]  /*1da70*/  VIADD R12, R159, 0x15 ;  /* 0x000000159f0c7836 */ /* 0x000fe20000000000 */
[----:B0-----:R-:W-:Y:S01]  /*1da80*/  IADD3 R4, P5, R14, R3, RZ ;  /* 0x000000030e047210 */ /* 0x001fe20007fbe0ff */
[----:B------:R-:W-:Y:S01]  /*1da90*/  ULDC UR4, c[0x0][0x228] ;  /* 0x00008a0000047ab9 */ /* 0x000fe20000000800 */
[----:B------:R-:W-:Y:S01]  /*1daa0*/  ISETP.LT.AND P4, PT, R158, UR8, !P3 ;  /* 0x000000089e007c0c */ /* 0x000fe2000df81270 */
[----:B------:R-:W-:Y:S01]  /*1dab0*/  ULDC UR8, c[0x0][0x228] ;  /* 0x00008a0000087ab9 */ /* 0x000fe20000000800 */
[----:B------:R-:W-:Y:S01]  /*1dac0*/  ISETP.LT.AND P6, PT, R157, UR10, !P3 ;  /* 0x0000000a9d007c0c */ /* 0x000fe2000dfc1270 */
[----:B------:R-:W-:Y:S01]  /*1dad0*/  IMAD.X R5, R18, 0x1, R2, P5 ;  /* 0x0000000112057824 */ /* 0x000fe200028e0602 */
[----:B------:R-:W-:-:S02]  /*1dae0*/  IADD3 R10, P2, R13, R34, RZ ;  /* 0x000000220d0a7210 */ /* 0x000fc40007f5e0ff */
[----:B-1----:R-:W-:Y:S02]  /*1daf0*/  IADD3 R6, P5, R14, R32, RZ ;  /* 0x000000200e067210 */ /* 0x002fe40007fbe0ff */
[----:B------:R-:W-:Y:S01]  /*1db00*/  PRMT R17, R30, 0x7770, RZ ;  /* 0x000077701e117816 */ /* 0x000fe200000000ff */
[----:B------:R-:W-:Y:S01]  /*1db10*/  IMAD.X R11, R16, 0x1, R37, P2 ;  /* 0x00000001100b7824 */ /* 0x000fe200010e0625 */
[----:B------:R-:W-:Y:S01]  /*1db20*/  PRMT R13, R30, 0x7771, RZ ;  /* 0x000077711e0d7816 */ /* 0x000fe200000000ff */
[----:B------:R-:W-:Y:S01]  /*1db30*/  IMAD.X R7, R18, 0x1, R36, P5 ;  /* 0x0000000112077824 */ /* 0x000fe200028e0624 */
[----:B------:R-:W-:Y:S01]  /*1db40*/  ISETP.GE.AND P2, PT, R12, UR9, PT ;  /* 0x000000090c007c0c */ /* 0x000fe2000bf46270 */
[----:B------:R-:W-:Y:S01]  /*1db50*/  ULDC UR9, c[0x0][0x228] ;  /* 0x00008a0000097ab9 */ /* 0x000fe20000000800 */
[----:B------:R-:W-:Y:S01]  /*1db60*/  @P1 STG.E.U8 desc[UR6][R10.64], R25 ;  /* 0x000000190a001986 */ /* 0x000fe2000c101106 */
[----:B--2---:R-:W-:-:S03]  /*1db70*/  VIADD R15, R14, UR26 ;  /* 0x0000001a0e0f7c36 */ /* 0x004fc60008000000 */
[----:B------:R0:W-:Y:S01]  /*1db80*/  @P4 STG.E.U8 desc[UR6][R4.64], R17 ;  /* 0x0000001104004986 */ /* 0x0001e2000c101106 */
[----:B------:R-:W-:Y:S02]  /*1db90*/  ISETP.LT.AND P4, PT, R155, UR4, !P3 ;  /* 0x000000049b007c0c */ /* 0x000fe4000df81270 */
[----:B------:R-:W-:Y:S01]  /*1dba0*/  PRMT R19, R30, 0x7772, RZ ;  /* 0x000077721e137816 */ /* 0x000fe200000000ff */
[----:B------:R1:W-:Y:S01]  /*1dbb0*/  @P6 STG.E.U8 desc[UR6][R6.64], R13 ;  /* 0x0000000d06006986 */ /* 0x0003e2000c101106 */
[----:B------:R-:W-:Y:S01]  /*1dbc0*/  ISETP.LT.AND P3, PT, R153, UR8, !P3 ;  /* 0x0000000899007c0c */ /* 0x000fe2000df61270 */
[----:B------:R-:W-:Y:S01]  /*1dbd0*/  VIADD R12, R159, 0x1e ;  /* 0x0000001e9f0c7836 */ /* 0x000fe20000000000 */
[----:B------:R-:W-:Y:S01]  /*1dbe0*/  ISETP.LT.AND P5, PT, R158, UR9, !P2 ;  /* 0x000000099e007c0c */ /* 0x000fe2000d7a1270 */
[----:B------:R-:W-:Y:S01]  /*1dbf0*/  ULDC UR4, c[0x0][0x228] ;  /* 0x00008a0000047ab9 */ /* 0x000fe20000000800 */
[C---:B------:R-:W-:Y:S01]  /*1dc00*/  IADD3 R8, P1, R14.reuse, R35, RZ ;  /* 0x000000230e087210 */ /* 0x040fe20007f3e0ff */
[----:B------:R-:W-:Y:S01]  /*1dc10*/  ULDC UR8, c[0x0][0x228] ;  /* 0x00008a0000087ab9 */ /* 0x000fe20000000800 */
[----:B------:R-:W-:Y:S01]  /*1dc20*/  SHF.R.S32.HI R16, RZ, 0x1f, R15 ;  /* 0x0000001fff107819 */ /* 0x000fe2000001140f */
[----:B------:R-:W-:Y:S01]  /*1dc30*/  ULDC UR9, c[0x0][0x228] ;  /* 0x00008a0000097ab9 */ /* 0x000fe20000000800 */
[----:B0-----:R-:W-:Y:S01]  /*1dc40*/  IADD3 R4, P6, R14, R34, RZ ;  /* 0x000000220e047210 */ /* 0x001fe20007fde0ff */
[----:B------:R-:W-:-:S04]  /*1dc50*/  IMAD.X R9, R18, 0x1, R33, P1 ;  /* 0x0000000112097824 */ /* 0x000fc800008e0621 */
[----:B------:R-:W-:Y:S01]  /*1dc60*/  IMAD.X R5, R18, 0x1, R37, P6 ;  /* 0x0000000112057824 */ /* 0x000fe200030e0625 */
[----:B-1----:R-:W-:Y:S02]  /*1dc70*/  IADD3 R6, P6, R15, R3, RZ ;  /* 0x000000030f067210 */ /* 0x002fe40007fde0ff */
[----:B------:R-:W-:Y:S02]  /*1dc80*/  PRMT R17, R30, 0x7773, RZ ;  /* 0x000077731e117816 */ /* 0x000fe400000000ff */
[----:B------:R-:W-:Y:S01]  /*1dc90*/  PRMT R25, R26, 0x7770, RZ ;  /* 0x000077701a197816 */ /* 0x000fe200000000ff */
[----:B------:R-:W-:Y:S01]  /*1dca0*/  IMAD.X R7, R16, 0x1, R2, P6 ;  /* 0x0000000110077824 */ /* 0x000fe200030e0602 */
[----:B------:R0:W-:Y:S01]  /*1dcb0*/  @P4 STG.E.U8 desc[UR6][R8.64], R19 ;  /* 0x0000001308004986 */ /* 0x0001e2000c101106 */
[----:B------:R-:W-:Y:S01]  /*1dcc0*/  ISETP.LT.AND P4, PT, R155, UR8, !P2 ;  /* 0x000000089b007c0c */ /* 0x000fe2000d781270 */
[----:B------:R-:W-:Y:S01]  /*1dcd0*/  VIADD R14, R159, 0x16 ;  /* 0x000000169f0e7836 */ /* 0x000fe20000000000 */
[----:B------:R-:W-:Y:S01]  /*1dce0*/  IADD3 R10, P6, R15, R32, RZ ;  /* 0x000000200f0a7210 */ /* 0x000fe20007fde0ff */
[----:B------:R1:W-:Y:S01]  /*1dcf0*/  @P3 STG.E.U8 desc[UR6][R4.64], R17 ;  /* 0x0000001104003986 */ /* 0x0003e2000c101106 */
[----:B------:R-:W-:Y:S01]  /*1dd00*/  ISETP.GE.AND P1, PT, R12, UR23, PT ;  /* 0x000000170c007c0c */ /* 0x000fe2000bf26270 */
[----:B------:R-:W-:-:S02]  /*1dd10*/  ULDC UR8, c[0x0][0x228] ;  /* 0x00008a0000087ab9 */ /* 0x000fc40000000800 */
[----:B------:R2:W-:Y:S01]  /*1dd20*/  @P5 STG.E.U8 desc[UR6][R6.64], R25 ;  /* 0x0000001906005986 */ /* 0x0005e2000c101106 */
[----:B------:R-:W-:Y:S01]  /*1dd30*/  ISETP.LT.AND P5, PT, R157, UR4, !P2 ;  /* 0x000000049d007c0c */ /* 0x000fe2000d7a1270 */
[----:B------:R-:W-:Y:S01]  /*1dd40*/  IMAD.X R11, R16, 0x1, R36, P6 ;  /* 0x00000001100b7824 */ /* 0x000fe200030e0624 */
[----:B------:R-:W-:Y:S01]  /*1dd50*/  IADD3 R12, P3, R15, R35, RZ ;  /* 0x000000230f0c7210 */ /* 0x000fe20007f7e0ff */
[----:B------:R-:W-:Y:S01]  /*1dd60*/  ULDC UR4, c[0x0][0x228] ;  /* 0x00008a0000047ab9 */ /* 0x000fe20000000800 */
[----:B------:R-:W-:Y:S02]  /*1dd70*/  ISETP.LT.AND P2, PT, R153, UR9, !P2 ;  /* 0x0000000999007c0c */ /* 0x000fe4000d741270 */
[----:B0-----:R-:W-:Y:S01]  /*1dd80*/  PRMT R19, R26, 0x7771, RZ ;  /* 0x000077711a137816 */ /* 0x001fe200000000ff */
[----:B------:R-:W-:Y:S01]  /*1dd90*/  IMAD.X R13, R16, 0x1, R33, P3 ;  /* 0x00000001100d7824 */ /* 0x000fe200018e0621 */
[C---:B-1----:R-:W-:Y:S01]  /*1dda0*/  IADD3 R4, P6, R15.reuse, R34, RZ ;  /* 0x000000220f047210 */ /* 0x042fe20007fde0ff */
[----:B------:R-:W-:Y:S01]  /*1ddb0*/  VIADD R15, R15, UR26 ;  /* 0x0000001a0f0f7c36 */ /* 0x000fe20008000000 */
[----:B------:R-:W-:-:S02]  /*1ddc0*/  PRMT R17, R26, 0x7772, RZ ;  /* 0x000077721a117816 */ /* 0x000fc400000000ff */
[----:B------:R-:W-:Y:S01]  /*1ddd0*/  ISETP.GE.AND P3, PT, R14, UR5, PT ;  /* 0x000000050e007c0c */ /* 0x000fe2000bf66270 */
[----:B------:R-:W-:Y:S01]  /*1dde0*/  IMAD.X R5, R16, 0x1, R37, P6 ;  /* 0x0000000110057824 */ /* 0x000fe200030e0625 */
[----:B------:R-:W-:Y:S01]  /*1ddf0*/  PRMT R9, R26, 0x7773, RZ ;  /* 0x000077731a097816 */ /* 0x000fe200000000ff */
[----:B------:R0:W-:Y:S01]  /*1de00*/  @P5 STG.E.U8 desc[UR6][R10.64], R19 ;  /* 0x000000130a005986 */ /* 0x0001e2000c101106 */
[----:B--2---:R-:W-:Y:S01]  /*1de10*/  VIADD R7, R159, 0x17 ;  /* 0x000000179f077836 */ /* 0x004fe20000000000 */
[----:B------:R-:W-:Y:S01]  /*1de20*/  SHF.R.S32.HI R14, RZ, 0x1f, R15 ;  /* 0x0000001fff0e7819 */ /* 0x000fe2000001140f */
[----:B------:R-:W-:Y:S01]  /*1de30*/  ULDC UR5, c[0x0][0x228] ;  /* 0x00008a0000057ab9 */ /* 0x000fe20000000800 */
[----:B------:R1:W-:Y:S01]  /*1de40*/  @P4 STG.E.U8 desc[UR6][R12.64], R17 ;  /* 0x000000110c004986 */ /* 0x0003e2000c101106 */
[----:B------:R-:W-:Y:S01]  /*1de50*/  ISETP.LT.AND P4, PT, R158, UR4, !P3 ;  /* 0x000000049e007c0c */ /* 0x000fe2000df81270 */
[----:B------:R-:W-:Y:S01]  /*1de60*/  ULDC UR4, c[0x0][0x228] ;  /* 0x00008a0000047ab9 */ /* 0x000fe20000000800 */
[----:B------:R-:W-:Y:S01]  /*1de70*/  IADD3 R6, P6, R15, R3, RZ ;  /* 0x000000030f067210 */ /* 0x000fe20007fde0ff */
[----:B------:R2:W-:Y:S01]  /*1de80*/  @P2 STG.E.U8 desc[UR6][R4.64], R9 ;  /* 0x0000000904002986 */ /* 0x0005e2000c101106 */
[----:B------:R-:W-:Y:S01]  /*1de90*/  ISETP.LT.AND P5, PT, R157, UR5, !P3 ;  /* 0x000000059d007c0c */ /* 0x000fe2000dfa1270 */
[----:B------:R-:W-:Y:S01]  /*1dea0*/  ULDC UR5, c[0x0][0x228] ;  /* 0x00008a0000057ab9 */ /* 0x000fe20000000800 */
[----:B------:R-:W-:Y:S01]  /*1deb0*/  ISETP.GE.AND P2, PT, R7, UR21, PT ;  /* 0x0000001507007c0c */ /* 0x000fe2000bf46270 */
[----:B------:R-:W-:Y:S01]  /*1dec0*/  IMAD.X R7, R14, 0x1, R2, P6 ;  /* 0x000000010e077824 */ /* 0x000fe200030e0602 */
[----:B0-----:R-:W-:-:S02]  /*1ded0*/  PRMT R19, R31, 0x7770, RZ ;  /* 0x000077701f137816 */ /* 0x001fc400000000ff */
[----:B-1----:R-:W-:Y:S02]  /*1dee0*/  PRMT R13, R31, 0x7773, RZ ;  /* 0x000077731f0d7816 */ /* 0x002fe400000000ff */
[----:B--2---:R-:W-:Y:S02]  /*1def0*/  IADD3 R4, P6, R15, R32, RZ ;  /* 0x000000200f047210 */ /* 0x004fe40007fde0ff */
[C---:B------:R-:W-:Y:S02]  /*1df00*/  PRMT R17, R31.reuse, 0x7772, RZ ;  /* 0x000077721f117816 */ /* 0x040fe400000000ff */
[----:B------:R-:W-:Y:S01]  /*1df10*/  PRMT R31, R31, 0x7771, RZ ;  /* 0x000077711f1f7816 */ /* 0x000fe200000000ff */
[----:B------:R-:W-:Y:S01]  /*1df20*/  IMAD.X R5, R14, 0x1, R36, P6 ;  /* 0x000000010e057824 */ /* 0x000fe200030e0624 */
[----:B------:R-:W-:Y:S01]  /*1df30*/  @P4 STG.E.U8 desc[UR6][R6.64], R19 ;  /* 0x0000001306004986 */ /* 0x000fe2000c101106 */
[----:B------:R-:W-:Y:S01]  /*1df40*/  ISETP.LT.AND P4, PT, R155, UR4, !P3 ;  /* 0x000000049b007c0c */ /* 0x000fe2000df81270 */
[----:B------:R-:W-:-:S02]  /*1df50*/  ULDC UR4, c[0x0][0x228] ;  /* 0x00008a0000047ab9 */ /* 0x000fc40000000800 */
[----:B------:R0:W-:Y:S01]  /*1df60*/  @P5 STG.E.U8 desc[UR6][R4.64], R31 ;  /* 0x0000001f04005986 */ /* 0x0001e2000c101106 */
[----:B------:R-:W-:Y:S02]  /*1df70*/  IADD3 R8, P5, R15, R35, RZ ;  /* 0x000000230f087210 */ /* 0x000fe40007fbe0ff */
[----:B------:R-:W-:Y:S01]  /*1df80*/  ISETP.LT.AND P3, PT, R153, UR4, !P3 ;  /* 0x0000000499007c0c */ /* 0x000fe2000df61270 */
[----:B------:R-:W-:Y:S01]  /*1df90*/  ULDC UR4, c[0x0][0x228] ;  /* 0x00008a0000047ab9 */ /* 0x000fe20000000800 */
[C---:B------:R-:W-:Y:S01]  /*1dfa0*/  IADD3 R10, P6, R15.reuse, R34, RZ ;  /* 0x000000220f0a7210 */ /* 0x040fe20007fde0ff */
[----:B------:R-:W-:Y:S02]  /*1dfb0*/  IMAD.X R9, R14, 0x1, R33, P5 ;  /* 0x000000010e097824 */ /* 0x000fe400028e0621 */
[----:B------:R-:W-:Y:S01]  /*1dfc0*/  VIADD R15, R15, UR26 ;  /* 0x0000001a0f0f7c36 */ /* 0x000fe20008000000 */
[----:B------:R-:W-:Y:S01]  /*1dfd0*/  ISETP.LT.AND P5, PT, R158, UR4, !P2 ;  /* 0x000000049e007c0c */ /* 0x000fe2000d7a1270 */
[----:B------:R-:W-:Y:S01]  /*1dfe0*/  IMAD.X R11, R14, 0x1, R37, P6 ;  /* 0x000000010e0b7824 */ /* 0x000fe200030e0625 */
[----:B------:R1:W-:Y:S01]  /*1dff0*/  @P4 STG.E.U8 desc[UR6][R8.64], R17 ;  /* 0x0000001108004986 */ /* 0x0003e2000c101106 */
[----:B------:R-:W-:Y:S01]  /*1e000*/  ISETP.LT.AND P4, PT, R157, UR5, !P2 ;  /* 0x000000059d007c0c */ /* 0x000fe2000d781270 */
[----:B------:R-:W-:Y:S01]  /*1e010*/  ULDC UR4, c[0x0][0x228] ;  /* 0x00008a0000047ab9 */ /* 0x000fe20000000800 */
[----:B------:R-:W-:-:S02]  /*1e020*/  SHF.R.S32.HI R14, RZ, 0x1f, R15 ;  /* 0x0000001fff0e7819 */ /* 0x000fc4000001140f */
[----:B------:R-:W-:Y:S02]  /*1e030*/  PRMT R25, R27, 0x7770, RZ ;  /* 0x000077701b197816 */ /* 0x000fe400000000ff */
[C---:B0-----:R-:W-:Y:S01]  /*1e040*/  IADD3 R4, P6, R15.reuse, R3, RZ ;  /* 0x000000030f047210 */ /* 0x041fe20007fde0ff */
[----:B------:R0:W-:Y:S01]  /*1e050*/  @P3 STG.E.U8 desc[UR6][R10.64], R13 ;  /* 0x0000000d0a003986 */ /* 0x0001e2000c101106 */
[----:B------:R-:W-:Y:S02]  /*1e060*/  IADD3 R6, P3, R15, R32, RZ ;  /* 0x000000200f067210 */ /* 0x000fe40007f7e0ff */
[----:B------:R-:W-:Y:S01]  /*1e070*/  PRMT R19, R27, 0x7771, RZ ;  /* 0x000077711b137816 */ /* 0x000fe200000000ff */
[C---:B------:R-:W-:Y:S02]  /*1e080*/  IMAD.X R5, R14.reuse, 0x1, R2, P6 ;  /* 0x000000010e057824 */ /* 0x040fe400030e0602 */
[----:B------:R-:W-:Y:S01]  /*1e090*/  VIADD R12, R159, 0x18 ;  /* 0x000000189f0c7836 */ /* 0x000fe20000000000 */
[----:B-1----:R-:W-:Y:S01]  /*1e0a0*/  PRMT R17, R27, 0x7772, RZ ;  /* 0x000077721b117816 */ /* 0x002fe200000000ff */
[----:B------:R-:W-:Y:S01]  /*1e0b0*/  IMAD.X R7, R14, 0x1, R36, P3 ;  /* 0x000000010e077824 */ /* 0x000fe200018e0624 */
[----:B------:R1:W-:Y:S01]  /*1e0c0*/  @P5 STG.E.U8 desc[UR6][R4.64], R25 ;  /* 0x0000001904005986 */ /* 0x0003e2000c101106 */
[----:B------:R-:W-:Y:S01]  /*1e0d0*/  ISETP.LT.AND P5, PT, R155, UR4, !P2 ;  /* 0x000000049b007c0c */ /* 0x000fe2000d7a1270 */
[----:B------:R-:W-:Y:S01]  /*1e0e0*/  ULDC UR4, c[0x0][0x228] ;  /* 0x00008a0000047ab9 */ /* 0x000fe20000000800 */
[C---:B------:R-:W-:Y:S01]  /*1e0f0*/  VIADD R16, R15.reuse, UR26 ;  /* 0x0000001a0f107c36 */ /* 0x040fe20008000000 */
[----:B------:R-:W-:Y:S01]  /*1e100*/  @P4 STG.E.U8 desc[UR6][R6.64], R19 ;  /* 0x0000001306004986 */ /* 0x000fe2000c101106 */
[----:B------:R-:W-:Y:S01]  /*1e110*/  IADD3 R8, P4, R15, R35, RZ ;  /* 0x000000230f087210 */ /* 0x000fe20007f9e0ff */
[----:B------:R-:W-:Y:S01]  /*1e120*/  ULDC UR5, c[0x0][0x228] ;  /* 0x00008a0000057ab9 */ /* 0x000fe20000000800 */
[----:B------:R-:W-:Y:S01]  /*1e130*/  ISETP.LT.AND P2, PT, R153, UR4, !P2 ;  /* 0x0000000499007c0c */ /* 0x000fe2000d741270 */
[----:B------:R-:W2:Y:S01]  /*1e140*/  LDS.128 R4, [R0] ;  /* 0x0000000000047984 */ /* 0x000ea20000000c00 */
[----:B------:R-:W-:Y:S01]  /*1e150*/  ISETP.GE.AND P3, PT, R12, UR19, PT ;  /* 0x000000130c007c0c */ /* 0x000fe2000bf66270 */
[----:B------:R-:W-:Y:S01]  /*1e160*/  IMAD.X R9, R14, 0x1, R33, P4 ;  /* 0x000000010e097824 */ /* 0x000fe200020e0621 */
[----:B0-----:R-:W-:Y:S01]  /*1e170*/  IADD3 R10, P6, R15, R34, RZ ;  /* 0x000000220f0a7210 */ /* 0x001fe20007fde0ff */
[----:B------:R-:W-:Y:S01]  /*1e180*/  ULDC UR4, c[0x0][0x228] ;  /* 0x00008a0000047ab9 */ /* 0x000fe20000000800 */
[----:B------:R-:W-:Y:S01]  /*1e190*/  ISETP.LT.AND P4, PT, R158, UR5, !P3 ;  /* 0x000000059e007c0c */ /* 0x000fe2000df81270 */
[----:B------:R-:W-:Y:S01]  /*1e1a0*/  ULDC UR5, c[0x0][0x228] ;  /* 0x00008a0000057ab9 */ /* 0x000fe20000000800 */
[----:B------:R0:W-:Y:S01]  /*1e1b0*/  @P5 STG.E.U8 desc[UR6][R8.64], R17 ;  /* 0x0000001108005986 */ /* 0x0001e2000c101106 */
[----:B------:R-:W-:-:S02]  /*1e1c0*/  SHF.R.S32.HI R18, RZ, 0x1f, R16 ;  /* 0x0000001fff127819 */ /* 0x000fc40000011410 */
[----:B------:R-:W-:Y:S01]  /*1e1d0*/  IADD3 R12, P5, R16, R3, RZ ;  /* 0x00000003100c7210 */ /* 0x000fe20007fbe0ff */
[----:B------:R-:W-:Y:S01]  /*1e1e0*/  IMAD.X R11, R14, 0x1, R37, P6 ;  /* 0x000000010e0b7824 */ /* 0x000fe200030e0625 */
[----:B------:R-:W-:-:S03]  /*1e1f0*/  PRMT R27, R27, 0x7773, RZ ;  /* 0x000077731b1b7816 */ /* 0x000fc600000000ff */
[----:B------:R-:W-:Y:S01]  /*1e200*/  IMAD.X R13, R18, 0x1, R2, P5 ;  /* 0x00000001120d7824 */ /* 0x000fe200028e0602 */
[----:B------:R-:W-:Y:S01]  /*1e210*/  ISETP.LT.AND P5, PT, R157, UR4, !P3 ;  /* 0x000000049d007c0c */ /* 0x000fe2000dfa1270 */
[----:B------:R3:W-:Y:S01]  /*1e220*/  @P2 STG.E.U8 desc[UR6][R10.64], R27 ;  /* 0x0000001b0a002986 */ /* 0x0007e2000c101106 */
[----:B-1----:R-:W-:Y:S01]  /*1e230*/  PRMT R25, R20, 0x7770, RZ ;  /* 0x0000777014197816 */ /* 0x002fe200000000ff */
[----:B------:R-:W-:Y:S01]  /*1e240*/  ULDC UR4, c[0x0][0x228] ;  /* 0x00008a0000047ab9 */ /* 0x000fe20000000800 */
[----:B0-----:R-:W-:Y:S02]  /*1e250*/  IADD3 R8, P2, R16, R32, RZ ;  /* 0x0000002010087210 */ /* 0x001fe40007f5e0ff */
[----:B------:R-:W-:Y:S01]  /*1e260*/  PRMT R19, R20, 0x7771, RZ ;  /* 0x0000777114137816 */ /* 0x000fe200000000ff */
[----:B------:R0:W-:Y:S01]  /*1e270*/  @P4 STG.E.U8 desc[UR6][R12.64], R25 ;  /* 0x000000190c004986 */ /* 0x0001e2000c101106 */
[----:B------:R-:W-:Y:S01]  /*1e280*/  ISETP.LT.AND P4, PT, R155, UR4, !P3 ;  /* 0x000000049b007c0c */ /* 0x000fe2000df81270 */
[----:B------:R-:W-:Y:S01]  /*1e290*/  IMAD.X R9, R18, 0x1, R36, P2 ;  /* 0x0000000112097824 */ /* 0x000fe200010e0624 */
[----:B------:R-:W-:-:S02]  /*1e2a0*/  ULDC UR4, c[0x0][0x228] ;  /* 0x00008a0000047ab9 */ /* 0x000fc40000000800 */
[----:B------:R-:W-:Y:S01]  /*1e2b0*/  ISETP.LT.AND P2, PT, R153, UR4, !P3 ;  /* 0x0000000499007c0c */ /* 0x000fe2000df41270 */
[----:B------:R-:W-:Y:S01]  /*1e2c0*/  VIADD R0, R159, 0x19 ;  /* 0x000000199f007836 */ /* 0x000fe20000000000 */
[C---:B------:R-:W-:Y:S01]  /*1e2d0*/  IADD3 R14, P6, R16.reuse, R35, RZ ;  /* 0x00000023100e7210 */ /* 0x040fe20007fde0ff */
[----:B------:R1:W-:Y:S01]  /*1e2e0*/  @P5 STG.E.U8 desc[UR6][R8.64], R19 ;  /* 0x0000001308005986 */ /* 0x0003e2000c101106 */
[----:B---3--:R-:W-:Y:S01]  /*1e2f0*/  IADD3 R10, P5, R16, R34, RZ ;  /* 0x00000022100a7210 */ /* 0x008fe20007fbe0ff */
[----:B------:R-:W-:Y:S01]  /*1e300*/  ULDC UR4, c[0x0][0x228] ;  /* 0x00008a0000047ab9 */ /* 0x000fe20000000800 */
[----:B------:R-:W-:Y:S01]  /*1e310*/  ISETP.GE.AND P3, PT, R0, UR17, PT ;  /* 0x0000001100007c0c */ /* 0x000fe2000bf66270 */
[----:B------:R-:W-:Y:S01]  /*1e320*/  IMAD.X R15, R18, 0x1, R33, P6 ;  /* 0x00000001120f7824 */ /* 0x000fe200030e0621 */
[----:B0-----:R-:W-:Y:S01]  /*1e330*/  PRMT R13, R20, 0x7772, RZ ;  /* 0x00007772140d7816 */ /* 0x001fe200000000ff */
[----:B------:R-:W-:Y:S01]  /*1e340*/  IMAD.X R11, R18, 0x1, R37, P5 ;  /* 0x00000001120b7824 */ /* 0x000fe200028e0625 */
[----:B------:R-:W-:Y:S01]  /*1e350*/  PRMT R17, R20, 0x7773, RZ ;  /* 0x0000777314117816 */ /* 0x000fe200000000ff */
[----:B------:R-:W-:Y:S01]  /*1e360*/  VIADD R16, R16, UR26 ;  /* 0x0000001a10107c36 */ /* 0x000fe20008000000 */
[----:B------:R-:W-:Y:S01]  /*1e370*/  ISETP.LT.AND P6, PT, R158, UR4, !P3 ;  /* 0x000000049e007c0c */ /* 0x000fe2000dfc1270 */
[----:B------:R2:W-:Y:S01]  /*1e380*/  @P4 STG.E.U8 desc[UR6][R14.64], R13 ;  /* 0x0000000d0e004986 */ /* 0x0005e2000c101106 */
[----:B------:R-:W-:-:S02]  /*1e390*/  ULDC UR4, c[0x0][0x228] ;  /* 0x00008a0000047ab9 */ /* 0x000fc40000000800 */
[----:B------:R-:W-:Y:S01]  /*1e3a0*/  SHF.R.S32.HI R18, RZ, 0x1f, R16 ;  /* 0x0000001fff127819 */ /* 0x000fe20000011410 */
[----:B------:R0:W-:Y:S01]  /*1e3b0*/  @P2 STG.E.U8 desc[UR6][R10.64], R17 ;  /* 0x000000110a002986 */ /* 0x0001e2000c101106 */
[----:B-1----:R-:W-:Y:S02]  /*1e3c0*/  IADD3 R8, P2, R16, R3, RZ ;  /* 0x0000000310087210 */ /* 0x002fe40007f5e0ff */
[----:B------:R-:W-:Y:S01]  /*1e3d0*/  ISETP.LT.AND P5, PT, R157, UR4, !P3 ;  /* 0x000000049d007c0c */ /* 0x000fe2000dfa1270 */
[----:B------:R-:W-:Y:S02]  /*1e3e0*/  ULDC UR4, c[0x0][0x228] ;  /* 0x00008a0000047ab9 */ /* 0x000fe40000000800 */
[----:B------:R-:W-:Y:S01]  /*1e3f0*/  IMAD.X R9, R18, 0x1, R2, P2 ;  /* 0x0000000112097824 */ /* 0x000fe200010e0602 */
[----:B------:R-:W-:Y:S02]  /*1e400*/  IADD3 R12, P2, R16, R32, RZ ;  /* 0x00000020100c7210 */ /* 0x000fe40007f5e0ff */
[----:B--2---:R-:W-:-:S02]  /*1e410*/  PRMT R15, R4, 0x7770, RZ ;  /* 0x00007770040f7816 */ /* 0x004fc400000000ff */
[----:B------:R-:W-:Y:S01]  /*1e420*/  ISETP.LT.AND P4, PT, R155, UR5, !P3 ;  /* 0x000000059b007c0c */ /* 0x000fe2000df81270 */
[----:B------:R-:W-:Y:S01]  /*1e430*/  IMAD.X R13, R18, 0x1, R36, P2 ;  /* 0x00000001120d7824 */ /* 0x000fe200010e0624 */
[----:B------:R-:W-:Y:S01]  /*1e440*/  PRMT R19, R4, 0x7771, RZ ;  /* 0x0000777104137816 */ /* 0x000fe200000000ff */
[----:B------:R1:W-:Y:S01]  /*1e450*/  @P6 STG.E.U8 desc[UR6][R8.64], R15 ;  /* 0x0000000f08006986 */ /* 0x0003e2000c101106 */
[----:B0-----:R-:W-:Y:S01]  /*1e460*/  IADD3 R10, P6, R16, R35, RZ ;  /* 0x00000023100a7210 */ /* 0x001fe20007fde0ff */
[----:B------:R-:W-:Y:S01]  /*1e470*/  VIADD R0, R159, 0x1a ;  /* 0x0000001a9f007836 */ /* 0x000fe20000000000 */
[----:B------:R-:W-:Y:S01]  /*1e480*/  ISETP.LT.AND P3, PT, R153, UR4, !P3 ;  /* 0x0000000499007c0c */ /* 0x000fe2000df61270 */
[----:B------:R0:W-:Y:S01]  /*1e490*/  @P5 STG.E.U8 desc[UR6][R12.64], R19 ;  /* 0x000000130c005986 */ /* 0x0001e2000c101106 */
[----:B------:R-:W-:Y:S01]  /*1e4a0*/  PRMT R17, R4, 0x7772, RZ ;  /* 0x0000777204117816 */ /* 0x000fe200000000ff */
[----:B------:R-:W-:Y:S01]  /*1e4b0*/  IMAD.X R11, R18, 0x1, R33, P6 ;  /* 0x00000001120b7824 */ /* 0x000fe200030e0621 */
[----:B------:R-:W-:Y:S01]  /*1e4c0*/  ISETP.GE.AND P2, PT, R0, UR15, PT ;  /* 0x0000000f00007c0c */ /* 0x000fe2000bf46270 */
[----:B------:R-:W-:Y:S01]  /*1e4d0*/  ULDC UR4, c[0x0][0x228] ;  /* 0x00008a0000047ab9 */ /* 0x000fe20000000800 */
[----:B------:R-:W-:Y:S01]  /*1e4e0*/  ULDC UR5, c[0x0][0x228] ;  /* 0x00008a0000057ab9 */ /* 0x000fe20000000800 */
[C---:B-1----:R-:W-:Y:S01]  /*1e4f0*/  IADD3 R8, P5, R16.reuse, R34, RZ ;  /* 0x0000002210087210 */ /* 0x042fe20007fbe0ff */
[----:B------:R-:W-:Y:S01]  /*1e500*/  VIADD R16, R16, UR26 ;  /* 0x0000001a10107c36 */ /* 0x000fe20008000000 */
[----:B------:R1:W-:Y:S01]  /*1e510*/  @P4 STG.E.U8 desc[UR6][R10.64], R17 ;  /* 0x000000110a004986 */ /* 0x0003e2000c101106 */
[----:B------:R-:W-:Y:S01]  /*1e520*/  ISETP.LT.AND P4, PT, R158, UR4, !P2 ;  /* 0x000000049e007c0c */ /* 0x000fe2000d781270 */
[----:B------:R-:W-:Y:S01]  /*1e530*/  ULDC UR4, c[0x0][0x228] ;  /* 0x00008a0000047ab9 */ /* 0x000fe20000000800 */
[----:B------:R-:W-:Y:S01]  /*1e540*/  IMAD.X R9, R18, 0x1, R37, P5 ;  /* 0x0000000112097824 */ /* 0x000fe200028e0625 */
[----:B------:R-:W-:-:S02]  /*1e550*/  PRMT R15, R4, 0x7773, RZ ;  /* 0x00007773040f7816 */ /* 0x000fc400000000ff */
[----:B------:R-:W-:Y:S02]  /*1e560*/  ISETP.LT.AND P5, PT, R157, UR5, !P2 ;  /* 0x000000059d007c0c */ /* 0x000fe4000d7a1270 */
[----:B0-----:R-:W-:Y:S02]  /*1e570*/  PRMT R19, R21, 0x7770, RZ ;  /* 0x0000777015137816 */ /* 0x001fe400000000ff */
[----:B------:R-:W-:Y:S02]  /*1e580*/  SHF.R.S32.HI R14, RZ, 0x1f, R16 ;  /* 0x0000001fff0e7819 */ /* 0x000fe40000011410 */
[C---:B------:R-:W-:Y:S01]  /*1e590*/  IADD3 R12, P6, R16.reuse, R3, RZ ;  /* 0x00000003100c7210 */ /* 0x040fe20007fde0ff */
[----:B------:R0:W-:Y:S01]  /*1e5a0*/  @P3 STG.E.U8 desc[UR6][R8.64], R15 ;  /* 0x0000000f08003986 */ /* 0x0001e2000c101106 */
[----:B-1----:R-:W-:Y:S01]  /*1e5b0*/  IADD3 R10, P3, R16, R32, RZ ;  /* 0x00000020100a7210 */ /* 0x002fe20007f7e0ff */
[----:B------:R-:W-:Y:S01]  /*1e5c0*/  VIADD R0, R159, 0x1b ;  /* 0x0000001b9f007836 */ /* 0x000fe20000000000 */
[----:B------:R-:W-:Y:S01]  /*1e5d0*/  PRMT R17, R21, 0x7771, RZ ;  /* 0x0000777115117816 */ /* 0x000fe200000000ff */
[C---:B------:R-:W-:Y:S01]  /*1e5e0*/  IMAD.X R13, R14.reuse, 0x1, R2, P6 ;  /* 0x000000010e0d7824 */ /* 0x040fe200030e0602 */
[----:B------:R-:W-:Y:S01]  /*1e5f0*/  ULDC UR5, c[0x0][0x228] ;  /* 0x00008a0000057ab9 */ /* 0x000fe20000000800 */
[----:B------:R-:W-:-:S03]  /*1e600*/  IMAD.X R11, R14, 0x1, R36, P3 ;  /* 0x000000010e0b7824 */ /* 0x000fc600018e0624 */
[----:B------:R1:W-:Y:S01]  /*1e610*/  @P4 STG.E.U8 desc[UR6][R12.64], R19 ;  /* 0x000000130c004986 */ /* 0x0003e2000c101106 */
[----:B------:R-:W-:Y:S01]  /*1e620*/  ISETP.LT.AND P4, PT, R155, UR4, !P2 ;  /* 0x000000049b007c0c */ /* 0x000fe2000d781270 */
[----:B------:R-:W-:Y:S02]  /*1e630*/  ULDC UR4, c[0x0][0x228] ;  /* 0x00008a0000047ab9 */ /* 0x000fe40000000800 */
[----:B------:R2:W-:Y:S01]  /*1e640*/  @P5 STG.E.U8 desc[UR6][R10.64], R17 ;  /* 0x000000110a005986 */ /* 0x0005e2000c101106 */
[----:B0-----:R-:W-:Y:S02]  /*1e650*/  IADD3 R8, P5, R16, R35, RZ ;  /* 0x0000002310087210 */ /* 0x001fe40007fbe0ff */
[----:B------:R-:W-:Y:S01]  /*1e660*/  ISETP.GE.AND P3, PT, R0, UR13, PT ;  /* 0x0000000d00007c0c */ /* 0x000fe2000bf66270 */
[----:B------:R-:W-:Y:S01]  /*1e670*/  VIADD R4, R16, UR26 ;  /* 0x0000001a10047c36 */ /* 0x000fe20008000000 */
[----:B------:R-:W-:Y:S01]  /*1e680*/  ISETP.LT.AND P2, PT, R153, UR4, !P2 ;  /* 0x0000000499007c0c */ /* 0x000fe2000d741270 */
[----:B------:R-:W-:Y:S01]  /*1e690*/  IMAD.X R9, R14, 0x1, R33, P5 ;  /* 0x000000010e097824 */ /* 0x000fe200028e0621 */
[----:B------:R-:W-:Y:S01]  /*1e6a0*/  PRMT R15, R21, 0x7772, RZ ;  /* 0x00007772150f7816 */ /* 0x000fe200000000ff */
[----:B------:R-:W-:Y:S01]  /*1e6b0*/  ULDC UR4, c[0x0][0x228] ;  /* 0x00008a0000047ab9 */ /* 0x000fe20000000800 */
[----:B------:R-:W-:-:S02]  /*1e6c0*/  ISETP.LT.AND P5, PT, R158, UR5, !P3 ;  /* 0x000000059e007c0c */ /* 0x000fc4000dfa1270 */
[----:B-1----:R-:W-:Y:S01]  /*1e6d0*/  IADD3 R12, P6, R16, R34, RZ ;  /* 0x00000022100c7210 */ /* 0x002fe20007fde0ff */
[----:B------:R0:W-:Y:S01]  /*1e6e0*/  @P4 STG.E.U8 desc[UR6][R8.64], R15 ;  /* 0x0000000f08004986 */ /* 0x0001e2000c101106 */
[----:B------:R-:W-:Y:S02]  /*1e6f0*/  SHF.R.S32.HI R16, RZ, 0x1f, R4 ;  /* 0x0000001fff107819 */ /* 0x000fe40000011404 */
[----:B--2---:R-:W-:Y:S01]  /*1e700*/  PRMT R17, R5, 0x7770, RZ ;  /* 0x0000777005117816 */ /* 0x004fe200000000ff */
[----:B------:R-:W-:Y:S01]  /*1e710*/  VIADD R0, R159, 0x1c ;  /* 0x0000001c9f007836 */ /* 0x000fe20000000000 */
[----:B------:R-:W-:Y:S01]  /*1e720*/  IADD3 R10, P4, R4, R3, RZ ;  /* 0x00000003040a7210 */ /* 0x000fe20007f9e0ff */
[----:B------:R-:W-:Y:S01]  /*1e730*/  IMAD.X R13, R14, 0x1, R37, P6 ;  /* 0x000000010e0d7824 */ /* 0x000fe200030e0625 */
[----:B------:R-:W-:Y:S01]  /*1e740*/  PRMT R21, R21, 0x7773, RZ ;  /* 0x0000777315157816 */ /* 0x000fe200000000ff */
[----:B------:R-:W-:Y:S02]  /*1e750*/  ULDC UR5, c[0x0][0x228] ;  /* 0x00008a0000057ab9 */ /* 0x000fe40000000800 */
[----:B------:R-:W-:Y:S01]  /*1e760*/  IMAD.X R11, R16, 0x1, R2, P4 ;  /* 0x00000001100b7824 */ /* 0x000fe200020e0602 */
[----:B------:R-:W-:Y:S01]  /*1e770*/  ISETP.LT.AND P6, PT, R157, UR4, !P3 ;  /* 0x000000049d007c0c */ /* 0x000fe2000dfc1270 */
[----:B------:R-:W-:Y:S01]  /*1e780*/  @P2 STG.E.U8 desc[UR6][R12.64], R21 ;  /* 0x000000150c002986 */ /* 0x000fe2000c101106 */
[----:B0-----:R-:W-:Y:S01]  /*1e790*/  IADD3 R8, P2, R4, R32, RZ ;  /* 0x0000002004087210 */ /* 0x001fe20007f5e0ff */
[----:B------:R-:W-:-:S02]  /*1e7a0*/  ULDC UR4, c[0x0][0x228] ;  /* 0x00008a0000047ab9 */ /* 0x000fc40000000800 */
[----:B------:R0:W-:Y:S01]  /*1e7b0*/  @P5 STG.E.U8 desc[UR6][R10.64], R17 ;  /* 0x000000110a005986 */ /* 0x0001e2000c101106 */
[----:B------:R-:W-:Y:S01]  /*1e7c0*/  ISETP.LT.AND P4, PT, R155, UR4, !P3 ;  /* 0x000000049b007c0c */ /* 0x000fe2000df81270 */
[----:B------:R-:W-:Y:S01]  /*1e7d0*/  ULDC UR4, c[0x0][0x228] ;  /* 0x00008a0000047ab9 */ /* 0x000fe20000000800 */
[----:B------:R-:W-:Y:S01]  /*1e7e0*/  IADD3 R14, P5, R4, R35, RZ ;  /* 0x00000023040e7210 */ /* 0x000fe20007fbe0ff */
[C---:B------:R-:W-:Y:S01]  /*1e7f0*/  IMAD.X R9, R16.reuse, 0x1, R36, P2 ;  /* 0x0000000110097824 */ /* 0x040fe200010e0624 */
[----:B------:R-:W-:Y:S01]  /*1e800*/  ISETP.LT.AND P2, PT, R153, UR4, !P3 ;  /* 0x0000000499007c0c */ /* 0x000fe2000df41270 */
[----:B------:R-:W-:Y:S02]  /*1e810*/  ULDC UR4, c[0x0][0x228] ;  /* 0x00008a0000047ab9 */ /* 0x000fe40000000800 */
[----:B------:R-:W-:Y:S01]  /*1e820*/  IMAD.X R15, R16, 0x1, R33, P5 ;  /* 0x00000001100f7824 */ /* 0x000fe200028e0621 */
[----:B------:R-:W-:Y:S02]  /*1e830*/  PRMT R19, R5, 0x7771, RZ ;  /* 0x0000777105137816 */ /* 0x000fe400000000ff */
[----:B0-----:R-:W-:-:S02]  /*1e840*/  IADD3 R10, P5, R4, R34, RZ ;  /* 0x00000022040a7210 */ /* 0x001fc40007fbe0ff */
[C---:B------:R-:W-:Y:S02]  /*1e850*/  PRMT R13, R5.reuse, 0x7772, RZ ;  /* 0x00007772050d7816 */ /* 0x040fe400000000ff */
[----:B------:R-:W-:Y:S01]  /*1e860*/  ISETP.GE.AND P3, PT, R0, UR11, PT ;  /* 0x0000000b00007c0c */ /* 0x000fe2000bf66270 */
[----:B------:R-:W-:Y:S01]  /*1e870*/  IMAD.X R11, R16, 0x1, R37, P5 ;  /* 0x00000001100b7824 */ /* 0x000fe200028e0625 */
[----:B------:R-:W-:Y:S01]  /*1e880*/  PRMT R17, R5, 0x7773, RZ ;  /* 0x0000777305117816 */ /* 0x000fe200000000ff */
[----:B------:R-:W-:Y:S01]  /*1e890*/  VIADD R12, R4, UR26 ;  /* 0x0000001a040c7c36 */ /* 0x000fe20008000000 */
[----:B------:R-:W-:Y:S01]  /*1e8a0*/  @P6 STG.E.U8 desc[UR6][R8.64], R19 ;  /* 0x0000001308006986 */ /* 0x000fe2000c101106 */
[----:B------:R-:W-:Y:S01]  /*1e8b0*/  ISETP.LT.AND P6, PT, R158, UR4, !P3 ;  /* 0x000000049e007c0c */ /* 0x000fe2000dfc1270 */
[----:B------:R-:W-:Y:S02]  /*1e8c0*/  ULDC UR4, c[0x0][0x228] ;  /* 0x00008a0000047ab9 */ /* 0x000fe40000000800 */
[----:B------:R0:W-:Y:S01]  /*1e8d0*/  @P4 STG.E.U8 desc[UR6][R14.64], R13 ;  /* 0x0000000d0e004986 */ /* 0x0001e2000c101106 */
[----:B------:R-:W-:-:S03]  /*1e8e0*/  SHF.R.S32.HI R16, RZ, 0x1f, R12 ;  /* 0x0000001fff107819 */ /* 0x000fc6000001140c */
[----:B------:R1:W-:Y:S01]  /*1e8f0*/  @P2 STG.E.U8 desc[UR6][R10.64], R17 ;  /* 0x000000110a002986 */ /* 0x0003e2000c101106 */
[----:B------:R-:W-:Y:S02]  /*1e900*/  IADD3 R4, P2, R12, R3, RZ ;  /* 0x000000030c047210 */ /* 0x000fe40007f5e0ff */
[----:B------:R-:W-:Y:S01]  /*1e910*/  ISETP.LT.AND P5, PT, R157, UR4, !P3 ;  /* 0x000000049d007c0c */ /* 0x000fe2000dfa1270 */
[----:B------:R-:W-:Y:S02]  /*1e920*/  ULDC UR4, c[0x0][0x228] ;  /* 0x00008a0000047ab9 */ /* 0x000fe40000000800 */
[----:B------:R-:W-:Y:S01]  /*1e930*/  IMAD.X R5, R16, 0x1, R2, P2 ;  /* 0x0000000110057824 */ /* 0x000fe200010e0602 */
[----:B0-----:R-:W-:Y:S02]  /*1e940*/  PRMT R13, R22, 0x7770, RZ ;  /* 0x00007770160d7816 */ /* 0x001fe400000000ff */
[----:B------:R-:W-:Y:S01]  /*1e950*/  ISETP.LT.AND P4, PT, R155, UR5, !P3 ;  /* 0x000000059b007c0c */ /* 0x000fe2000df81270 */
[----:B------:R-:W-:Y:S01]  /*1e960*/  ULDC UR5, c[0x0][0x228] ;  /* 0x00008a0000057ab9 */ /* 0x000fe20000000800 */
[C---:B------:R-:W-:Y:S01]  /*1e970*/  IADD3 R8, P2, R12.reuse, R32, RZ ;  /* 0x000000200c087210 */ /* 0x040fe20007f5e0ff */
[----:B------:R0:W-:Y:S01]  /*1e980*/  @P6 STG.E.U8 desc[UR6][R4.64], R13 ;  /* 0x0000000d04006986 */ /* 0x0001e2000c101106 */
[----:B-1----:R-:W-:-:S02]  /*1e990*/  IADD3 R10, P6, R12, R35, RZ ;  /* 0x000000230c0a7210 */ /* 0x002fc40007fde0ff */
[----:B------:R-:W-:Y:S01]  /*1e9a0*/  PRMT R17, R22, 0x7771, RZ ;  /* 0x0000777116117816 */ /* 0x000fe200000000ff */
[----:B------:R-:W-:Y:S01]  /*1e9b0*/  IMAD.X R9, R16, 0x1, R36, P2 ;  /* 0x0000000110097824 */ /* 0x000fe200010e0624 */
[----:B------:R-:W-:Y:S01]  /*1e9c0*/  PRMT R15, R22, 0x7772, RZ ;  /* 0x00007772160f7816 */ /* 0x000fe200000000ff */
[----:B------:R-:W-:Y:S01]  /*1e9d0*/  IMAD.X R11, R16, 0x1, R33, P6 ;  /* 0x00000001100b7824 */ /* 0x000fe200030e0621 */
[----:B------:R-:W-:Y:S01]  /*1e9e0*/  ISETP.LT.AND P3, PT, R153, UR4, !P3 ;  /* 0x0000000499007c0c */ /* 0x000fe2000df61270 */
[----:B------:R-:W-:Y:S01]  /*1e9f0*/  ULDC UR4, c[0x0][0x228] ;  /* 0x00008a0000047ab9 */ /* 0x000fe20000000800 */
[----:B------:R1:W-:Y:S04]  /*1ea00*/  @P5 STG.E.U8 desc[UR6][R8.64], R17 ;  /* 0x0000001108005986 */ /* 0x0003e8000c101106 */
[----:B------:R2:W-:Y:S01]  /*1ea10*/  @P4 STG.E.U8 desc[UR6][R10.64], R15 ;  /* 0x0000000f0a004986 */ /* 0x0005e2000c101106 */
[C---:B0-----:R-:W-:Y:S01]  /*1ea20*/  IADD3 R4, P4, R12.reuse, R34, RZ ;  /* 0x000000220c047210 */ /* 0x041fe20007f9e0ff */
[----:B------:R-:W-:Y:S01]  /*1ea30*/  VIADD R12, R12, UR26 ;  /* 0x0000001a0c0c7c36 */ /* 0x000fe20008000000 */
[----:B------:R-:W-:-:S03]  /*1ea40*/  PRMT R13, R22, 0x7773, RZ ;  /* 0x00007773160d7816 */ /* 0x000fc600000000ff */
[----:B------:R-:W-:Y:S01]  /*1ea50*/  IMAD.X R5, R16, 0x1, R37, P4 ;  /* 0x0000000110057824 */ /* 0x000fe200020e0625 */
[----:B------:R-:W-:Y:S01]  /*1ea60*/  ISETP.LT.AND P5, PT, R158, UR4, !P0 ;  /* 0x000000049e007c0c */ /* 0x000fe2000c7a1270 */
[----:B------:R-:W-:Y:S01]  /*1ea70*/  ULDC UR4, c[0x0][0x228] ;  /* 0x00008a0000047ab9 */ /* 0x000fe20000000800 */
[----:B------:R-:W-:Y:S01]  /*1ea80*/  ISETP.LT.AND P4, PT, R157, UR5, !P0 ;  /* 0x000000059d007c0c */ /* 0x000fe2000c781270 */
[----:B------:R-:W-:Y:S01]  /*1ea90*/  VIADD R0, R159, 0x1f ;  /* 0x0000001f9f007836 */ /* 0x000fe20000000000 */
[----:B------:R-:W-:Y:S01]  /*1eaa0*/  SHF.R.S32.HI R14, RZ, 0x1f, R12 ;  /* 0x0000001fff0e7819 */ /* 0x000fe2000001140c */
[----:B------:R0:W-:Y:S01]  /*1eab0*/  @P3 STG.E.U8 desc[UR6][R4.64], R13 ;  /* 0x0000000d04003986 */ /* 0x0001e2000c101106 */
[C---:B-1----:R-:W-:Y:S01]  /*1eac0*/  IADD3 R8, P6, R12.reuse, R3, RZ ;  /* 0x000000030c087210 */ /* 0x042fe20007fde0ff */
[----:B------:R-:W-:Y:S01]  /*1ead0*/  ULDC UR5, c[0x0][0x228] ;  /* 0x00008a0000057ab9 */ /* 0x000fe20000000800 */
[----:B--2---:R-:W-:Y:S02]  /*1eae0*/  IADD3 R10, P3, R12, R32, RZ ;  /* 0x000000200c0a7210 */ /* 0x004fe40007f7e0ff */
[----:B------:R-:W-:Y:S01]  /*1eaf0*/  PRMT R19, R6, 0x7770, RZ ;  /* 0x0000777006137816 */ /* 0x000fe200000000ff */
[----:B------:R-:W-:Y:S01]  /*1eb00*/  IMAD.X R9, R14, 0x1, R2, P6 ;  /* 0x000000010e097824 */ /* 0x000fe200030e0602 */
[----:B------:R-:W-:Y:S01]  /*1eb10*/  PRMT R15, R6, 0x7771, RZ ;  /* 0x00007771060f7816 */ /* 0x000fe200000000ff */
[----:B------:R-:W-:Y:S01]  /*1eb20*/  IMAD.X R11, R14, 0x1, R36, P3 ;  /* 0x000000010e0b7824 */ /* 0x000fe200018e0624 */
[----:B------:R-:W-:Y:S01]  /*1eb30*/  ISETP.LT.AND P3, PT, R155, UR4, !P0 ;  /* 0x000000049b007c0c */ /* 0x000fe2000c761270 */
[----:B------:R-:W-:Y:S01]  /*1eb40*/  ULDC UR4, c[0x0][0x228] ;  /* 0x00008a0000047ab9 */ /* 0x000fe20000000800 */
[----:B------:R1:W-:Y:S01]  /*1eb50*/  @P5 STG.E.U8 desc[UR6][R8.64], R19 ;  /* 0x0000001308005986 */ /* 0x0003e2000c101106 */
[----:B------:R-:W-:Y:S01]  /*1eb60*/  ISETP.LT.AND P0, PT, R153, UR4, !P0 ;  /* 0x0000000499007c0c */ /* 0x000fe2000c701270 */
[----:B------:R-:W-:-:S02]  /*1eb70*/  ULDC UR4, c[0x0][0x228] ;  /* 0x00008a0000047ab9 */ /* 0x000fc40000000800 */
[----:B------:R2:W-:Y:S01]  /*1eb80*/  @P4 STG.E.U8 desc[UR6][R10.64], R15 ;  /* 0x0000000f0a004986 */ /* 0x0005e2000c101106 */
[----:B0-----:R-:W-:Y:S02]  /*1eb90*/  IADD3 R4, P4, R12, R35, RZ ;  /* 0x000000230c047210 */ /* 0x001fe40007f9e0ff */
[----:B------:R-:W-:Y:S01]  /*1eba0*/  ISETP.GE.AND P2, PT, R0, UR25, PT ;  /* 0x0000001900007c0c */ /* 0x000fe2000bf46270 */
[----:B------:R-:W-:Y:S01]  /*1ebb0*/  VIADD R0, R12, UR26 ;  /* 0x0000001a0c007c36 */ /* 0x000fe20008000000 */
[----:B------:R-:W-:Y:S01]  /*1ebc0*/  PRMT R17, R6, 0x7772, RZ ;  /* 0x0000777206117816 */ /* 0x000fe200000000ff */
[----:B------:R-:W-:Y:S01]  /*1ebd0*/  IMAD.X R5, R14, 0x1, R33, P4 ;  /* 0x000000010e057824 */ /* 0x000fe200020e0621 */
[----:B-1----:R-:W-:Y:S02]  /*1ebe0*/  IADD3 R8, P6, R12, R34, RZ ;  /* 0x000000220c087210 */ /* 0x002fe40007fde0ff */
[----:B------:R-:W-:Y:S02]  /*1ebf0*/  ISETP.LT.AND P5, PT, R158, UR5, !P1 ;  /* 0x000000059e007c0c */ /* 0x000fe4000cfa1270 */
[----:B--2---:R-:W-:Y:S01]  /*1ec00*/  PRMT R15, R6, 0x7773, RZ ;  /* 0x00007773060f7816 */ /* 0x004fe200000000ff */
[----:B------:R-:W-:Y:S01]  /*1ec10*/  IMAD.X R9, R14, 0x1, R37, P6 ;  /* 0x000000010e097824 */ /* 0x000fe200030e0625 */
[----:B------:R0:W-:Y:S01]  /*1ec20*/  @P3 STG.E.U8 desc[UR6][R4.64], R17 ;  /* 0x0000001104003986 */ /* 0x0001e2000c101106 */
[----:B------:R-:W-:-:S02]  /*1ec30*/  ISETP.LT.AND P6, PT, R157, UR4, !P1 ;  /* 0x000000049d007c0c */ /* 0x000fc4000cfc1270 */
[----:B------:R-:W-:Y:S01]  /*1ec40*/  SHF.R.S32.HI R16, RZ, 0x1f, R0 ;  /* 0x0000001fff107819 */ /* 0x000fe20000011400 */
[----:B------:R-:W-:Y:S01]  /*1ec50*/  ULDC UR5, c[0x0][0x228] ;  /* 0x00008a0000057ab9 */ /* 0x000fe20000000800 */
[C---:B------:R-:W-:Y:S01]  /*1ec60*/  IADD3 R10, P3, R0.reuse, R3, RZ ;  /* 0x00000003000a7210 */ /* 0x040fe20007f7e0ff */
[----:B------:R1:W-:Y:S01]  /*1ec70*/  @P0 STG.E.U8 desc[UR6][R8.64], R15 ;  /* 0x0000000f08000986 */ /* 0x0003e2000c101106 */
[----:B------:R-:W-:Y:S02]  /*1ec80*/  IADD3 R12, P0, R0, R32, RZ ;  /* 0x00000020000c7210 */ /* 0x000fe40007f1e0ff */
[C---:B------:R-:W-:Y:S01]  /*1ec90*/  PRMT R19, R23.reuse, 0x7770, RZ ;  /* 0x0000777017137816 */ /* 0x040fe200000000ff */
[C---:B------:R-:W-:Y:S01]  /*1eca0*/  IMAD.X R11, R16.reuse, 0x1, R2, P3 ;  /* 0x00000001100b7824 */ /* 0x040fe200018e0602 */
[----:B------:R-:W-:Y:S01]  /*1ecb0*/  ULDC UR4, c[0x0][0x228] ;  /* 0x00008a0000047ab9 */ /* 0x000fe20000000800 */
[----:B------:R-:W-:Y:S01]  /*1ecc0*/  IMAD.X R13, R16, 0x1, R36, P0 ;  /* 0x00000001100d7824 */ /* 0x000fe200000e0624 */
[----:B0-----:R-:W-:Y:S01]  /*1ecd0*/  PRMT R17, R23, 0x7771, RZ ;  /* 0x0000777117117816 */ /* 0x001fe200000000ff */
[C---:B------:R-:W-:Y:S01]  /*1ece0*/  VIADD R6, R0.reuse, UR26 ;  /* 0x0000001a00067c36 */ /* 0x040fe20008000000 */
[----:B------:R0:W-:Y:S01]  /*1ecf0*/  @P5 STG.E.U8 desc[UR6][R10.64], R19 ;  /* 0x000000130a005986 */ /* 0x0001e2000c101106 */
[----:B------:R-:W-:-:S02]  /*1ed00*/  IADD3 R4, P5, R0, R35, RZ ;  /* 0x0000002300047210 */ /* 0x000fc40007fbe0ff */
[----:B------:R-:W-:Y:S01]  /*1ed10*/  ISETP.LT.AND P3, PT, R157, UR4, !P2 ;  /* 0x000000049d007c0c */ /* 0x000fe2000d761270 */
[----:B------:R2:W-:Y:S01]  /*1ed20*/  @P6 STG.E.U8 desc[UR6][R12.64], R17 ;  /* 0x000000110c006986 */ /* 0x0005e2000c101106 */
[----:B-1----:R-:W-:Y:S01]  /*1ed30*/  IADD3 R8, P6, R0, R34, RZ ;  /* 0x0000002200087210 */ /* 0x002fe20007fde0ff */
[----:B------:R-:W-:Y:S01]  /*1ed40*/  ULDC UR4, c[0x0][0x228] ;  /* 0x00008a0000047ab9 */ /* 0x000fe20000000800 */
[----:B------:R-:W-:Y:S01]  /*1ed50*/  SHF.R.S32.HI R0, RZ, 0x1f, R6 ;  /* 0x0000001fff007819 */ /* 0x000fe20000011406 */
[----:B------:R-:W-:Y:S01]  /*1ed60*/  IMAD.X R5, R16, 0x1, R33, P5 ;  /* 0x0000000110057824 */ /* 0x000fe200028e0621 */
[----:B------:R-:W-:Y:S02]  /*1ed70*/  IADD3 R14, P0, R6, R3, RZ ;  /* 0x00000003060e7210 */ /* 0x000fe40007f1e0ff */
[----:B------:R-:W-:Y:S01]  /*1ed80*/  ISETP.LT.AND P5, PT, R155, UR4, !P1 ;  /* 0x000000049b007c0c */ /* 0x000fe2000cfa1270 */
[----:B------:R-:W-:Y:S01]  /*1ed90*/  ULDC UR4, c[0x0][0x228] ;  /* 0x00008a0000047ab9 */ /* 0x000fe20000000800 */
[----:B------:R-:W-:Y:S01]  /*1eda0*/  IMAD.X R9, R16, 0x1, R37, P6 ;  /* 0x0000000110097824 */ /* 0x000fe200030e0625 */
[----:B0-----:R-:W-:Y:S01]  /*1edb0*/  IADD3 R10, P6, R6, R32, RZ ;  /* 0x00000020060a7210 */ /* 0x001fe20007fde0ff */
[----:B------:R-:W-:Y:S01]  /*1edc0*/  IMAD.X R15, R0, 0x1, R2, P0 ;  /* 0x00000001000f7824 */ /* 0x000fe200000e0602 */
[----:B------:R-:W-:-:S02]  /*1edd0*/  ISETP.LT.AND P1, PT, R153, UR4, !P1 ;  /* 0x0000000499007c0c */ /* 0x000fc4000cf21270 */
[----:B------:R-:W-:Y:S02]  /*1ede0*/  ISETP.LT.AND P4, PT, R158, UR8, !P2 ;  /* 0x000000089e007c0c */ /* 0x000fe4000d781270 */
[----:B------:R-:W-:Y:S01]  /*1edf0*/  ISETP.LT.AND P0, PT, R155, UR5, !P2 ;  /* 0x000000059b007c0c */ /* 0x000fe2000d701270 */
[----:B------:R-:W-:Y:S01]  /*1ee00*/  ULDC UR5, c[0x0][0x228] ;  /* 0x00008a0000057ab9 */ /* 0x000fe20000000800 */
[----:B------:R-:W-:Y:S01]  /*1ee10*/  IMAD.X R11, R0, 0x1, R36, P6 ;  /* 0x00000001000b7824 */ /* 0x000fe200030e0624 */
[----:B------:R-:W-:Y:S02]  /*1ee20*/  ISETP.LT.AND P2, PT, R153, UR5, !P2 ;  /* 0x0000000599007c0c */ /* 0x000fe4000d741270 */
[----:B------:R-:W-:Y:S02]  /*1ee30*/  IADD3 R2, P6, R6, R35, RZ ;  /* 0x0000002306027210 */ /* 0x000fe40007fde0ff */
[C---:B--2---:R-:W-:Y:S02]  /*1ee40*/  PRMT R13, R23.reuse, 0x7773, RZ ;  /* 0x00007773170d7816 */ /* 0x044fe400000000ff */
[----:B------:R-:W-:-:S02]  /*1ee50*/  PRMT R23, R23, 0x7772, RZ ;  /* 0x0000777217177816 */ /* 0x000fc400000000ff */
[C---:B------:R-:W-:Y:S02]  /*1ee60*/  PRMT R17, R7.reuse, 0x7773, RZ ;  /* 0x0000777307117816 */ /* 0x040fe400000000ff */
[C---:B------:R-:W-:Y:S02]  /*1ee70*/  PRMT R19, R7.reuse, 0x7772, RZ ;  /* 0x0000777207137816 */ /* 0x040fe400000000ff */
[C---:B------:R-:W-:Y:S02]  /*1ee80*/  PRMT R21, R7.reuse, 0x7771, RZ ;  /* 0x0000777107157816 */ /* 0x040fe400000000ff */
[----:B------:R-:W-:Y:S01]  /*1ee90*/  PRMT R7, R7, 0x7770, RZ ;  /* 0x0000777007077816 */ /* 0x000fe200000000ff */
[----:B------:R-:W-:Y:S01]  /*1eea0*/  IMAD.X R3, R0, 0x1, R33, P6 ;  /* 0x0000000100037824 */ /* 0x000fe200030e0621 */
[----:B------:R0:W-:Y:S01]  /*1eeb0*/  @P5 STG.E.U8 desc[UR6][R4.64], R23 ;  /* 0x0000001704005986 */ /* 0x0001e2000c101106 */
[----:B------:R-:W-:-:S03]  /*1eec0*/  IADD3 R34, P6, R6, R34, RZ ;  /* 0x0000002206227210 */ /* 0x000fc60007fde0ff */
[----:B------:R0:W-:Y:S04]  /*1eed0*/  @P1 STG.E.U8 desc[UR6][R8.64], R13 ;  /* 0x0000000d08001986 */ /* 0x0001e8000c101106 */
[----:B------:R0:W-:Y:S04]  /*1eee0*/  @P4 STG.E.U8 desc[UR6][R14.64], R7 ;  /* 0x000000070e004986 */ /* 0x0001e8000c101106 */
[----:B------:R0:W-:Y:S01]  /*1eef0*/  @P3 STG.E.U8 desc[UR6][R10.64], R21 ;  /* 0x000000150a003986 */ /* 0x0001e2000c101106 */
[----:B------:R-:W-:-:S03]  /*1ef00*/  IMAD.X R35, R0, 0x1, R37, P6 ;  /* 0x0000000100237824 */ /* 0x000fc600030e0625 */
[----:B------:R0:W-:Y:S01]  /*1ef10*/  @P0 STG.E.U8 desc[UR6][R2.64], R19 ;  /* 0x0000001302000986 */ /* 0x0001e2000c101106 */
[----:B------:R-:W-:Y:S05]  /*1ef20*/  @!P2 EXIT ;  /* 0x000000000000a94d */ /* 0x000fea0003800000 */
[----:B------:R-:W-:Y:S01]  /*1ef30*/  STG.E.U8 desc[UR6][R34.64], R17 ;  /* 0x0000001122007986 */ /* 0x000fe2000c101106 */
[----:B------:R-:W-:Y:S05]  /*1ef40*/  EXIT ;  /* 0x000000000000794d */ /* 0x000fea0003800000 */
.L_x_3:
[----:B------:R-:W-:-:S00]  /*1ef50*/  BRA `(.L_x_3) ;  /* 0xfffffffc00fc7947 */ /* 0x000fc0000383ffff */
[----:B------:R-:W-:-:S00]  /*1ef60*/  NOP ;  /* 0x0000000000007918 */ /* 0x000fc00000000000 */
        /* <DEDUP_REMOVED lines=9> */
.L_x_4:


//--------------------- .nv.shared.matmul_kernel  --------------------------
	.section	.nv.shared.matmul_kernel,"aw",@nobits
	.sectionflags	@""
	.align	16
	.zero		1024


//--------------------- .nv.shared.reserved.0     --------------------------
	.section	.nv.shared.reserved.0,"aw",@nobits
	.weak		__nv_reservedSMEM_offset_0_alias
	.size		__nv_reservedSMEM_offset_0_alias, 0, 0
	.other		__nv_reservedSMEM_offset_0_alias,@"STO_CUDA_RESERVED_SHARED STV_DEFAULT"
__nv_reservedSMEM_offset_0_alias:
	.zero		0


//--------------------- .nv.constant0.matmul_kernel --------------------------
	.section	.nv.constant0.matmul_kernel,"a",@progbits
	.sectionflags	@""
	.align	4
.nv.constant0.matmul_kernel:
	.zero		608


//--------------------- SYMBOLS --------------------------

	.type		.nv.reservedSmem.offset0,@object
	.size		.nv.reservedSmem.offset0,0x4
